def matmul_kernel(
    a_ptr,
    b_ptr,
    c_ptr,
    M,
    N,
    K,
    stride_am,
    stride_ak,
    stride_bk,
    stride_bn,
    stride_cm,
    stride_cn,
    BLOCK_M: tl.constexpr,
    BLOCK_N: tl.constexpr,
    BLOCK_K: tl.constexpr,
    GROUP_M: tl.constexpr,
):
    pid = tl.program_id(axis=0)
    num_pid_m = tl.cdiv(M, BLOCK_M)
    num_pid_n = tl.cdiv(N, BLOCK_N)
    num_pid_in_group = GROUP_M * num_pid_n
    group_id = pid // num_pid_in_group
    first_pid_m = group_id * GROUP_M
    group_size_m = min(num_pid_m - first_pid_m, GROUP_M)
    pid_m = first_pid_m + ((pid % num_pid_in_group) % group_size_m)
    pid_n = (pid % num_pid_in_group) // group_size_m

    offs_am = (pid_m * BLOCK_M + tl.arange(0, BLOCK_M)) % M
    offs_bn = (pid_n * BLOCK_N + tl.arange(0, BLOCK_N)) % N
    offs_k = tl.arange(0, BLOCK_K)
    a_ptrs = a_ptr + offs_am[:, None] * stride_am + offs_k[None, :] * stride_ak
    b_ptrs = b_ptr + offs_k[:, None] * stride_bk + offs_bn[None, :] * stride_bn

    acc = tl.zeros((BLOCK_M, BLOCK_N), dtype=tl.float32)
    for kk in range(0, tl.cdiv(K, BLOCK_K)):
        a = tl.load(a_ptrs, mask=offs_k[None, :] < K - kk * BLOCK_K, other=0.0)
        b = tl.load(b_ptrs, mask=offs_k[:, None] < K - kk * BLOCK_K, other=0.0)
        acc = tl.dot(a, b, acc)
        a_ptrs += BLOCK_K * stride_ak
        b_ptrs += BLOCK_K * stride_bk

    c = acc.to(c_ptr.dtype.element_ty)
    offs_cm = pid_m * BLOCK_M + tl.arange(0, BLOCK_M)
    offs_cn = pid_n * BLOCK_N + tl.arange(0, BLOCK_N)
    c_ptrs = c_ptr + offs_cm[:, None] * stride_cm + offs_cn[None, :] * stride_cn
    mask = (offs_cm[:, None] < M) & (offs_cn[None, :] < N)
    tl.store(c_ptrs, c, mask=mask)

# config = {"BLOCK_K": 32, "BLOCK_M": 256, "BLOCK_N": 256, "GROUP_M": 1, "arch": "sm_90", "dtype": "fp16", "num_ctas": 1, "num_stages": 3, "num_warps": 4}
# arch = sm_90


// ===== COMPILED SASS (sm_90a) =====

	.target	sm_90a

	.elftype	@"ET_EXEC"


//--------------------- .note.nv.tkinfo           --------------------------
	.section	.note.nv.tkinfo,"",@"SHT_NOTE"
	.sectionflags	@"SHF_NOTE_NV_TKINFO"
	.tkinfo
        /*0018*/ 	.word	0x00000002
        /*0030*/ 	.string	""
        /*0030*/ 	.string	"ptxas"
        /*0030*/ 	.string	"Cuda compilation tools, release 13.0, V13.0.88"
        /*0030*/ 	.string	"Build cuda_13.0.r13.0/compiler.36424714_0"
        /*0030*/ 	.string	"-v  -suppress-debug-info  -lineinfo  -arch sm_90a "



//--------------------- .note.nv.cuinfo           --------------------------
	.section	.note.nv.cuinfo,"",@"SHT_NOTE"
	.sectionflags	@"SHF_NOTE_NV_CUINFO"
        /*0018*/ 	.short	0x0002
        /*001a*/ 	.short	0x005a
        /*001c*/ 	.short	0x0082
	.zero		2


//--------------------- .nv.info                  --------------------------
	.section	.nv.info,"",@"SHT_CUDA_INFO"
	.align	4


	//----- nvinfo : EIATTR_REGCOUNT
	.align		4
        /*0000*/ 	.byte	0x04, 0x2f
        /*0002*/ 	.short	(.L_1 - .L_0)
	.align		4
.L_0:
        /*0004*/ 	.word	index@(matmul_kernel)
        /*0008*/ 	.word	0x000000ff


	//----- nvinfo : EIATTR_FRAME_SIZE
	.align		4
.L_1:
        /*000c*/ 	.byte	0x04, 0x11
        /*000e*/ 	.short	(.L_3 - .L_2)
	.align		4
.L_2:
        /*0010*/ 	.word	index@(matmul_kernel)
        /*0014*/ 	.word	0x00000f40


	//----- nvinfo : EIATTR_MIN_STACK_SIZE
	.align		4
.L_3:
        /*0018*/ 	.byte	0x04, 0x12
        /*001a*/ 	.short	(.L_5 - .L_4)
	.align		4
.L_4:
        /*001c*/ 	.word	index@(matmul_kernel)
        /*0020*/ 	.word	0x00000f40
.L_5:


//--------------------- .nv.compat                --------------------------
	.section	.nv.compat,"",@"SHT_CUDA_COMPAT_INFO"
	.align	4
        /*0000*/ 	.byte	0x02, 0x09, 0x01, 0x00, 0x02, 0x02, 0x04, 0x00, 0x02, 0x05, 0x05, 0x00, 0x03, 0x07, 0x01, 0x01
        /*0010*/ 	.byte	0x02, 0x03, 0x00, 0x00, 0x02, 0x06, 0x01, 0x00, 0x04, 0x0b, 0x08, 0x00, 0x00, 0x00, 0x00, 0x00
        /*0020*/ 	.byte	0x00, 0x00, 0x00, 0x00


//--------------------- .nv.info.matmul_kernel    --------------------------
	.section	.nv.info.matmul_kernel,"",@"SHT_CUDA_INFO"
	.sectionflags	@""
	.align	4


	//----- nvinfo : EIATTR_CUDA_API_VERSION
	.align		4
        /*0000*/ 	.byte	0x04, 0x37
        /*0002*/ 	.short	(.L_7 - .L_6)
.L_6:
        /*0004*/ 	.word	0x00000082


	//----- nvinfo : EIATTR_KPARAM_INFO
	.align		4
.L_7:
        /*0008*/ 	.byte	0x04, 0x17
        /*000a*/ 	.short	(.L_9 - .L_8)
.L_8:
        /*000c*/ 	.word	0x00000000
        /*0010*/ 	.short	0x000d
        /*0012*/ 	.short	0x0048
        /*0014*/ 	.byte	0x00, 0xf4, 0x21, 0x00


	//----- nvinfo : EIATTR_KPARAM_INFO
	.align		4
.L_9:
        /*0018*/ 	.byte	0x04, 0x17
        /*001a*/ 	.short	(.L_11 - .L_10)
.L_10:
        /*001c*/ 	.word	0x00000000
        /*0020*/ 	.short	0x000c
        /*0022*/ 	.short	0x0040
        /*0024*/ 	.byte	0x00, 0xf4, 0x21, 0x00


	//----- nvinfo : EIATTR_KPARAM_INFO
	.align		4
.L_11:
        /*0028*/ 	.byte	0x04, 0x17
        /*002a*/ 	.short	(.L_13 - .L_12)
.L_12:
        /*002c*/ 	.word	0x00000000
        /*0030*/ 	.short	0x000b
        /*0032*/ 	.short	0x0038
        /*0034*/ 	.byte	0x00, 0xf0, 0x11, 0x00


	//----- nvinfo : EIATTR_KPARAM_INFO
	.align		4
.L_13:
        /*0038*/ 	.byte	0x04, 0x17
        /*003a*/ 	.short	(.L_15 - .L_14)
.L_14:
        /*003c*/ 	.word	0x00000000
        /*0040*/ 	.short	0x000a
        /*0042*/ 	.short	0x0034
        /*0044*/ 	.byte	0x00, 0xf0, 0x11, 0x00


	//----- nvinfo : EIATTR_KPARAM_INFO
	.align		4
.L_15:
        /*0048*/ 	.byte	0x04, 0x17
        /*004a*/ 	.short	(.L_17 - .L_16)
.L_16:
        /*004c*/ 	.word	0x00000000
        /*0050*/ 	.short	0x0009
        /*0052*/ 	.short	0x0030
        /*0054*/ 	.byte	0x00, 0xf0, 0x11, 0x00


	//----- nvinfo : EIATTR_KPARAM_INFO
	.align		4
.L_17:
        /*0058*/ 	.byte	0x04, 0x17
        /*005a*/ 	.short	(.L_19 - .L_18)
.L_18:
        /*005c*/ 	.word	0x00000000
        /*0060*/ 	.short	0x0008
        /*0062*/ 	.short	0x002c
        /*0064*/ 	.byte	0x00, 0xf0, 0x11, 0x00


	//----- nvinfo : EIATTR_KPARAM_INFO
	.align		4
.L_19:
        /*0068*/ 	.byte	0x04, 0x17
        /*006a*/ 	.short	(.L_21 - .L_20)
.L_20:
        /*006c*/ 	.word	0x00000000
        /*0070*/ 	.short	0x0007
        /*0072*/ 	.short	0x0028
        /*0074*/ 	.byte	0x00, 0xf0, 0x11, 0x00


	//----- nvinfo : EIATTR_KPARAM_INFO
	.align		4
.L_21:
        /*0078*/ 	.byte	0x04, 0x17
        /*007a*/ 	.short	(.L_23 - .L_22)
.L_22:
        /*007c*/ 	.word	0x00000000
        /*0080*/ 	.short	0x0006
        /*0082*/ 	.short	0x0024
        /*0084*/ 	.byte	0x00, 0xf0, 0x11, 0x00


	//----- nvinfo : EIATTR_KPARAM_INFO
	.align		4
.L_23:
        /*0088*/ 	.byte	0x04, 0x17
        /*008a*/ 	.short	(.L_25 - .L_24)
.L_24:
        /*008c*/ 	.word	0x00000000
        /*0090*/ 	.short	0x0005
        /*0092*/ 	.short	0x0020
        /*0094*/ 	.byte	0x00, 0xf0, 0x11, 0x00


	//----- nvinfo : EIATTR_KPARAM_INFO
	.align		4
.L_25:
        /*0098*/ 	.byte	0x04, 0x17
        /*009a*/ 	.short	(.L_27 - .L_26)
.L_26:
        /*009c*/ 	.word	0x00000000
        /*00a0*/ 	.short	0x0004
        /*00a2*/ 	.short	0x001c
        /*00a4*/ 	.byte	0x00, 0xf0, 0x11, 0x00


	//----- nvinfo : EIATTR_KPARAM_INFO
	.align		4
.L_27:
        /*00a8*/ 	.byte	0x04, 0x17
        /*00aa*/ 	.short	(.L_29 - .L_28)
.L_28:
        /*00ac*/ 	.word	0x00000000
        /*00b0*/ 	.short	0x0003
        /*00b2*/ 	.short	0x0018
        /*00b4*/ 	.byte	0x00, 0xf0, 0x11, 0x00


	//----- nvinfo : EIATTR_KPARAM_INFO
	.align		4
.L_29:
        /*00b8*/ 	.byte	0x04, 0x17
        /*00ba*/ 	.short	(.L_31 - .L_30)
.L_30:
        /*00bc*/ 	.word	0x00000000
        /*00c0*/ 	.short	0x0002
        /*00c2*/ 	.short	0x0010
        /*00c4*/ 	.byte	0x00, 0xf4, 0x21, 0x00


	//----- nvinfo : EIATTR_KPARAM_INFO
	.align		4
.L_31:
        /*00c8*/ 	.byte	0x04, 0x17
        /*00ca*/ 	.short	(.L_33 - .L_32)
.L_32:
        /*00cc*/ 	.word	0x00000000
        /*00d0*/ 	.short	0x0001
        /*00d2*/ 	.short	0x0008
        /*00d4*/ 	.byte	0x00, 0xf4, 0x21, 0x00


	//----- nvinfo : EIATTR_KPARAM_INFO
	.align		4
.L_33:
        /*00d8*/ 	.byte	0x04, 0x17
        /*00da*/ 	.short	(.L_35 - .L_34)
.L_34:
        /*00dc*/ 	.word	0x00000000
        /*00e0*/ 	.short	0x0000
        /*00e2*/ 	.short	0x0000
        /*00e4*/ 	.byte	0x00, 0xf4, 0x21, 0x00


	//----- nvinfo : EIATTR_SPARSE_MMA_MASK
	.align		4
.L_35:
        /*00e8*/ 	.byte	0x03, 0x50
        /*00ea*/ 	.short	0x0000


	//----- nvinfo : EIATTR_MAXREG_COUNT
	.align		4
        /*00ec*/ 	.byte	0x03, 0x1b
        /*00ee*/ 	.short	0x00ff


	//----- nvinfo : EIATTR_NUM_BARRIERS
	.align		4
        /*00f0*/ 	.byte	0x02, 0x4c
        /*00f2*/ 	.byte	0x01
	.zero		1


	//----- nvinfo : EIATTR_ANNOTATIONS
	.align		4
        /*00f4*/ 	.byte	0x04, 0x55
        /*00f6*/ 	.short	(.L_37 - .L_36)


	//   ....[0]....
.L_36:
        /*00f8*/ 	.word	0x00000001
        /*00fc*/ 	.byte	0x80, 0x00, 0x00, 0x00, 0x01, 0x00, 0x00, 0x00, 0xc0, 0x00, 0x00, 0x00, 0x01, 0x00, 0x00, 0x00
        /* <DEDUP_REMOVED lines=1174> */
        /*4a6c*/ 	.byte	0xf0, 0x5d, 0x01, 0x00


	//----- nvinfo : EIATTR_MERCURY_ISA_VERSION
	.align		4
.L_37:
        /*4a70*/ 	.byte	0x03, 0x5f
        /*4a72*/ 	.short	0x0101


	//----- nvinfo : EIATTR_EXIT_INSTR_OFFSETS
	.align		4
        /*4a74*/ 	.byte	0x04, 0x1c
        /*4a76*/ 	.short	(.L_39 - .L_38)


	//   ....[0]....
.L_38:
        /*4a78*/ 	.word	0x00023140


	//   ....[1]....
        /*4a7c*/ 	.word	0x00023170


	//----- nvinfo : EIATTR_REQNTID
	.align		4
.L_39:
        /*4a80*/ 	.byte	0x04, 0x10
        /*4a82*/ 	.short	(.L_41 - .L_40)
.L_40:
        /*4a84*/ 	.word	0x00000080
        /*4a88*/ 	.word	0x00000001
        /*4a8c*/ 	.word	0x00000001


	//----- nvinfo : EIATTR_CBANK_PARAM_SIZE
	.align		4
.L_41:
        /*4a90*/ 	.byte	0x03, 0x19
        /*4a92*/ 	.short	0x0050


	//----- nvinfo : EIATTR_PARAM_CBANK
	.align		4
        /*4a94*/ 	.byte	0x04, 0x0a
        /*4a96*/ 	.short	(.L_43 - .L_42)
	.align		4
.L_42:
        /*4a98*/ 	.word	index@(.nv.constant0.matmul_kernel)
        /*4a9c*/ 	.short	0x0210
        /*4a9e*/ 	.short	0x0050


	//----- nvinfo : EIATTR_SW_WAR
	.align		4
.L_43:
        /*4aa0*/ 	.byte	0x04, 0x36
        /*4aa2*/ 	.short	(.L_45 - .L_44)
.L_44:
        /*4aa4*/ 	.word	0x00000008
.L_45:


//--------------------- .nv.callgraph             --------------------------
	.section	.nv.callgraph,"",@"SHT_CUDA_CALLGRAPH"
	.align	4
	.sectionentsize	8
	.align		4
        /*0000*/ 	.word	0x00000000
	.align		4
        /*0004*/ 	.word	0xffffffff
	.align		4
        /*0008*/ 	.word	0x00000000
	.align		4
        /*000c*/ 	.word	0xfffffffe
	.align		4
        /*0010*/ 	.word	0x00000000
	.align		4
        /*0014*/ 	.word	0xfffffffd
	.align		4
        /*0018*/ 	.word	0x00000000
	.align		4
        /*001c*/ 	.word	0xfffffffc


//--------------------- .text.matmul_kernel       --------------------------
	.section	.text.matmul_kernel,"ax",@progbits
	.align	128
        .global         matmul_kernel
        .type           matmul_kernel,@function
        .size           matmul_kernel,(.L_x_3 - matmul_kernel)
        .other          matmul_kernel,@"STO_CUDA_ENTRY STV_DEFAULT"
matmul_kernel:
.text.matmul_kernel:
[----:B------:R-:W0:Y:S08]  /*0000*/  LDC R1, c[0x0][0x28] ;  /* 0x00000a00ff017b82 */ /* 0x000e300000000800 */
[----:B------:R-:W1:Y:S01]  /*0010*/  LDC.64 R2, c[0x0][0x228] ;  /* 0x00008a00ff027b82 */ /* 0x000e620000000a00 */
[----:B------:R-:W2:Y:S01]  /*0020*/  S2R R7, SR_CTAID.X ;  /* 0x0000000000077919 */ /* 0x000ea20000002500 */
[----:B0-----:R-:W-:Y:S01]  /*0030*/  VIADD R1, R1, 0xfffff0c0 ;  /* 0xfffff0c001017836 */ /* 0x001fe20000000000 */
[----:B------:R-:W-:Y:S01]  /*0040*/  UMOV UR4, 0x400 ;  /* 0x0000040000047882 */ /* 0x000fe20000000000 */
[----:B------:R-:W-:Y:S01]  /*0050*/  ULDC.64 UR14, c[0x0][0x208] ;  /* 0x00008200000e7ab9 */ /* 0x000fe20000000a00 */
[----:B------:R-:W-:-:S02]  /*0060*/  CS2R R24, SRZ ;  /* 0x0000000000187805 */ /* 0x000fc4000001ff00 */
[----:B------:R-:W-:Y:S01]  /*0070*/  CS2R R26, SRZ ;  /* 0x00000000001a7805 */ /* 0x000fe2000001ff00 */
[----:B------:R0:W-:Y:S01]  /*0080*/  STL [R1+0x1e0], RZ ;  /* 0x0001e0ff01007387 */ /* 0x0001e20000100800 */
[----:B------:R-:W3:Y:S01]  /*0090*/  LDC R252, c[0x0][0x230] ;  /* 0x00008c00fffc7b82 */ /* 0x000ee20000000800 */
[----:B------:R-:W-:Y:S02]  /*00a0*/  CS2R R100, SRZ ;  /* 0x0000000000647805 */ /* 0x000fe4000001ff00 */
[----:B------:R-:W-:Y:S01]  /*00b0*/  CS2R R102, SRZ ;  /* 0x0000000000667805 */ /* 0x000fe2000001ff00 */
[----:B------:R0:W-:Y:S01]  /*00c0*/  STL [R1+0x1e4], RZ ;  /* 0x0001e4ff01007387 */ /* 0x0001e20000100800 */
[----:B------:R-:W-:Y:S02]  /*00d0*/  CS2R R28, SRZ ;  /* 0x00000000001c7805 */ /* 0x000fe4000001ff00 */
[----:B------:R-:W-:Y:S02]  /*00e0*/  CS2R R30, SRZ ;  /* 0x00000000001e7805 */ /* 0x000fe4000001ff00 */
[----:B------:R-:W-:Y:S01]  /*00f0*/  CS2R R96, SRZ ;  /* 0x0000000000607805 */ /* 0x000fe2000001ff00 */
[----:B------:R0:W-:Y:S01]  /*0100*/  STL [R1+0x1e8], RZ ;  /* 0x0001e8ff01007387 */ /* 0x0001e20000100800 */
[----:B------:R-:W4:Y:S01]  /*0110*/  S2UR UR12, SR_CgaCtaId ;  /* 0x00000000000c79c3 */ /* 0x000f220000008800 */
[----:B------:R-:W-:-:S02]  /*0120*/  CS2R R98, SRZ ;  /* 0x0000000000627805 */ /* 0x000fc4000001ff00 */
[----:B------:R-:W-:Y:S01]  /*0130*/  CS2R R32, SRZ ;  /* 0x0000000000207805 */ /* 0x000fe2000001ff00 */
[----:B------:R0:W-:Y:S01]  /*0140*/  STL [R1+0x1ec], RZ ;  /* 0x0001ecff01007387 */ /* 0x0001e20000100800 */
[----:B------:R-:W-:Y:S02]  /*0150*/  CS2R R34, SRZ ;  /* 0x0000000000227805 */ /* 0x000fe4000001ff00 */
[----:B------:R-:W-:Y:S02]  /*0160*/  CS2R R92, SRZ ;  /* 0x00000000005c7805 */ /* 0x000fe4000001ff00 */
[----:B------:R-:W-:Y:S01]  /*0170*/  CS2R R94, SRZ ;  /* 0x00000000005e7805 */ /* 0x000fe2000001ff00 */
[----:B------:R0:W-:Y:S01]  /*0180*/  STL [R1+0x1f0], RZ ;  /* 0x0001f0ff01007387 */ /* 0x0001e20000100800 */
[----:B-1----:R-:W-:Y:S01]  /*0190*/  VIADD R0, R3, 0xff ;  /* 0x000000ff03007836 */ /* 0x002fe20000000000 */
[----:B------:R-:W-:Y:S02]  /*01a0*/  CS2R R36, SRZ ;  /* 0x0000000000247805 */ /* 0x000fe4000001ff00 */
[----:B------:R-:W-:Y:S01]  /*01b0*/  CS2R R38, SRZ ;  /* 0x0000000000267805 */ /* 0x000fe2000001ff00 */
[----:B------:R0:W-:Y:S01]  /*01c0*/  STL [R1+0x1f4], RZ ;  /* 0x0001f4ff01007387 */ /* 0x0001e20000100800 */
[----:B------:R-:W-:-:S02]  /*01d0*/  CS2R R48, SRZ ;  /* 0x0000000000307805 */ /* 0x000fc4000001ff00 */
[----:B------:R-:W-:Y:S02]  /*01e0*/  SHF.R.S32.HI R5, RZ, 0x1f, R0 ;  /* 0x0000001fff057819 */ /* 0x000fe40000011400 */
[----:B------:R-:W-:Y:S01]  /*01f0*/  CS2R R50, SRZ ;  /* 0x0000000000327805 */ /* 0x000fe2000001ff00 */
[----:B------:R0:W-:Y:S01]  /*0200*/  STL [R1+0x1f8], RZ ;  /* 0x0001f8ff01007387 */ /* 0x0001e20000100800 */
[----:B---3--:R-:W-:Y:S01]  /*0210*/  VIADD R252, R252, 0x1f ;  /* 0x0000001ffcfc7836 */ /* 0x008fe20000000000 */
[----:B------:R-:W-:Y:S02]  /*0220*/  LEA.HI R5, R5, R0, RZ, 0x8 ;  /* 0x0000000005057211 */ /* 0x000fe400078f40ff */
[----:B------:R-:W-:Y:S02]  /*0230*/  CS2R R40, SRZ ;  /* 0x0000000000287805 */ /* 0x000fe4000001ff00 */
[----:B--2---:R-:W-:Y:S01]  /*0240*/  IABS R10, R7 ;  /* 0x00000007000a7213 */ /* 0x004fe20000000000 */
[----:B------:R0:W-:Y:S01]  /*0250*/  STL [R1+0x1fc], RZ ;  /* 0x0001fcff01007387 */ /* 0x0001e20000100800 */
[----:B------:R-:W-:-:S02]  /*0260*/  SHF.R.S32.HI R6, RZ, 0x8, R5 ;  /* 0x00000008ff067819 */ /* 0x000fc40000011405 */
[----:B------:R-:W-:Y:S02]  /*0270*/  CS2R R42, SRZ ;  /* 0x00000000002a7805 */ /* 0x000fe4000001ff00 */
[----:B------:R-:W-:Y:S01]  /*0280*/  CS2R R52, SRZ ;  /* 0x0000000000347805 */ /* 0x000fe2000001ff00 */
[----:B------:R0:W-:Y:S01]  /*0290*/  STL [R1+0x3f0], RZ ;  /* 0x0003f0ff01007387 */ /* 0x0001e20000100800 */
[-C--:B------:R-:W-:Y:S01]  /*02a0*/  IABS R9, R6.reuse ;  /* 0x0000000600097213 */ /* 0x080fe20000000000 */
[----:B----4-:R-:W-:Y:S01]  /*02b0*/  ULEA UR12, UR12, UR4, 0x18 ;  /* 0x000000040c0c7291 */ /* 0x010fe2000f8ec03f */
[----:B------:R-:W-:Y:S01]  /*02c0*/  IABS R12, R6 ;  /* 0x00000006000c7213 */ /* 0x000fe20000000000 */
[----:B------:R0:W-:Y:S01]  /*02d0*/  STL [R1+0x3f4], RZ ;  /* 0x0003f4ff01007387 */ /* 0x0001e20000100800 */
[----:B------:R-:W1:Y:S01]  /*02e0*/  I2F.RP R0, R9 ;  /* 0x0000000900007306 */ /* 0x000e620000209400 */
[----:B------:R-:W-:Y:S02]  /*02f0*/  CS2R R54, SRZ ;  /* 0x0000000000367805 */ /* 0x000fe4000001ff00 */
[----:B------:R-:W-:Y:S01]  /*0300*/  CS2R R44, SRZ ;  /* 0x00000000002c7805 */ /* 0x000fe2000001ff00 */
[----:B------:R0:W-:Y:S01]  /*0310*/  STL [R1+0x3f8], RZ ;  /* 0x0003f8ff01007387 */ /* 0x0001e20000100800 */
[----:B------:R-:W-:-:S02]  /*0320*/  CS2R R46, SRZ ;  /* 0x00000000002e7805 */ /* 0x000fc4000001ff00 */
[----:B------:R-:W-:Y:S02]  /*0330*/  CS2R R140, SRZ ;  /* 0x00000000008c7805 */ /* 0x000fe4000001ff00 */
[----:B------:R-:W-:Y:S01]  /*0340*/  CS2R R142, SRZ ;  /* 0x00000000008e7805 */ /* 0x000fe2000001ff00 */
[----:B------:R0:W-:Y:S01]  /*0350*/  STL [R1+0x3fc], RZ ;  /* 0x0003fcff01007387 */ /* 0x0001e20000100800 */
[----:B------:R-:W-:Y:S02]  /*0360*/  CS2R R128, SRZ ;  /* 0x0000000000807805 */ /* 0x000fe4000001ff00 */
[----:B------:R-:W-:Y:S02]  /*0370*/  CS2R R130, SRZ ;  /* 0x0000000000827805 */ /* 0x000fe4000001ff00 */
[----:B------:R-:W-:Y:S01]  /*0380*/  CS2R R120, SRZ ;  /* 0x0000000000787805 */ /* 0x000fe2000001ff00 */
[----:B------:R0:W-:Y:S01]  /*0390*/  STL [R1+0x600], RZ ;  /* 0x000600ff01007387 */ /* 0x0001e20000100800 */
[----:B------:R-:W-:-:S02]  /*03a0*/  CS2R R122, SRZ ;  /* 0x00000000007a7805 */ /* 0x000fc4000001ff00 */
[----:B------:R-:W-:Y:S02]  /*03b0*/  CS2R R116, SRZ ;  /* 0x0000000000747805 */ /* 0x000fe4000001ff00 */
[----:B------:R-:W-:Y:S01]  /*03c0*/  CS2R R118, SRZ ;  /* 0x0000000000767805 */ /* 0x000fe2000001ff00 */
[----:B-1----:R-:W1:Y:S01]  /*03d0*/  MUFU.RCP R0, R0 ;  /* 0x0000000000007308 */ /* 0x002e620000001000 */
        /* <DEDUP_REMOVED lines=16> */
[----:B-1----:R-:W-:Y:S01]  /*04e0*/  VIADD R4, R0, 0xffffffe ;  /* 0x0ffffffe00047836 */ /* 0x002fe20000000000 */
[----:B------:R0:W-:Y:S01]  /*04f0*/  STL [R1+0x614], RZ ;  /* 0x000614ff01007387 */ /* 0x0001e20000100800 */
[----:B------:R-:W-:Y:S01]  /*0500*/  IMAD.MOV R0, RZ, RZ, -R12 ;  /* 0x000000ffff007224 */ /* 0x000fe200078e0a0c */
[----:B------:R-:W-:Y:S01]  /*0510*/  CS2R R80, SRZ ;  /* 0x0000000000507805 */ /* 0x000fe2000001ff00 */
[----:B------:R1:W2:Y:S01]  /*0520*/  F2I.FTZ.U32.TRUNC.NTZ R5, R4 ;  /* 0x0000000400057305 */ /* 0x0002a2000021f000 */
[----:B------:R0:W-:Y:S01]  /*0530*/  STL [R1+0x618], RZ ;  /* 0x000618ff01007387 */ /* 0x0001e20000100800 */
[----:B------:R-:W-:Y:S02]  /*0540*/  CS2R R82, SRZ ;  /* 0x0000000000527805 */ /* 0x000fe4000001ff00 */
[----:B------:R-:W-:-:S02]  /*0550*/  CS2R R68, SRZ ;  /* 0x0000000000447805 */ /* 0x000fc4000001ff00 */
[----:B------:R-:W-:Y:S01]  /*0560*/  CS2R R70, SRZ ;  /* 0x0000000000467805 */ /* 0x000fe2000001ff00 */
[----:B------:R0:W-:Y:S01]  /*0570*/  STL [R1+0x61c], RZ ;  /* 0x00061cff01007387 */ /* 0x0001e20000100800 */
[----:B------:R-:W-:Y:S02]  /*0580*/  CS2R R76, SRZ ;  /* 0x00000000004c7805 */ /* 0x000fe4000001ff00 */
[----:B------:R-:W-:Y:S02]  /*0590*/  CS2R R78, SRZ ;  /* 0x00000000004e7805 */ /* 0x000fe4000001ff00 */
[----:B------:R-:W-:Y:S01]  /*05a0*/  CS2R R72, SRZ ;  /* 0x0000000000487805 */ /* 0x000fe2000001ff00 */
[----:B-1----:R-:W-:Y:S01]  /*05b0*/  IMAD.MOV.U32 R4, RZ, RZ, RZ ;  /* 0x000000ffff047224 */ /* 0x002fe200078e00ff */
[----:B------:R-:W-:Y:S02]  /*05c0*/  CS2R R74, SRZ ;  /* 0x00000000004a7805 */ /* 0x000fe4000001ff00 */
[----:B------:R-:W-:-:S02]  /*05d0*/  CS2R R20, SRZ ;  /* 0x0000000000147805 */ /* 0x000fc4000001ff00 */
[----:B------:R-:W-:Y:S02]  /*05e0*/  CS2R R22, SRZ ;  /* 0x0000000000167805 */ /* 0x000fe4000001ff00 */
[----:B------:R-:W-:Y:S02]  /*05f0*/  CS2R R16, SRZ ;  /* 0x0000000000107805 */ /* 0x000fe4000001ff00 */
[----:B------:R-:W-:Y:S01]  /*0600*/  CS2R R18, SRZ ;  /* 0x0000000000127805 */ /* 0x000fe2000001ff00 */
[--C-:B--2---:R-:W-:Y:S01]  /*0610*/  IMAD.MOV R8, RZ, RZ, -R5.reuse ;  /* 0x000000ffff087224 */ /* 0x104fe200078e0a05 */
[----:B------:R-:W-:Y:S02]  /*0620*/  CS2R R14, SRZ ;  /* 0x00000000000e7805 */ /* 0x000fe4000001ff00 */
[----:B------:R-:W-:Y:S02]  /*0630*/  CS2R R104, SRZ ;  /* 0x0000000000687805 */ /* 0x000fe4000001ff00 */
[----:B------:R-:W-:Y:S01]  /*0640*/  CS2R R106, SRZ ;  /* 0x00000000006a7805 */ /* 0x000fe2000001ff00 */
[----:B------:R-:W-:Y:S01]  /*0650*/  IMAD R11, R8, R9, RZ ;  /* 0x00000009080b7224 */ /* 0x000fe200078e02ff */
[----:B------:R-:W-:Y:S01]  /*0660*/  CS2R R112, SRZ ;  /* 0x0000000000707805 */ /* 0x000fe2000001ff00 */
[----:B------:R-:W-:Y:S01]  /*0670*/  IMAD.MOV.U32 R8, RZ, RZ, R10 ;  /* 0x000000ffff087224 */ /* 0x000fe200078e000a */
[----:B------:R-:W-:Y:S01]  /*0680*/  CS2R R114, SRZ ;  /* 0x0000000000727805 */ /* 0x000fe2000001ff00 */
[----:B------:R-:W-:Y:S01]  /*0690*/  IMAD.HI.U32 R5, R5, R11, R4 ;  /* 0x0000000b05057227 */ /* 0x000fe200078e0004 */
[----:B------:R-:W-:-:S02]  /*06a0*/  CS2R R124, SRZ ;  /* 0x00000000007c7805 */ /* 0x000fc4000001ff00 */
[----:B------:R-:W-:Y:S02]  /*06b0*/  CS2R R126, SRZ ;  /* 0x00000000007e7805 */ /* 0x000fe4000001ff00 */
[----:B------:R-:W-:Y:S02]  /*06c0*/  CS2R R132, SRZ ;  /* 0x0000000000847805 */ /* 0x000fe4000001ff00 */
[----:B------:R-:W-:Y:S02]  /*06d0*/  CS2R R134, SRZ ;  /* 0x0000000000867805 */ /* 0x000fe4000001ff00 */
[----:B------:R-:W-:Y:S01]  /*06e0*/  CS2R R136, SRZ ;  /* 0x0000000000887805 */ /* 0x000fe2000001ff00 */
[----:B------:R-:W-:Y:S01]  /*06f0*/  IMAD.HI.U32 R5, R5, R8, RZ ;  /* 0x0000000805057227 */ /* 0x000fe200078e00ff */
[----:B------:R-:W-:Y:S02]  /*0700*/  CS2R R138, SRZ ;  /* 0x00000000008a7805 */ /* 0x000fe4000001ff00 */
[----:B------:R-:W-:-:S02]  /*0710*/  CS2R R144, SRZ ;  /* 0x0000000000907805 */ /* 0x000fc4000001ff00 */
[----:B------:R-:W-:Y:S01]  /*0720*/  CS2R R146, SRZ ;  /* 0x0000000000927805 */ /* 0x000fe2000001ff00 */
[----:B------:R-:W-:Y:S01]  /*0730*/  IMAD R0, R5, R0, R8 ;  /* 0x0000000005007224 */ /* 0x000fe200078e0208 */
[----:B------:R-:W-:Y:S02]  /*0740*/  CS2R R148, SRZ ;  /* 0x0000000000947805 */ /* 0x000fe4000001ff00 */
[----:B------:R-:W-:Y:S02]  /*0750*/  CS2R R150, SRZ ;  /* 0x0000000000967805 */ /* 0x000fe4000001ff00 */
[----:B------:R-:W-:Y:S02]  /*0760*/  CS2R R152, SRZ ;  /* 0x0000000000987805 */ /* 0x000fe4000001ff00 */
[----:B------:R-:W-:Y:S02]  /*0770*/  CS2R R154, SRZ ;  /* 0x00000000009a7805 */ /* 0x000fe4000001ff00 */
[----:B------:R-:W-:-:S02]  /*0780*/  ISETP.GT.U32.AND P1, PT, R9, R0, PT ;  /* 0x000000000900720c */ /* 0x000fc40003f24070 */
[----:B------:R-:W-:Y:S02]  /*0790*/  CS2R R156, SRZ ;  /* 0x00000000009c7805 */ /* 0x000fe4000001ff00 */
[----:B------:R-:W-:Y:S02]  /*07a0*/  CS2R R158, SRZ ;  /* 0x00000000009e7805 */ /* 0x000fe4000001ff00 */
[----:B------:R-:W-:Y:S02]  /*07b0*/  CS2R R160, SRZ ;  /* 0x0000000000a07805 */ /* 0x000fe4000001ff00 */
[----:B------:R-:W-:Y:S02]  /*07c0*/  CS2R R162, SRZ ;  /* 0x0000000000a27805 */ /* 0x000fe4000001ff00 */
[----:B------:R-:W-:Y:S02]  /*07d0*/  CS2R R164, SRZ ;  /* 0x0000000000a47805 */ /* 0x000fe4000001ff00 */
[----:B------:R-:W-:-:S02]  /*07e0*/  CS2R R166, SRZ ;  /* 0x0000000000a67805 */ /* 0x000fc4000001ff00 */
[----:B------:R-:W-:Y:S02]  /*07f0*/  CS2R R168, SRZ ;  /* 0x0000000000a87805 */ /* 0x000fe4000001ff00 */
[----:B------:R-:W-:Y:S02]  /*0800*/  CS2R R170, SRZ ;  /* 0x0000000000aa7805 */ /* 0x000fe4000001ff00 */
[----:B------:R-:W-:Y:S02]  /*0810*/  CS2R R172, SRZ ;  /* 0x0000000000ac7805 */ /* 0x000fe4000001ff00 */
[----:B------:R-:W-:Y:S02]  /*0820*/  CS2R R174, SRZ ;  /* 0x0000000000ae7805 */ /* 0x000fe4000001ff00 */
[----:B------:R-:W-:Y:S02]  /*0830*/  CS2R R176, SRZ ;  /* 0x0000000000b07805 */ /* 0x000fe4000001ff00 */
[----:B------:R-:W-:Y:S01]  /*0840*/  CS2R R178, SRZ ;  /* 0x0000000000b27805 */ /* 0x000fe2000001ff00 */
[----:B------:R-:W-:Y:S01]  /*0850*/  @!P1 IMAD.IADD R0, R0, 0x1, -R9 ;  /* 0x0000000100009824 */ /* 0x000fe200078e0a09 */
[----:B------:R-:W-:Y:S01]  /*0860*/  CS2R R180, SRZ ;  /* 0x0000000000b47805 */ /* 0x000fe2000001ff00 */
[----:B------:R-:W-:Y:S01]  /*0870*/  @!P1 VIADD R5, R5, 0x1 ;  /* 0x0000000105059836 */ /* 0x000fe20000000000 */
[----:B------:R-:W-:-:S02]  /*0880*/  ISETP.NE.AND P1, PT, R6, RZ, PT ;  /* 0x000000ff0600720c */ /* 0x000fc40003f25270 */
[----:B------:R-:W-:Y:S02]  /*0890*/  CS2R R182, SRZ ;  /* 0x0000000000b67805 */ /* 0x000fe4000001ff00 */
[----:B------:R-:W-:Y:S02]  /*08a0*/  ISETP.GE.U32.AND P0, PT, R0, R9, PT ;  /* 0x000000090000720c */ /* 0x000fe40003f06070 */
[----:B------:R-:W-:Y:S02]  /*08b0*/  CS2R R184, SRZ ;  /* 0x0000000000b87805 */ /* 0x000fe4000001ff00 */
[----:B------:R-:W-:Y:S02]  /*08c0*/  LOP3.LUT R0, R7, R6, RZ, 0x3c, !PT ;  /* 0x0000000607007212 */ /* 0x000fe400078e3cff */
[----:B------:R-:W-:Y:S02]  /*08d0*/  CS2R R186, SRZ ;  /* 0x0000000000ba7805 */ /* 0x000fe4000001ff00 */
[----:B------:R-:W-:-:S02]  /*08e0*/  CS2R R188, SRZ ;  /* 0x0000000000bc7805 */ /* 0x000fc4000001ff00 */
[----:B------:R-:W-:Y:S02]  /*08f0*/  CS2R R190, SRZ ;  /* 0x0000000000be7805 */ /* 0x000fe4000001ff00 */
[----:B------:R-:W-:Y:S01]  /*0900*/  ISETP.GE.AND P2, PT, R0, RZ, PT ;  /* 0x000000ff0000720c */ /* 0x000fe20003f46270 */
[----:B------:R-:W-:Y:S01]  /*0910*/  VIADD R0, R2, 0xff ;  /* 0x000000ff02007836 */ /* 0x000fe20000000000 */
[----:B------:R-:W-:Y:S02]  /*0920*/  CS2R R192, SRZ ;  /* 0x0000000000c07805 */ /* 0x000fe4000001ff00 */
[----:B------:R-:W-:Y:S02]  /*0930*/  CS2R R194, SRZ ;  /* 0x0000000000c27805 */ /* 0x000fe4000001ff00 */
[----:B------:R-:W-:Y:S02]  /*0940*/  CS2R R196, SRZ ;  /* 0x0000000000c47805 */ /* 0x000fe4000001ff00 */
[----:B------:R-:W-:-:S02]  /*0950*/  CS2R R198, SRZ ;  /* 0x0000000000c67805 */ /* 0x000fc4000001ff00 */
[----:B------:R-:W-:Y:S01]  /*0960*/  CS2R R200, SRZ ;  /* 0x0000000000c87805 */ /* 0x000fe2000001ff00 */
[----:B------:R-:W-:Y:S01]  /*0970*/  @P0 VIADD R5, R5, 0x1 ;  /* 0x0000000105050836 */ /* 0x000fe20000000000 */
[----:B------:R-:W-:Y:S02]  /*0980*/  CS2R R202, SRZ ;  /* 0x0000000000ca7805 */ /* 0x000fe4000001ff00 */
[----:B------:R-:W-:Y:S02]  /*0990*/  CS2R R204, SRZ ;  /* 0x0000000000cc7805 */ /* 0x000fe4000001ff00 */
[----:B------:R-:W-:Y:S01]  /*09a0*/  CS2R R206, SRZ ;  /* 0x0000000000ce7805 */ /* 0x000fe2000001ff00 */
[----:B------:R-:W-:Y:S01]  /*09b0*/  IMAD.MOV.U32 R10, RZ, RZ, R5 ;  /* 0x000000ffff0a7224 */ /* 0x000fe200078e0005 */
[----:B------:R-:W-:Y:S02]  /*09c0*/  SHF.R.S32.HI R5, RZ, 0x1f, R0 ;  /* 0x0000001fff057819 */ /* 0x000fe40000011400 */
[----:B------:R-:W-:-:S02]  /*09d0*/  CS2R R208, SRZ ;  /* 0x0000000000d07805 */ /* 0x000fc4000001ff00 */
[----:B------:R-:W-:Y:S01]  /*09e0*/  CS2R R210, SRZ ;  /* 0x0000000000d27805 */ /* 0x000fe2000001ff00 */
[----:B------:R-:W-:Y:S01]  /*09f0*/  @!P2 IMAD.MOV R10, RZ, RZ, -R10 ;  /* 0x000000ffff0aa224 */ /* 0x000fe200078e0a0a */
[----:B------:R-:W-:Y:S02]  /*0a00*/  LEA.HI R5, R5, R0, RZ, 0x8 ;  /* 0x0000000005057211 */ /* 0x000fe400078f40ff */
[----:B------:R-:W-:Y:S02]  /*0a10*/  CS2R R212, SRZ ;  /* 0x0000000000d47805 */ /* 0x000fe4000001ff00 */
[----:B------:R-:W-:Y:S02]  /*0a20*/  @!P1 LOP3.LUT R10, RZ, R6, RZ, 0x33, !PT ;  /* 0x00000006ff0a9212 */ /* 0x000fe400078e33ff */
[----:B------:R-:W-:Y:S02]  /*0a30*/  CS2R R214, SRZ ;  /* 0x0000000000d67805 */ /* 0x000fe4000001ff00 */
[----:B------:R-:W-:-:S02]  /*0a40*/  CS2R R216, SRZ ;  /* 0x0000000000d87805 */ /* 0x000fc4000001ff00 */
[----:B------:R-:W-:Y:S02]  /*0a50*/  CS2R R218, SRZ ;  /* 0x0000000000da7805 */ /* 0x000fe4000001ff00 */
[----:B------:R-:W-:Y:S01]  /*0a60*/  LEA.HI.SX32 R5, R5, -R10, 0x18 ;  /* 0x8000000a05057211 */ /* 0x000fe200078fc2ff */
[----:B------:R-:W-:Y:S01]  /*0a70*/  IMAD.MOV R8, RZ, RZ, -R10 ;  /* 0x000000ffff087224 */ /* 0x000fe200078e0a0a */
[----:B------:R-:W-:Y:S02]  /*0a80*/  CS2R R220, SRZ ;  /* 0x0000000000dc7805 */ /* 0x000fe4000001ff00 */
[----:B------:R-:W-:Y:S02]  /*0a90*/  CS2R R222, SRZ ;  /* 0x0000000000de7805 */ /* 0x000fe4000001ff00 */
[----:B------:R-:W-:Y:S01]  /*0aa0*/  VIMNMX R11, R5, 0x1, PT ;  /* 0x00000001050b7848 */ /* 0x000fe20003fe0100 */
[----:B------:R-:W-:Y:S01]  /*0ab0*/  IMAD R12, R6, R8, R7 ;  /* 0x00000008060c7224 */ /* 0x000fe200078e0207 */
[----:B------:R-:W-:-:S02]  /*0ac0*/  CS2R R224, SRZ ;  /* 0x0000000000e07805 */ /* 0x000fc4000001ff00 */
[----:B------:R-:W-:Y:S02]  /*0ad0*/  CS2R R226, SRZ ;  /* 0x0000000000e27805 */ /* 0x000fe4000001ff00 */
[----:B------:R-:W-:Y:S02]  /*0ae0*/  IABS R9, R11 ;  /* 0x0000000b00097213 */ /* 0x000fe40000000000 */
[----:B------:R-:W-:Y:S02]  /*0af0*/  CS2R R228, SRZ ;  /* 0x0000000000e47805 */ /* 0x000fe4000001ff00 */
[----:B------:R-:W-:Y:S02]  /*0b00*/  IABS R8, R12 ;  /* 0x0000000c00087213 */ /* 0x000fe40000000000 */
[----:B------:R-:W-:Y:S01]  /*0b10*/  CS2R R230, SRZ ;  /* 0x0000000000e67805 */ /* 0x000fe2000001ff00 */
[----:B------:R-:W1:Y:S01]  /*0b20*/  I2F.RP R0, R9 ;  /* 0x0000000900007306 */ /* 0x000e620000209400 */
[----:B------:R-:W-:-:S02]  /*0b30*/  CS2R R232, SRZ ;  /* 0x0000000000e87805 */ /* 0x000fc4000001ff00 */
[----:B------:R-:W-:Y:S02]  /*0b40*/  CS2R R234, SRZ ;  /* 0x0000000000ea7805 */ /* 0x000fe4000001ff00 */
[----:B------:R-:W-:Y:S02]  /*0b50*/  CS2R R236, SRZ ;  /* 0x0000000000ec7805 */ /* 0x000fe4000001ff00 */
[----:B------:R-:W-:Y:S02]  /*0b60*/  CS2R R238, SRZ ;  /* 0x0000000000ee7805 */ /* 0x000fe4000001ff00 */
[----:B------:R-:W-:Y:S02]  /*0b70*/  CS2R R248, SRZ ;  /* 0x0000000000f87805 */ /* 0x000fe4000001ff00 */
[----:B------:R-:W-:Y:S01]  /*0b80*/  CS2R R250, SRZ ;  /* 0x0000000000fa7805 */ /* 0x000fe2000001ff00 */
[----:B-1----:R-:W1:Y:S02]  /*0b90*/  MUFU.RCP R0, R0 ;  /* 0x0000000000007308 */ /* 0x002e640000001000 */
[----:B-1----:R-:W-:-:S06]  /*0ba0*/  VIADD R4, R0, 0xffffffe ;  /* 0x0ffffffe00047836 */ /* 0x002fcc0000000000 */
[----:B------:R1:W2:Y:S02]  /*0bb0*/  F2I.FTZ.U32.TRUNC.NTZ R5, R4 ;  /* 0x0000000400057305 */ /* 0x0002a4000021f000 */
[----:B-1----:R-:W-:Y:S02]  /*0bc0*/  IMAD.MOV.U32 R4, RZ, RZ, RZ ;  /* 0x000000ffff047224 */ /* 0x002fe400078e00ff */
[----:B--2---:R-:W-:-:S04]  /*0bd0*/  IMAD.MOV R13, RZ, RZ, -R5 ;  /* 0x000000ffff0d7224 */ /* 0x004fc800078e0a05 */
[----:B------:R-:W-:Y:S01]  /*0be0*/  IMAD.MOV.U32 R6, RZ, RZ, R13 ;  /* 0x000000ffff067224 */ /* 0x000fe200078e000d */
[----:B------:R-:W-:-:S03]  /*0bf0*/  IABS R13, R11 ;  /* 0x0000000b000d7213 */ /* 0x000fc60000000000 */
[----:B------:R-:W-:Y:S02]  /*0c00*/  IMAD R7, R6, R9, RZ ;  /* 0x0000000906077224 */ /* 0x000fe400078e02ff */
[----:B------:R-:W-:Y:S02]  /*0c10*/  IMAD.MOV.U32 R6, RZ, RZ, R8 ;  /* 0x000000ffff067224 */ /* 0x000fe400078e0008 */
[----:B------:R-:W-:Y:S01]  /*0c20*/  IMAD.HI.U32 R5, R5, R7, R4 ;  /* 0x0000000705057227 */ /* 0x000fe200078e0004 */
[----:B------:R-:W-:-:S03]  /*0c30*/  LOP3.LUT R4, R12, R11, RZ, 0x3c, !PT ;  /* 0x0000000b0c047212 */ /* 0x000fc600078e3cff */
[----:B------:R-:W-:Y:S01]  /*0c40*/  IMAD.MOV R0, RZ, RZ, -R13 ;  /* 0x000000ffff007224 */ /* 0x000fe200078e0a0d */
[----:B------:R-:W-:Y:S01]  /*0c50*/  ISETP.GE.AND P2, PT, R4, RZ, PT ;  /* 0x000000ff0400720c */ /* 0x000fe20003f46270 */
[----:B------:R-:W-:-:S04]  /*0c60*/  IMAD.HI.U32 R5, R5, R6, RZ ;  /* 0x0000000605057227 */ /* 0x000fc800078e00ff */
[----:B------:R-:W-:Y:S01]  /*0c70*/  IMAD R0, R5, R0, R6 ;  /* 0x0000000005007224 */ /* 0x000fe200078e0206 */
[----:B------:R-:W-:-:S04]  /*0c80*/  CS2R R6, SRZ ;  /* 0x0000000000067805 */ /* 0x000fc8000001ff00 */
[----:B------:R-:W-:-:S13]  /*0c90*/  ISETP.GT.U32.AND P1, PT, R9, R0, PT ;  /* 0x000000000900720c */ /* 0x000fda0003f24070 */
[----:B------:R-:W-:Y:S02]  /*0ca0*/  @!P1 IMAD.IADD R0, R0, 0x1, -R9 ;  /* 0x0000000100009824 */ /* 0x000fe400078e0a09 */
[----:B------:R-:W-:Y:S01]  /*0cb0*/  @!P1 VIADD R5, R5, 0x1 ;  /* 0x0000000105059836 */ /* 0x000fe20000000000 */
[----:B------:R-:W-:Y:S02]  /*0cc0*/  ISETP.NE.AND P1, PT, R11, RZ, PT ;  /* 0x000000ff0b00720c */ /* 0x000fe40003f25270 */
[----:B------:R-:W-:Y:S02]  /*0cd0*/  ISETP.GE.U32.AND P0, PT, R0, R9, PT ;  /* 0x000000090000720c */ /* 0x000fe40003f06070 */
[----:B------:R-:W1:Y:S11]  /*0ce0*/  S2R R0, SR_TID.X ;  /* 0x0000000000007919 */ /* 0x000e760000002100 */
[----:B------:R-:W-:Y:S01]  /*0cf0*/  @P0 VIADD R5, R5, 0x1 ;  /* 0x0000000105050836 */ /* 0x000fe20000000000 */
[----:B------:R-:W-:-:S03]  /*0d00*/  ISETP.GE.AND P0, PT, R252, 0x20, PT ;  /* 0x00000020fc00780c */ /* 0x000fc60003f06270 */
[----:B------:R-:W-:-:S04]  /*0d10*/  IMAD.MOV.U32 R8, RZ, RZ, R5 ;  /* 0x000000ffff087224 */ /* 0x000fc800078e0005 */
[----:B------:R-:W-:Y:S01]  /*0d20*/  @!P2 IMAD.MOV R8, RZ, RZ, -R8 ;  /* 0x000000ffff08a224 */ /* 0x000fe200078e0a08 */
[----:B------:R-:W-:-:S05]  /*0d30*/  @!P1 LOP3.LUT R8, RZ, R11, RZ, 0x33, !PT ;  /* 0x0000000bff089212 */ /* 0x000fca00078e33ff */
[----:B------:R-:W-:Y:S02]  /*0d40*/  IMAD.MOV R4, RZ, RZ, -R8 ;  /* 0x000000ffff047224 */ /* 0x000fe400078e0a08 */
[----:B------:R-:W-:Y:S02]  /*0d50*/  IMAD.SHL.U32 R8, R8, 0x100, RZ ;  /* 0x0000010008087824 */ /* 0x000fe400078e00ff */
[----:B------:R-:W-:Y:S01]  /*0d60*/  IMAD R4, R11, R4, R12 ;  /* 0x000000040b047224 */ /* 0x000fe200078e020c */
[----:B------:R-:W-:Y:S02]  /*0d70*/  CS2R R12, SRZ ;  /* 0x00000000000c7805 */ /* 0x000fe4000001ff00 */
[----:B-1----:R-:W-:Y:S01]  /*0d80*/  LOP3.LUT R9, R0, 0x7f, RZ, 0xc0, !PT ;  /* 0x0000007f00097812 */ /* 0x002fe200078ec0ff */
[----:B------:R-:W-:Y:S01]  /*0d90*/  IMAD.IADD R4, R10, 0x1, R4 ;  /* 0x000000010a047824 */ /* 0x000fe200078e0204 */
[----:B------:R-:W-:-:S03]  /*0da0*/  LOP3.LUT R11, R0, 0x60, RZ, 0xc0, !PT ;  /* 0x00000060000b7812 */ /* 0x000fc600078ec0ff */
[----:B------:R-:W-:Y:S01]  /*0db0*/  IMAD R9, R4, 0x100, R9 ;  /* 0x0000010004097824 */ /* 0x000fe200078e0209 */
[----:B------:R-:W-:-:S03]  /*0dc0*/  CS2R R4, SRZ ;  /* 0x0000000000047805 */ /* 0x000fc6000001ff00 */
[----:B------:R-:W-:Y:S01]  /*0dd0*/  VIADD R10, R9, 0x80 ;  /* 0x00000080090a7836 */ /* 0x000fe20000000000 */
[----:B0-----:R-:W-:Y:S06]  /*0de0*/  @!P0 BRA `(.L_x_0) ;  /* 0x0000012c00dc8947 */ /* 0x001fec0003800000 */
[----:B------:R-:W-:Y:S01]  /*0df0*/  IABS R22, R2 ;  /* 0x0000000200167213 */ /* 0x000fe20000000000 */
[----:B------:R-:W0:Y:S01]  /*0e00*/  LDC R242, c[0x0][0x238] ;  /* 0x00008e00fff27b82 */ /* 0x000e220000000800 */
[----:B------:R-:W-:Y:S01]  /*0e10*/  IABS R4, R3 ;  /* 0x0000000300047213 */ /* 0x000fe20000000000 */
[----:B------:R-:W-:Y:S01]  /*0e20*/  ULDC UR6, c[0x0][0x234] ;  /* 0x00008d0000067ab9 */ /* 0x000fe20000000800 */
[----:B------:R-:W1:Y:S01]  /*0e30*/  I2F.RP R14, R22 ;  /* 0x00000016000e7306 */ /* 0x000e620000209400 */
[----:B------:R-:W-:Y:S01]  /*0e40*/  IABS R17, R9 ;  /* 0x0000000900117213 */ /* 0x000fe20000000000 */
[----:B------:R-:W-:Y:S01]  /*0e50*/  USHF.R.U32.HI UR13, URZ, 0x4, UR12 ;  /* 0x000000043f0d7899 */ /* 0x000fe2000801160c */
[----:B------:R-:W-:Y:S01]  /*0e60*/  IABS R16, R10 ;  /* 0x0000000a00107213 */ /* 0x000fe20000000000 */
[----:B------:R-:W-:Y:S01]  /*0e70*/  UIADD3 UR4, UR12, 0x4000, URZ ;  /* 0x000040000c047890 */ /* 0x000fe2000fffe03f */
[----:B------:R-:W-:Y:S01]  /*0e80*/  ISETP.GE.AND P6, PT, R9, RZ, PT ;  /* 0x000000ff0900720c */ /* 0x000fe20003fc6270 */
[----:B------:R-:W-:Y:S01]  /*0e90*/  USGXT.U32 UR13, UR13, 0xe ;  /* 0x0000000e0d0d789a */ /* 0x000fe20008000000 */
[----:B------:R-:W-:Y:S01]  /*0ea0*/  ISETP.GE.AND P3, PT, R10, RZ, PT ;  /* 0x000000ff0a00720c */ /* 0x000fe20003f66270 */
[----:B------:R-:W2:Y:S01]  /*0eb0*/  I2F.RP R5, R4 ;  /* 0x0000000400057306 */ /* 0x000ea20000209400 */
[----:B------:R-:W-:Y:S01]  /*0ec0*/  USHF.R.U32.HI UR4, URZ, 0x4, UR4 ;  /* 0x000000043f047899 */ /* 0x000fe20008011604 */
[----:B------:R-:W-:Y:S01]  /*0ed0*/  CS2R R100, SRZ ;  /* 0x0000000000647805 */ /* 0x000fe2000001ff00 */
[----:B------:R-:W-:Y:S01]  /*0ee0*/  UIADD3 UR8, UP0, UR13, 0x80, URZ ;  /* 0x000000800d087890 */ /* 0x000fe2000ff1e03f */
[----:B------:R-:W-:Y:S01]  /*0ef0*/  CS2R R102, SRZ ;  /* 0x0000000000667805 */ /* 0x000fe2000001ff00 */
[----:B------:R-:W-:Y:S01]  /*0f00*/  USGXT.U32 UR4, UR4, 0xe ;  /* 0x0000000e0404789a */ /* 0x000fe20008000000 */
[----:B------:R-:W-:Y:S01]  /*0f10*/  CS2R R104, SRZ ;  /* 0x0000000000687805 */ /* 0x000fe2000001ff00 */
[----:B------:R-:W-:Y:S01]  /*0f20*/  UMOV UR5, URZ ;  /* 0x0000003f00057c82 */ /* 0x000fe20008000000 */
[----:B-1----:R-:W1:Y:S01]  /*0f30*/  MUFU.RCP R14, R14 ;  /* 0x0000000e000e7308 */ /* 0x002e620000001000 */
[----:B------:R-:W-:Y:S01]  /*0f40*/  ULDC.64 UR18, c[0x0][0x210] ;  /* 0x0000840000127ab9 */ /* 0x000fe20000000a00 */
[----:B------:R-:W-:Y:S01]  /*0f50*/  UIADD3.X UR9, UR5, 0x40000040, URZ, UP0, !UPT ;  /* 0x4000004005097890 */ /* 0x000fe200087fe43f */
[----:B------:R-:W-:Y:S01]  /*0f60*/  CS2R R106, SRZ ;  /* 0x00000000006a7805 */ /* 0x000fe2000001ff00 */
[----:B------:R-:W-:Y:S01]  /*0f70*/  ULDC UR7, c[0x0][0x230] ;  /* 0x00008c0000077ab9 */ /* 0x000fe20000000800 */
[C---:B0-----:R-:W-:Y:S01]  /*0f80*/  IMAD R152, R242.reuse, 0x16, RZ ;  /* 0x00000016f2987824 */ /* 0x041fe200078e02ff */
[----:B------:R-:W-:Y:S01]  /*0f90*/  CS2R R108, SRZ ;  /* 0x00000000006c7805 */ /* 0x000fe2000001ff00 */
[C---:B------:R-:W-:Y:S01]  /*0fa0*/  IMAD R153, R242.reuse, 0x15, RZ ;  /* 0x00000015f2997824 */ /* 0x040fe200078e02ff */
[----:B--2---:R-:W0:Y:S01]  /*0fb0*/  MUFU.RCP R5, R5 ;  /* 0x0000000500057308 */ /* 0x004e220000001000 */
[C---:B------:R-:W-:Y:S01]  /*0fc0*/  IMAD R154, R242.reuse, 0x14, RZ ;  /* 0x00000014f29a7824 */ /* 0x040fe200078e02ff */
[----:B------:R-:W-:Y:S01]  /*0fd0*/  CS2R R110, SRZ ;  /* 0x00000000006e7805 */ /* 0x000fe2000001ff00 */
[C---:B------:R-:W-:Y:S01]  /*0fe0*/  IMAD R155, R242.reuse, 0x13, RZ ;  /* 0x00000013f29b7824 */ /* 0x040fe200078e02ff */
[----:B------:R-:W-:Y:S01]  /*0ff0*/  CS2R R112, SRZ ;  /* 0x0000000000707805 */ /* 0x000fe2000001ff00 */
[C---:B------:R-:W-:Y:S01]  /*1000*/  IMAD R156, R242.reuse, 0x12, RZ ;  /* 0x00000012f29c7824 */ /* 0x040fe200078e02ff */
[----:B------:R-:W-:Y:S01]  /*1010*/  CS2R R114, SRZ ;  /* 0x0000000000727805 */ /* 0x000fe2000001ff00 */
[----:B------:R-:W-:Y:S01]  /*1020*/  IMAD R157, R242, 0x11, RZ ;  /* 0x00000011f29d7824 */ /* 0x000fe200078e02ff */
[----:B------:R-:W-:Y:S01]  /*1030*/  CS2R R116, SRZ ;  /* 0x0000000000747805 */ /* 0x000fe2000001ff00 */
[----:B-1----:R-:W-:Y:S01]  /*1040*/  VIADD R12, R14, 0xffffffe ;  /* 0x0ffffffe0e0c7836 */ /* 0x002fe20000000000 */
[----:B------:R-:W-:Y:S01]  /*1050*/  CS2R R118, SRZ ;  /* 0x0000000000767805 */ /* 0x000fe2000001ff00 */
[C---:B------:R-:W-:Y:S01]  /*1060*/  IMAD.SHL.U32 R158, R242.reuse, 0x10, RZ ;  /* 0x00000010f29e7824 */ /* 0x040fe200078e00ff */
[----:B------:R-:W-:Y:S01]  /*1070*/  CS2R R120, SRZ ;  /* 0x0000000000787805 */ /* 0x000fe2000001ff00 */
[----:B------:R1:W2:Y:S01]  /*1080*/  F2I.FTZ.U32.TRUNC.NTZ R13, R12 ;  /* 0x0000000c000d7305 */ /* 0x0002a2000021f000 */
[C---:B------:R-:W-:Y:S01]  /*1090*/  IMAD R159, R242.reuse, 0xf, RZ ;  /* 0x0000000ff29f7824 */ /* 0x040fe200078e02ff */
[----:B------:R-:W-:Y:S01]  /*10a0*/  CS2R R122, SRZ ;  /* 0x00000000007a7805 */ /* 0x000fe2000001ff00 */
[C---:B------:R-:W-:Y:S01]  /*10b0*/  IMAD R160, R242.reuse, 0xe, RZ ;  /* 0x0000000ef2a07824 */ /* 0x040fe200078e02ff */
[----:B------:R-:W-:Y:S01]  /*10c0*/  CS2R R124, SRZ ;  /* 0x00000000007c7805 */ /* 0x000fe2000001ff00 */
[----:B0-----:R-:W-:Y:S01]  /*10d0*/  VIADD R6, R5, 0xffffffe ;  /* 0x0ffffffe05067836 */ /* 0x001fe20000000000 */
[----:B------:R-:W-:Y:S01]  /*10e0*/  CS2R R126, SRZ ;  /* 0x00000000007e7805 */ /* 0x000fe2000001ff00 */
[C---:B------:R-:W-:Y:S01]  /*10f0*/  IMAD R161, R242.reuse, 0xd, RZ ;  /* 0x0000000df2a17824 */ /* 0x040fe200078e02ff */
[----:B------:R-:W-:Y:S01]  /*1100*/  CS2R R128, SRZ ;  /* 0x0000000000807805 */ /* 0x000fe2000001ff00 */
[----:B------:R0:W3:Y:S01]  /*1110*/  F2I.FTZ.U32.TRUNC.NTZ R7, R6 ;  /* 0x0000000600077305 */ /* 0x0000e2000021f000 */
[----:B-1----:R-:W-:Y:S01]  /*1120*/  IMAD.MOV.U32 R12, RZ, RZ, RZ ;  /* 0x000000ffff0c7224 */ /* 0x002fe200078e00ff */
[----:B------:R-:W-:Y:S01]  /*1130*/  CS2R R130, SRZ ;  /* 0x0000000000827805 */ /* 0x000fe2000001ff00 */
[C---:B------:R-:W-:Y:S01]  /*1140*/  IMAD R162, R242.reuse, 0xc, RZ ;  /* 0x0000000cf2a27824 */ /* 0x040fe200078e02ff */
[----:B------:R-:W-:Y:S01]  /*1150*/  CS2R R132, SRZ ;  /* 0x0000000000847805 */ /* 0x000fe2000001ff00 */
[C---:B------:R-:W-:Y:S01]  /*1160*/  IMAD R163, R242.reuse, 0xb, RZ ;  /* 0x0000000bf2a37824 */ /* 0x040fe200078e02ff */
[----:B------:R-:W-:Y:S01]  /*1170*/  CS2R R134, SRZ ;  /* 0x0000000000867805 */ /* 0x000fe2000001ff00 */
[--C-:B--2---:R-:W-:Y:S01]  /*1180*/  IMAD.MOV R15, RZ, RZ, -R13.reuse ;  /* 0x000000ffff0f7224 */ /* 0x104fe200078e0a0d */
[----:B------:R-:W-:Y:S01]  /*1190*/  CS2R R136, SRZ ;  /* 0x0000000000887805 */ /* 0x000fe2000001ff00 */
[----:B0-----:R-:W-:Y:S01]  /*11a0*/  IMAD.MOV.U32 R6, RZ, RZ, RZ ;  /* 0x000000ffff067224 */ /* 0x001fe200078e00ff */
[----:B------:R-:W-:Y:S01]  /*11b0*/  CS2R R138, SRZ ;  /* 0x00000000008a7805 */ /* 0x000fe2000001ff00 */
[----:B------:R-:W-:Y:S01]  /*11c0*/  IMAD R15, R15, R22, RZ ;  /* 0x000000160f0f7224 */ /* 0x000fe200078e02ff */
[----:B------:R-:W-:Y:S01]  /*11d0*/  CS2R R140, SRZ ;  /* 0x00000000008c7805 */ /* 0x000fe2000001ff00 */
[----:B------:R-:W-:Y:S01]  /*11e0*/  IMAD R164, R242, 0xa, RZ ;  /* 0x0000000af2a47824 */ /* 0x000fe200078e02ff */
[----:B------:R-:W-:Y:S01]  /*11f0*/  CS2R R142, SRZ ;  /* 0x00000000008e7805 */ /* 0x000fe2000001ff00 */
[----:B------:R-:W-:Y:S01]  /*1200*/  IMAD.HI.U32 R13, R13, R15, R12 ;  /* 0x0000000f0d0d7227 */ /* 0x000fe200078e000c */
[----:B------:R-:W-:-:S02]  /*1210*/  CS2R R144, SRZ ;  /* 0x0000000000907805 */ /* 0x000fc4000001ff00 */
[----:B------:R-:W-:Y:S02]  /*1220*/  CS2R R146, SRZ ;  /* 0x0000000000927805 */ /* 0x000fe4000001ff00 */
[----:B------:R-:W-:Y:S01]  /*1230*/  CS2R R148, SRZ ;  /* 0x0000000000947805 */ /* 0x000fe2000001ff00 */
[----:B------:R-:W-:Y:S01]  /*1240*/  IMAD.MOV.U32 R12, RZ, RZ, R17 ;  /* 0x000000ffff0c7224 */ /* 0x000fe200078e0011 */
[----:B------:R-:W-:Y:S01]  /*1250*/  CS2R R150, SRZ ;  /* 0x0000000000967805 */ /* 0x000fe2000001ff00 */
[C---:B------:R-:W-:Y:S01]  /*1260*/  IMAD.HI.U32 R5, R13.reuse, R16, RZ ;  /* 0x000000100d057227 */ /* 0x040fe200078e00ff */
[----:B------:R-:W-:Y:S01]  /*1270*/  UMOV UR10, 0xfffffffe ;  /* 0xfffffffe000a7882 */ /* 0x000fe20000000000 */
[----:B------:R-:W-:Y:S01]  /*1280*/  UMOV UR11, 0x7fffffdf ;  /* 0x7fffffdf000b7882 */ /* 0x000fe20000000000 */
[----:B------:R-:W-:Y:S01]  /*1290*/  UIADD3.64 UR16, UR8, 0x80, URZ ;  /* 0x0000008008107897 */ /* 0x000fe2000fffe03f */
[----:B---3--:R-:W-:Y:S01]  /*12a0*/  IMAD.MOV R15, RZ, RZ, -R7 ;  /* 0x000000ffff0f7224 */ /* 0x008fe200078e0a07 */
[----:B------:R-:W-:Y:S01]  /*12b0*/  UIADD3.64 UR10, UR4, -UR10, URZ ;  /* 0x8000000a040a7297 */ /* 0x000fe2000fffe03f */
[----:B------:R-:W-:Y:S01]  /*12c0*/  IMAD.HI.U32 R13, R13, R12, RZ ;  /* 0x0000000c0d0d7227 */ /* 0x000fe200078e00ff */
[----:B------:R-:W-:-:S02]  /*12d0*/  UIADD3.64 UR20, UR8, 0x100, URZ ;  /* 0x0000010008147897 */ /* 0x000fc4000fffe03f */
[----:B------:R-:W-:Y:S01]  /*12e0*/  UIADD3.64 UR24, UR8, 0x180, URZ ;  /* 0x0000018008187897 */ /* 0x000fe2000fffe03f */
[----:B------:R-:W-:Y:S01]  /*12f0*/  IMAD.MOV R17, RZ, RZ, -R5 ;  /* 0x000000ffff117224 */ /* 0x000fe200078e0a05 */
[----:B------:R-:W-:Y:S01]  /*1300*/  LEA.HI R5, R11, R8, RZ, 0x1b ;  /* 0x000000080b057211 */ /* 0x000fe200078fd8ff */
[----:B------:R-:W-:Y:S01]  /*1310*/  IMAD R15, R15, R4, RZ ;  /* 0x000000040f0f7224 */ /* 0x000fe200078e02ff */
[----:B------:R-:W-:Y:S01]  /*1320*/  UIADD3.64 UR28, UR8, 0x200, URZ ;  /* 0x00000200081c7897 */ /* 0x000fe2000fffe03f */
[----:B------:R-:W-:Y:S01]  /*1330*/  IMAD.MOV R13, RZ, RZ, -R13 ;  /* 0x000000ffff0d7224 */ /* 0x000fe200078e0a0d */
[----:B------:R-:W-:Y:S01]  /*1340*/  IABS R99, R5 ;  /* 0x0000000500637213 */ /* 0x000fe20000000000 */
[----:B------:R-:W-:Y:S01]  /*1350*/  IMAD.HI.U32 R7, R7, R15, R6 ;  /* 0x0000000f07077227 */ /* 0x000fe200078e0006 */
[----:B------:R-:W-:Y:S02]  /*1360*/  UIADD3.64 UR32, UR8, 0x280, URZ ;  /* 0x0000028008207897 */ /* 0x000fe4000fffe03f */
[----:B------:R-:W-:Y:S01]  /*1370*/  UIADD3.64 UR36, UR8, 0x300, URZ ;  /* 0x0000030008247897 */ /* 0x000fe2000fffe03f */
[----:B------:R-:W-:-:S02]  /*1380*/  IMAD R16, R22, R17, R16 ;  /* 0x0000001116107224 */ /* 0x000fc400078e0210 */
[C---:B------:R-:W-:Y:S02]  /*1390*/  IMAD R17, R22.reuse, R13, R12 ;  /* 0x0000000d16117224 */ /* 0x040fe400078e020c */
[C---:B------:R-:W-:Y:S01]  /*13a0*/  VIADD R15, R5.reuse, 0xfc ;  /* 0x000000fc050f7836 */ /* 0x040fe20000000000 */
[C---:B------:R-:W-:Y:S01]  /*13b0*/  ISETP.GT.U32.AND P0, PT, R22.reuse, R16, PT ;  /* 0x000000101600720c */ /* 0x040fe20003f04070 */
[C---:B------:R-:W-:Y:S01]  /*13c0*/  VIADD R25, R5.reuse, 0xf0 ;  /* 0x000000f005197836 */ /* 0x040fe20000000000 */
[----:B------:R-:W-:Y:S01]  /*13d0*/  ISETP.GT.U32.AND P1, PT, R22, R17, PT ;  /* 0x000000111600720c */ /* 0x000fe20003f24070 */
[C---:B------:R-:W-:Y:S01]  /*13e0*/  VIADD R23, R5.reuse, 0xf8 ;  /* 0x000000f805177836 */ /* 0x040fe20000000000 */
[----:B------:R-:W-:Y:S01]  /*13f0*/  IABS R14, R15 ;  /* 0x0000000f000e7213 */ /* 0x000fe20000000000 */
[C---:B------:R-:W-:Y:S01]  /*1400*/  VIADD R24, R5.reuse, 0xf4 ;  /* 0x000000f405187836 */ /* 0x040fe20000000000 */
[----:B------:R-:W-:Y:S01]  /*1410*/  IABS R20, R25 ;  /* 0x0000001900147213 */ /* 0x000fe20000000000 */
[----:B------:R-:W-:Y:S01]  /*1420*/  VIADD R28, R5, 0xd0 ;  /* 0x000000d0051c7836 */ /* 0x000fe20000000000 */
[----:B------:R-:W-:Y:S01]  /*1430*/  ISETP.GE.AND P2, PT, R15, RZ, PT ;  /* 0x000000ff0f00720c */ /* 0x000fe20003f46270 */
[----:B------:R-:W-:Y:S01]  /*1440*/  IMAD.HI.U32 R6, R7, R14, RZ ;  /* 0x0000000e07067227 */ /* 0x000fe200078e00ff */
[----:B------:R-:W-:-:S02]  /*1450*/  IABS R18, R23 ;  /* 0x0000001700127213 */ /* 0x000fc40000000000 */
[----:B------:R-:W-:Y:S01]  /*1460*/  IABS R19, R24 ;  /* 0x0000001800137213 */ /* 0x000fe20000000000 */
[----:B------:R-:W-:Y:S01]  /*1470*/  IMAD.HI.U32 R13, R7, R20, RZ ;  /* 0x00000014070d7227 */ /* 0x000fe200078e00ff */
[----:B------:R-:W-:Y:S02]  /*1480*/  ISETP.GE.AND P5, PT, R23, RZ, PT ;  /* 0x000000ff1700720c */ /* 0x000fe40003fa6270 */
[----:B------:R-:W-:Y:S01]  /*1490*/  IABS R26, R28 ;  /* 0x0000001c001a7213 */ /* 0x000fe20000000000 */
[----:B------:R-:W-:Y:S02]  /*14a0*/  IMAD.MOV R15, RZ, RZ, -R6 ;  /* 0x000000ffff0f7224 */ /* 0x000fe400078e0a06 */
[----:B------:R-:W-:Y:S02]  /*14b0*/  IMAD.MOV R21, RZ, RZ, -R13 ;  /* 0x000000ffff157224 */ /* 0x000fe400078e0a0d */
[----:B------:R-:W-:Y:S02]  /*14c0*/  @!P1 IMAD.IADD R17, R17, 0x1, -R22 ;  /* 0x0000000111119824 */ /* 0x000fe400078e0a16 */
[----:B------:R-:W-:-:S02]  /*14d0*/  IMAD R13, R4, R15, R14 ;  /* 0x0000000f040d7224 */ /* 0x000fc400078e020e */
[----:B------:R-:W-:Y:S01]  /*14e0*/  @!P0 IMAD.IADD R16, R16, 0x1, -R22 ;  /* 0x0000000110108824 */ /* 0x000fe200078e0a16 */
[----:B------:R-:W-:Y:S01]  /*14f0*/  ISETP.GT.U32.AND P1, PT, R22, R17, PT ;  /* 0x000000111600720c */ /* 0x000fe20003f24070 */
[C---:B------:R-:W-:Y:S01]  /*1500*/  IMAD.HI.U32 R11, R7.reuse, R18, RZ ;  /* 0x00000012070b7227 */ /* 0x040fe200078e00ff */
[----:B------:R-:W-:Y:S02]  /*1510*/  ISETP.GT.U32.AND P4, PT, R4, R13, PT ;  /* 0x0000000d0400720c */ /* 0x000fe40003f84070 */
[----:B------:R-:W-:Y:S01]  /*1520*/  ISETP.GT.U32.AND P0, PT, R22, R16, PT ;  /* 0x000000101600720c */ /* 0x000fe20003f04070 */
[----:B------:R-:W-:-:S04]  /*1530*/  IMAD.HI.U32 R12, R7, R19, RZ ;  /* 0x00000013070c7227 */ /* 0x000fc800078e00ff */
[----:B------:R-:W-:Y:S02]  /*1540*/  IMAD.MOV R11, RZ, RZ, -R11 ;  /* 0x000000ffff0b7224 */ /* 0x000fe400078e0a0b */
[C---:B------:R-:W-:Y:S02]  /*1550*/  IMAD R14, R4.reuse, R21, R20 ;  /* 0x00000015040e7224 */ /* 0x040fe400078e0214 */
[----:B------:R-:W-:Y:S02]  /*1560*/  @!P1 IMAD.IADD R17, R17, 0x1, -R22 ;  /* 0x0000000111119824 */ /* 0x000fe400078e0a16 */
[----:B------:R-:W-:Y:S01]  /*1570*/  @!P4 IMAD.IADD R13, R13, 0x1, -R4 ;  /* 0x000000010d0dc824 */ /* 0x000fe200078e0a04 */
[----:B------:R-:W-:Y:S01]  /*1580*/  ISETP.GT.U32.AND P4, PT, R4, R14, PT ;  /* 0x0000000e0400720c */ /* 0x000fe20003f84070 */
[----:B------:R-:W-:Y:S02]  /*1590*/  VIADD R20, R5, 0xec ;  /* 0x000000ec05147836 */ /* 0x000fe40000000000 */
[----:B------:R-:W-:-:S02]  /*15a0*/  IMAD.MOV R12, RZ, RZ, -R12 ;  /* 0x000000ffff0c7224 */ /* 0x000fc400078e0a0c */
[C---:B------:R-:W-:Y:S01]  /*15b0*/  IMAD R6, R4.reuse, R11, R18 ;  /* 0x0000000b04067224 */ /* 0x040fe200078e0212 */
[----:B------:R-:W-:Y:S01]  /*15c0*/  IABS R18, R20 ;  /* 0x0000001400127213 */ /* 0x000fe20000000000 */
[----:B------:R-:W-:Y:S01]  /*15d0*/  @!P6 IMAD.MOV R17, RZ, RZ, -R17 ;  /* 0x000000ffff11e224 */ /* 0x000fe200078e0a11 */
[----:B------:R-:W-:Y:S01]  /*15e0*/  ISETP.GT.U32.AND P6, PT, R4, R13, PT ;  /* 0x0000000d0400720c */ /* 0x000fe20003fc4070 */
[----:B------:R-:W-:Y:S01]  /*15f0*/  @!P0 IMAD.IADD R16, R16, 0x1, -R22 ;  /* 0x0000000110108824 */ /* 0x000fe200078e0a16 */
[----:B------:R-:W-:Y:S01]  /*1600*/  ISETP.GT.U32.AND P1, PT, R4, R6, PT ;  /* 0x000000060400720c */ /* 0x000fe20003f24070 */
[----:B------:R-:W-:Y:S01]  /*1610*/  VIADD R21, R5, 0xe8 ;  /* 0x000000e805157836 */ /* 0x000fe20000000000 */
[----:B------:R-:W-:Y:S01]  /*1620*/  ISETP.NE.AND P0, PT, R2, RZ, PT ;  /* 0x000000ff0200720c */ /* 0x000fe20003f05270 */
[C---:B------:R-:W-:Y:S01]  /*1630*/  IMAD R15, R4.reuse, R12, R19 ;  /* 0x0000000c040f7224 */ /* 0x040fe200078e0213 */
[----:B------:R-:W-:Y:S01]  /*1640*/  LOP3.LUT R11, RZ, R2, RZ, 0x33, !PT ;  /* 0x00000002ff0b7212 */ /* 0x000fe200078e33ff */
[----:B------:R-:W-:Y:S01]  /*1650*/  @!P3 IMAD.MOV R16, RZ, RZ, -R16 ;  /* 0x000000ffff10b224 */ /* 0x000fe200078e0a10 */
[----:B------:R-:W-:Y:S01]  /*1660*/  IABS R19, R21 ;  /* 0x0000001500137213 */ /* 0x000fe20000000000 */
[----:B------:R-:W-:Y:S01]  /*1670*/  IMAD.HI.U32 R2, R7, R18, RZ ;  /* 0x0000001207027227 */ /* 0x000fe200078e00ff */
[----:B------:R-:W-:-:S02]  /*1680*/  ISETP.GT.U32.AND P3, PT, R4, R15, PT ;  /* 0x0000000f0400720c */ /* 0x000fc40003f64070 */
[----:B------:R-:W-:Y:S01]  /*1690*/  SEL R12, R11, R16, !P0 ;  /* 0x000000100b0c7207 */ /* 0x000fe20004000000 */
[----:B------:R-:W-:Y:S01]  /*16a0*/  @!P6 IMAD.IADD R13, R13, 0x1, -R4 ;  /* 0x000000010d0de824 */ /* 0x000fe200078e0a04 */
[----:B------:R-:W-:Y:S01]  /*16b0*/  SEL R11, R11, R17, !P0 ;  /* 0x000000110b0b7207 */ /* 0x000fe20004000000 */
[----:B------:R-:W-:Y:S01]  /*16c0*/  IMAD.MOV R17, RZ, RZ, -R2 ;  /* 0x000000ffff117224 */ /* 0x000fe200078e0a02 */
[----:B------:R-:W-:Y:S01]  /*16d0*/  ISETP.GE.AND P0, PT, R24, RZ, PT ;  /* 0x000000ff1800720c */ /* 0x000fe20003f06270 */
[----:B------:R-:W-:-:S04]  /*16e0*/  IMAD.HI.U32 R2, R7, R19, RZ ;  /* 0x0000001307027227 */ /* 0x000fc800078e00ff */
[----:B------:R-:W-:Y:S02]  /*16f0*/  IMAD.MOV R16, RZ, RZ, -R2 ;  /* 0x000000ffff107224 */ /* 0x000fe400078e0a02 */
[----:B------:R-:W-:Y:S01]  /*1700*/  @!P1 IMAD.IADD R6, R6, 0x1, -R4 ;  /* 0x0000000106069824 */ /* 0x000fe200078e0a04 */
[----:B------:R-:W-:Y:S01]  /*1710*/  ISETP.GE.AND P1, PT, R25, RZ, PT ;  /* 0x000000ff1900720c */ /* 0x000fe20003f26270 */
[C---:B------:R-:W-:Y:S02]  /*1720*/  IMAD R17, R4.reuse, R17, R18 ;  /* 0x0000001104117224 */ /* 0x040fe400078e0212 */
[----:B------:R-:W-:Y:S02]  /*1730*/  IMAD.MOV.U32 R2, RZ, RZ, R13 ;  /* 0x000000ffff027224 */ /* 0x000fe400078e000d */
[----:B------:R-:W-:Y:S01]  /*1740*/  @!P3 IMAD.IADD R15, R15, 0x1, -R4 ;  /* 0x000000010f0fb824 */ /* 0x000fe200078e0a04 */
[C---:B------:R-:W-:Y:S01]  /*1750*/  ISETP.GT.U32.AND P3, PT, R4.reuse, R6, PT ;  /* 0x000000060400720c */ /* 0x040fe20003f64070 */
[----:B------:R-:W-:Y:S01]  /*1760*/  @!P2 IMAD.MOV R2, RZ, RZ, -R2 ;  /* 0x000000ffff02a224 */ /* 0x000fe200078e0a02 */
[C---:B------:R-:W-:Y:S01]  /*1770*/  ISETP.GT.U32.AND P2, PT, R4.reuse, R17, PT ;  /* 0x000000110400720c */ /* 0x040fe20003f44070 */
[----:B------:R-:W-:Y:S01]  /*1780*/  VIADD R22, R5, 0xe4 ;  /* 0x000000e405167836 */ /* 0x000fe20000000000 */
[----:B------:R-:W-:Y:S01]  /*1790*/  ISETP.GT.U32.AND P6, PT, R4, R15, PT ;  /* 0x0000000f0400720c */ /* 0x000fe20003fc4070 */
[----:B------:R-:W-:-:S02]  /*17a0*/  @!P4 IMAD.IADD R14, R14, 0x1, -R4 ;  /* 0x000000010e0ec824 */ /* 0x000fc400078e0a04 */
[C---:B------:R-:W-:Y:S01]  /*17b0*/  IMAD R16, R4.reuse, R16, R19 ;  /* 0x0000001004107224 */ /* 0x040fe200078e0213 */
[----:B------:R-:W-:Y:S01]  /*17c0*/  IABS R19, R22 ;  /* 0x0000001600137213 */ /* 0x000fe20000000000 */
[C---:B------:R-:W-:Y:S01]  /*17d0*/  VIADD R23, R5.reuse, 0xe0 ;  /* 0x000000e005177836 */ /* 0x040fe20000000000 */
[----:B------:R-:W-:Y:S01]  /*17e0*/  ISETP.GT.U32.AND P4, PT, R4, R14, PT ;  /* 0x0000000e0400720c */ /* 0x000fe20003f84070 */
[----:B------:R-:W-:Y:S02]  /*17f0*/  VIADD R24, R5, 0xdc ;  /* 0x000000dc05187836 */ /* 0x000fe40000000000 */
[--C-:B------:R-:W-:Y:S01]  /*1800*/  @!P3 IMAD.IADD R6, R6, 0x1, -R4.reuse ;  /* 0x000000010606b824 */ /* 0x100fe200078e0a04 */
[----:B------:R-:W-:Y:S01]  /*1810*/  ISETP.GE.AND P3, PT, R20, RZ, PT ;  /* 0x000000ff1400720c */ /* 0x000fe20003f66270 */
[----:B------:R-:W-:Y:S01]  /*1820*/  @!P2 IMAD.IADD R17, R17, 0x1, -R4 ;  /* 0x000000011111a824 */ /* 0x000fe200078e0a04 */
[----:B------:R-:W-:Y:S01]  /*1830*/  IABS R20, R23 ;  /* 0x0000001700147213 */ /* 0x000fe20000000000 */
[----:B------:R-:W-:Y:S01]  /*1840*/  IMAD.HI.U32 R13, R7, R19, RZ ;  /* 0x00000013070d7227 */ /* 0x000fe200078e00ff */
[----:B------:R-:W-:-:S02]  /*1850*/  ISETP.GE.AND P2, PT, R22, RZ, PT ;  /* 0x000000ff1600720c */ /* 0x000fc40003f46270 */
[----:B------:R-:W-:Y:S01]  /*1860*/  IABS R22, R24 ;  /* 0x0000001800167213 */ /* 0x000fe20000000000 */
[----:B------:R-:W-:Y:S01]  /*1870*/  @!P5 IMAD.MOV R6, RZ, RZ, -R6 ;  /* 0x000000ffff06d224 */ /* 0x000fe200078e0a06 */
[C---:B------:R-:W-:Y:S01]  /*1880*/  ISETP.GT.U32.AND P5, PT, R4.reuse, R17, PT ;  /* 0x000000110400720c */ /* 0x040fe20003fa4070 */
[----:B------:R-:W-:Y:S01]  /*1890*/  @!P6 IMAD.IADD R15, R15, 0x1, -R4 ;  /* 0x000000010f0fe824 */ /* 0x000fe200078e0a04 */
[----:B------:R-:W-:Y:S01]  /*18a0*/  ISETP.GT.U32.AND P6, PT, R4, R16, PT ;  /* 0x000000100400720c */ /* 0x000fe20003fc4070 */
[----:B------:R-:W-:Y:S02]  /*18b0*/  IMAD.MOV R13, RZ, RZ, -R13 ;  /* 0x000000ffff0d7224 */ /* 0x000fe400078e0a0d */
[----:B------:R-:W-:-:S04]  /*18c0*/  IMAD.HI.U32 R18, R7, R20, RZ ;  /* 0x0000001407127227 */ /* 0x000fc800078e00ff */
[----:B------:R-:W-:Y:S02]  /*18d0*/  IMAD R19, R4, R13, R19 ;  /* 0x0000000d04137224 */ /* 0x000fe400078e0213 */
[----:B------:R-:W-:Y:S02]  /*18e0*/  IMAD.MOV.U32 R13, RZ, RZ, R15 ;  /* 0x000000ffff0d7224 */ /* 0x000fe400078e000f */
[----:B------:R-:W-:-:S04]  /*18f0*/  IMAD.HI.U32 R15, R7, R22, RZ ;  /* 0x00000016070f7227 */ /* 0x000fc800078e00ff */
[----:B------:R-:W-:Y:S01]  /*1900*/  @!P4 IMAD.IADD R14, R14, 0x1, -R4 ;  /* 0x000000010e0ec824 */ /* 0x000fe200078e0a04 */
[----:B------:R-:W-:Y:S01]  /*1910*/  ISETP.GE.AND P4, PT, R21, RZ, PT ;  /* 0x000000ff1500720c */ /* 0x000fe20003f86270 */
[----:B------:R-:W-:Y:S02]  /*1920*/  IMAD.MOV R21, RZ, RZ, -R18 ;  /* 0x000000ffff157224 */ /* 0x000fe400078e0a12 */
[----:B------:R-:W-:Y:S01]  /*1930*/  @!P0 IMAD.MOV R13, RZ, RZ, -R13 ;  /* 0x000000ffff0d8224 */ /* 0x000fe200078e0a0d */
[C---:B------:R-:W-:Y:S01]  /*1940*/  ISETP.GT.U32.AND P0, PT, R4.reuse, R19, PT ;  /* 0x000000130400720c */ /* 0x040fe20003f04070 */
[----:B------:R-:W-:Y:S02]  /*1950*/  IMAD.MOV R15, RZ, RZ, -R15 ;  /* 0x000000ffff0f7224 */ /* 0x000fe400078e0a0f */
[----:B------:R-:W-:Y:S02]  /*1960*/  @!P5 IMAD.IADD R17, R17, 0x1, -R4 ;  /* 0x000000011111d824 */ /* 0x000fe400078e0a04 */
[----:B------:R-:W-:-:S02]  /*1970*/  IMAD R18, R4, R21, R20 ;  /* 0x0000001504127224 */ /* 0x000fc400078e0214 */
[----:B------:R-:W-:Y:S02]  /*1980*/  @!P6 IMAD.IADD R16, R16, 0x1, -R4 ;  /* 0x000000011010e824 */ /* 0x000fe400078e0a04 */
[C---:B------:R-:W-:Y:S01]  /*1990*/  IMAD R21, R4.reuse, R15, R22 ;  /* 0x0000000f04157224 */ /* 0x040fe200078e0216 */
[C---:B------:R-:W-:Y:S01]  /*19a0*/  ISETP.GT.U32.AND P5, PT, R4.reuse, R18, PT ;  /* 0x000000120400720c */ /* 0x040fe20003fa4070 */
[----:B------:R-:W-:Y:S01]  /*19b0*/  IMAD.MOV.U32 R15, RZ, RZ, R17 ;  /* 0x000000ffff0f7224 */ /* 0x000fe200078e0011 */
[C---:B------:R-:W-:Y:S01]  /*19c0*/  ISETP.GT.U32.AND P6, PT, R4.reuse, R16, PT ;  /* 0x000000100400720c */ /* 0x040fe20003fc4070 */
[----:B------:R-:W-:Y:S02]  /*19d0*/  @!P0 IMAD.IADD R19, R19, 0x1, -R4 ;  /* 0x0000000113138824 */ /* 0x000fe400078e0a04 */
[----:B------:R-:W-:Y:S01]  /*19e0*/  @!P3 IMAD.MOV R15, RZ, RZ, -R15 ;  /* 0x000000ffff0fb224 */ /* 0x000fe200078e0a0f */
[C---:B------:R-:W-:Y:S01]  /*19f0*/  ISETP.GT.U32.AND P3, PT, R4.reuse, R21, PT ;  /* 0x000000150400720c */ /* 0x040fe20003f64070 */
[C---:B------:R-:W-:Y:S01]  /*1a00*/  VIADD R20, R5.reuse, 0xd8 ;  /* 0x000000d805147836 */ /* 0x040fe20000000000 */
[----:B------:R-:W-:Y:S01]  /*1a10*/  ISETP.GT.U32.AND P0, PT, R4, R19, PT ;  /* 0x000000130400720c */ /* 0x000fe20003f04070 */
[----:B------:R-:W-:-:S02]  /*1a20*/  VIADD R25, R5, 0xd4 ;  /* 0x000000d405197836 */ /* 0x000fc40000000000 */
[----:B------:R-:W-:Y:S01]  /*1a30*/  @!P1 IMAD.MOV R14, RZ, RZ, -R14 ;  /* 0x000000ffff0e9224 */ /* 0x000fe200078e0a0e */
[----:B------:R-:W-:Y:S01]  /*1a40*/  ISETP.GE.AND P1, PT, R23, RZ, PT ;  /* 0x000000ff1700720c */ /* 0x000fe20003f26270 */
[--C-:B------:R-:W-:Y:S01]  /*1a50*/  @!P5 IMAD.IADD R18, R18, 0x1, -R4.reuse ;  /* 0x000000011212d824 */ /* 0x100fe200078e0a04 */
[----:B------:R-:W-:Y:S01]  /*1a60*/  IABS R23, R20 ;  /* 0x0000001400177213 */ /* 0x000fe20000000000 */
[--C-:B------:R-:W-:Y:S01]  /*1a70*/  @!P6 IMAD.IADD R16, R16, 0x1, -R4.reuse ;  /* 0x000000011010e824 */ /* 0x100fe200078e0a04 */
[----:B------:R-:W-:Y:S01]  /*1a80*/  ISETP.GE.AND P6, PT, R24, RZ, PT ;  /* 0x000000ff1800720c */ /* 0x000fe20003fc6270 */
[----:B------:R-:W-:Y:S01]  /*1a90*/  IMAD.HI.U32 R22, R7, R26, RZ ;  /* 0x0000001a07167227 */ /* 0x000fe200078e00ff */
[----:B------:R-:W-:Y:S02]  /*1aa0*/  IABS R24, R25 ;  /* 0x0000001900187213 */ /* 0x000fe40000000000 */
[----:B------:R-:W-:Y:S01]  /*1ab0*/  ISETP.GT.U32.AND P5, PT, R4, R18, PT ;  /* 0x000000120400720c */ /* 0x000fe20003fa4070 */
[----:B------:R-:W-:-:S02]  /*1ac0*/  @!P3 IMAD.IADD R21, R21, 0x1, -R4 ;  /* 0x000000011515b824 */ /* 0x000fc400078e0a04 */
[----:B------:R-:W-:Y:S01]  /*1ad0*/  @!P4 IMAD.MOV R16, RZ, RZ, -R16 ;  /* 0x000000ffff10c224 */ /* 0x000fe200078e0a10 */
[----:B------:R-:W-:Y:S01]  /*1ae0*/  ISETP.GE.AND P4, PT, R20, RZ, PT ;  /* 0x000000ff1400720c */ /* 0x000fe20003f86270 */
[----:B------:R-:W-:Y:S01]  /*1af0*/  IMAD.HI.U32 R17, R7, R23, RZ ;  /* 0x0000001707117227 */ /* 0x000fe200078e00ff */
[----:B------:R-:W-:-:S03]  /*1b00*/  ISETP.GT.U32.AND P3, PT, R4, R21, PT ;  /* 0x000000150400720c */ /* 0x000fc60003f64070 */
[----:B------:R-:W-:-:S04]  /*1b10*/  IMAD.HI.U32 R20, R7, R24, RZ ;  /* 0x0000001807147227 */ /* 0x000fc800078e00ff */
[----:B------:R-:W-:Y:S01]  /*1b20*/  @!P0 IMAD.IADD R19, R19, 0x1, -R4 ;  /* 0x0000000113138824 */ /* 0x000fe200078e0a04 */
[----:B------:R-:W-:Y:S01]  /*1b30*/  ISETP.GE.AND P0, PT, R25, RZ, PT ;  /* 0x000000ff1900720c */ /* 0x000fe20003f06270 */
[----:B------:R-:W-:Y:S02]  /*1b40*/  IMAD.MOV R17, RZ, RZ, -R17 ;  /* 0x000000ffff117224 */ /* 0x000fe400078e0a11 */
[----:B------:R-:W-:Y:S02]  /*1b50*/  IMAD.MOV R25, RZ, RZ, -R20 ;  /* 0x000000ffff197224 */ /* 0x000fe400078e0a14 */
[C---:B------:R-:W-:Y:S02]  /*1b60*/  IMAD R20, R4.reuse, R17, R23 ;  /* 0x0000001104147224 */ /* 0x040fe400078e0217 */
[----:B------:R-:W-:Y:S02]  /*1b70*/  IMAD R23, R4, R25, R24 ;  /* 0x0000001904177224 */ /* 0x000fe400078e0218 */
[----:B------:R-:W-:-:S02]  /*1b80*/  IMAD.MOV.U32 R17, RZ, RZ, R19 ;  /* 0x000000ffff117224 */ /* 0x000fc400078e0013 */
[----:B------:R-:W-:Y:S02]  /*1b90*/  IMAD.MOV R27, RZ, RZ, -R22 ;  /* 0x000000ffff1b7224 */ /* 0x000fe400078e0a16 */
[----:B------:R-:W-:Y:S02]  /*1ba0*/  VIADD R19, R5, 0xcc ;  /* 0x000000cc05137836 */ /* 0x000fe40000000000 */
[--C-:B------:R-:W-:Y:S01]  /*1bb0*/  @!P3 IMAD.IADD R21, R21, 0x1, -R4.reuse ;  /* 0x000000011515b824 */ /* 0x100fe200078e0a04 */
[----:B------:R-:W-:Y:S01]  /*1bc0*/  ISETP.GT.U32.AND P3, PT, R4, R23, PT ;  /* 0x000000170400720c */ /* 0x000fe20003f64070 */
[----:B------:R-:W-:Y:S01]  /*1bd0*/  @!P5 IMAD.IADD R18, R18, 0x1, -R4 ;  /* 0x000000011212d824 */ /* 0x000fe200078e0a04 */
[----:B------:R-:W-:Y:S01]  /*1be0*/  ISETP.GE.AND P5, PT, R28, RZ, PT ;  /* 0x000000ff1c00720c */ /* 0x000fe20003fa6270 */
[----:B------:R-:W-:Y:S01]  /*1bf0*/  IMAD R22, R4, R27, R26 ;  /* 0x0000001b04167224 */ /* 0x000fe200078e021a */
[----:B------:R-:W-:Y:S01]  /*1c00*/  IABS R27, R19 ;  /* 0x00000013001b7213 */ /* 0x000fe20000000000 */
[----:B------:R-:W-:Y:S01]  /*1c10*/  @!P1 IMAD.MOV R18, RZ, RZ, -R18 ;  /* 0x000000ffff129224 */ /* 0x000fe200078e0a12 */
[----:B------:R-:W-:Y:S01]  /*1c20*/  ISETP.GE.AND P1, PT, R19, RZ, PT ;  /* 0x000000ff1300720c */ /* 0x000fe20003f26270 */
[----:B------:R-:W-:-:S02]  /*1c30*/  VIADD R32, R5, 0xc8 ;  /* 0x000000c805207836 */ /* 0x000fc40000000000 */
[----:B------:R-:W-:-:S03]  /*1c40*/  IMAD.HI.U32 R19, R7, R27, RZ ;  /* 0x0000001b07137227 */ /* 0x000fc600078e00ff */
[----:B------:R-:W-:Y:S01]  /*1c50*/  IABS R29, R32 ;  /* 0x00000020001d7213 */ /* 0x000fe20000000000 */
[----:B------:R-:W-:Y:S02]  /*1c60*/  VIADD R34, R5, 0xc4 ;  /* 0x000000c405227836 */ /* 0x000fe40000000000 */
[----:B------:R-:W-:Y:S02]  /*1c70*/  IMAD.MOV R28, RZ, RZ, -R19 ;  /* 0x000000ffff1c7224 */ /* 0x000fe400078e0a13 */
[----:B------:R-:W-:Y:S01]  /*1c80*/  @!P3 IMAD.IADD R23, R23, 0x1, -R4 ;  /* 0x000000011717b824 */ /* 0x000fe200078e0a04 */
[----:B------:R-:W-:Y:S01]  /*1c90*/  IABS R30, R34 ;  /* 0x00000022001e7213 */ /* 0x000fe20000000000 */
[----:B------:R-:W-:Y:S02]  /*1ca0*/  IMAD.MOV.U32 R19, RZ, RZ, R21 ;  /* 0x000000ffff137224 */ /* 0x000fe400078e0015 */
[----:B------:R-:W-:Y:S01]  /*1cb0*/  @!P2 IMAD.MOV R17, RZ, RZ, -R17 ;  /* 0x000000ffff11a224 */ /* 0x000fe200078e0a11 */
[C---:B------:R-:W-:Y:S01]  /*1cc0*/  ISETP.GT.U32.AND P2, PT, R4.reuse, R20, PT ;  /* 0x000000140400720c */ /* 0x040fe20003f44070 */
[----:B------:R-:W-:Y:S01]  /*1cd0*/  @!P6 IMAD.MOV R19, RZ, RZ, -R19 ;  /* 0x000000ffff13e224 */ /* 0x000fe200078e0a13 */
[C---:B------:R-:W-:Y:S01]  /*1ce0*/  ISETP.GT.U32.AND P3, PT, R4.reuse, R23, PT ;  /* 0x000000170400720c */ /* 0x040fe20003f64070 */
[----:B------:R-:W-:Y:S01]  /*1cf0*/  IMAD.HI.U32 R24, R7, R29, RZ ;  /* 0x0000001d07187227 */ /* 0x000fe200078e00ff */
[----:B------:R-:W-:-:S03]  /*1d00*/  ISETP.GT.U32.AND P6, PT, R4, R22, PT ;  /* 0x000000160400720c */ /* 0x000fc60003fc4070 */
[----:B------:R-:W-:-:S04]  /*1d10*/  IMAD.HI.U32 R25, R7, R30, RZ ;  /* 0x0000001e07197227 */ /* 0x000fc800078e00ff */
[----:B------:R-:W-:Y:S02]  /*1d20*/  IMAD.MOV R24, RZ, RZ, -R24 ;  /* 0x000000ffff187224 */ /* 0x000fe400078e0a18 */
[----:B------:R-:W-:Y:S02]  /*1d30*/  IMAD.MOV R21, RZ, RZ, -R25 ;  /* 0x000000ffff157224 */ /* 0x000fe400078e0a19 */
[----:B------:R-:W-:Y:S02]  /*1d40*/  VIADD R35, R5, 0xc0 ;  /* 0x000000c005237836 */ /* 0x000fe40000000000 */
[C---:B------:R-:W-:Y:S02]  /*1d50*/  IMAD R25, R4.reuse, R28, R27 ;  /* 0x0000001c04197224 */ /* 0x040fe400078e021b */
[----:B------:R-:W-:Y:S01]  /*1d60*/  IMAD R24, R4, R24, R29 ;  /* 0x0000001804187224 */ /* 0x000fe200078e021d */
[----:B------:R-:W-:Y:S01]  /*1d70*/  IABS R31, R35 ;  /* 0x00000023001f7213 */ /* 0x000fe20000000000 */
[----:B------:R-:W-:-:S02]  /*1d80*/  @!P2 IMAD.IADD R20, R20, 0x1, -R4 ;  /* 0x000000011414a824 */ /* 0x000fc400078e0a04 */
[--C-:B------:R-:W-:Y:S01]  /*1d90*/  @!P3 IMAD.IADD R23, R23, 0x1, -R4.reuse ;  /* 0x000000011717b824 */ /* 0x100fe200078e0a04 */
[----:B------:R-:W-:Y:S01]  /*1da0*/  ISETP.GT.U32.AND P3, PT, R4, R25, PT ;  /* 0x000000190400720c */ /* 0x000fe20003f64070 */
[----:B------:R-:W-:Y:S01]  /*1db0*/  @!P6 IMAD.IADD R22, R22, 0x1, -R4 ;  /* 0x000000011616e824 */ /* 0x000fe200078e0a04 */
[C---:B------:R-:W-:Y:S01]  /*1dc0*/  ISETP.GT.U32.AND P6, PT, R4.reuse, R24, PT ;  /* 0x000000180400720c */ /* 0x040fe20003fc4070 */
[----:B------:R-:W-:Y:S01]  /*1dd0*/  IMAD.HI.U32 R26, R7, R31, RZ ;  /* 0x0000001f071a7227 */ /* 0x000fe200078e00ff */
[----:B------:R-:W-:-:S03]  /*1de0*/  ISETP.GT.U32.AND P2, PT, R4, R20, PT ;  /* 0x000000140400720c */ /* 0x000fc60003f44070 */
[C---:B------:R-:W-:Y:S02]  /*1df0*/  VIADD R36, R5.reuse, 0xbc ;  /* 0x000000bc05247836 */ /* 0x040fe40000000000 */
[----:B------:R-:W-:Y:S02]  /*1e00*/  IMAD.MOV R26, RZ, RZ, -R26 ;  /* 0x000000ffff1a7224 */ /* 0x000fe400078e0a1a */
[----:B------:R-:W-:Y:S02]  /*1e10*/  VIADD R37, R5, 0xb8 ;  /* 0x000000b805257836 */ /* 0x000fe40000000000 */
[C---:B------:R-:W-:Y:S01]  /*1e20*/  IMAD R27, R4.reuse, R21, R30 ;  /* 0x00000015041b7224 */ /* 0x040fe200078e021e */
[----:B------:R-:W-:Y:S01]  /*1e30*/  IABS R30, R36 ;  /* 0x00000024001e7213 */ /* 0x000fe20000000000 */
[C---:B------:R-:W-:Y:S01]  /*1e40*/  IMAD R26, R4.reuse, R26, R31 ;  /* 0x0000001a041a7224 */ /* 0x040fe200078e021f */
[----:B------:R-:W-:Y:S01]  /*1e50*/  IABS R31, R37 ;  /* 0x00000025001f7213 */ /* 0x000fe20000000000 */
[--C-:B------:R-:W-:Y:S01]  /*1e60*/  @!P3 IMAD.IADD R25, R25, 0x1, -R4.reuse ;  /* 0x000000011919b824 */ /* 0x100fe200078e0a04 */
[----:B------:R-:W-:Y:S01]  /*1e70*/  ISETP.GT.U32.AND P3, PT, R4, R22, PT ;  /* 0x000000160400720c */ /* 0x000fe20003f64070 */
[----:B------:R-:W-:-:S02]  /*1e80*/  @!P6 IMAD.IADD R24, R24, 0x1, -R4 ;  /* 0x000000011818e824 */ /* 0x000fc400078e0a04 */
[----:B------:R-:W-:Y:S01]  /*1e90*/  @!P2 IMAD.IADD R20, R20, 0x1, -R4 ;  /* 0x000000011414a824 */ /* 0x000fe200078e0a04 */
[----:B------:R-:W-:Y:S01]  /*1ea0*/  ISETP.GE.AND P2, PT, R32, RZ, PT ;  /* 0x000000ff2000720c */ /* 0x000fe20003f46270 */
[----:B------:R-:W-:Y:S01]  /*1eb0*/  IMAD.HI.U32 R28, R7, R30, RZ ;  /* 0x0000001e071c7227 */ /* 0x000fe200078e00ff */
[----:B------:R-:W-:-:S03]  /*1ec0*/  ISETP.GT.U32.AND P6, PT, R4, R24, PT ;  /* 0x000000180400720c */ /* 0x000fc60003fc4070 */
[----:B------:R-:W-:-:S04]  /*1ed0*/  IMAD.HI.U32 R29, R7, R31, RZ ;  /* 0x0000001f071d7227 */ /* 0x000fc800078e00ff */
[----:B------:R-:W-:Y:S01]  /*1ee0*/  @!P4 IMAD.MOV R20, RZ, RZ, -R20 ;  /* 0x000000ffff14c224 */ /* 0x000fe200078e0a14 */
[----:B------:R-:W-:Y:S01]  /*1ef0*/  ISETP.GT.U32.AND P4, PT, R4, R25, PT ;  /* 0x000000190400720c */ /* 0x000fe20003f84070 */
[----:B------:R-:W-:Y:S02]  /*1f00*/  IMAD.MOV.U32 R21, RZ, RZ, R23 ;  /* 0x000000ffff157224 */ /* 0x000fe400078e0017 */
[----:B------:R-:W-:Y:S02]  /*1f10*/  IMAD.MOV R23, RZ, RZ, -R28 ;  /* 0x000000ffff177224 */ /* 0x000fe400078e0a1c */
[----:B------:R-:W-:Y:S02]  /*1f20*/  IMAD.MOV R28, RZ, RZ, -R29 ;  /* 0x000000ffff1c7224 */ /* 0x000fe400078e0a1d */
[----:B------:R-:W-:Y:S01]  /*1f30*/  @!P3 IMAD.IADD R22, R22, 0x1, -R4 ;  /* 0x000000011616b824 */ /* 0x000fe200078e0a04 */
[C---:B------:R-:W-:Y:S01]  /*1f40*/  ISETP.GT.U32.AND P3, PT, R4.reuse, R26, PT ;  /* 0x0000001a0400720c */ /* 0x040fe20003f64070 */
[----:B------:R-:W-:-:S02]  /*1f50*/  IMAD R28, R4, R28, R31 ;  /* 0x0000001c041c7224 */ /* 0x000fc400078e021f */
[----:B------:R-:W-:Y:S01]  /*1f60*/  @!P0 IMAD.MOV R21, RZ, RZ, -R21 ;  /* 0x000000ffff158224 */ /* 0x000fe200078e0a15 */
[C---:B------:R-:W-:Y:S01]  /*1f70*/  ISETP.GT.U32.AND P0, PT, R4.reuse, R27, PT ;  /* 0x0000001b0400720c */ /* 0x040fe20003f04070 */
[----:B------:R-:W-:Y:S02]  /*1f80*/  IMAD R29, R4, R23, R30 ;  /* 0x00000017041d7224 */ /* 0x000fe400078e021e */
[--C-:B------:R-:W-:Y:S01]  /*1f90*/  @!P6 IMAD.IADD R24, R24, 0x1, -R4.reuse ;  /* 0x000000011818e824 */ /* 0x100fe200078e0a04 */
[C---:B------:R-:W-:Y:S01]  /*1fa0*/  ISETP.GT.U32.AND P6, PT, R4.reuse, R28, PT ;  /* 0x0000001c0400720c */ /* 0x040fe20003fc4070 */
[----:B------:R-:W-:Y:S01]  /*1fb0*/  @!P4 IMAD.IADD R25, R25, 0x1, -R4 ;  /* 0x000000011919c824 */ /* 0x000fe200078e0a04 */
[----:B------:R-:W-:Y:S01]  /*1fc0*/  ISETP.GT.U32.AND P4, PT, R4, R29, PT ;  /* 0x0000001d0400720c */ /* 0x000fe20003f84070 */
[C---:B------:R-:W-:Y:S02]  /*1fd0*/  VIADD R38, R5.reuse, 0xb4 ;  /* 0x000000b405267836 */ /* 0x040fe40000000000 */
[----:B------:R-:W-:-:S02]  /*1fe0*/  VIADD R39, R5, 0xb0 ;  /* 0x000000b005277836 */ /* 0x000fc40000000000 */
[--C-:B------:R-:W-:Y:S01]  /*1ff0*/  @!P3 IMAD.IADD R26, R26, 0x1, -R4.reuse ;  /* 0x000000011a1ab824 */ /* 0x100fe200078e0a04 */
[----:B------:R-:W-:Y:S01]  /*2000*/  IABS R32, R38 ;  /* 0x0000002600207213 */ /* 0x000fe20000000000 */
[----:B------:R-:W-:Y:S01]  /*2010*/  @!P0 IMAD.IADD R27, R27, 0x1, -R4 ;  /* 0x000000011b1b8824 */ /* 0x000fe200078e0a04 */
[----:B------:R-:W-:Y:S01]  /*2020*/  IABS R33, R39 ;  /* 0x0000002700217213 */ /* 0x000fe20000000000 */
[----:B------:R-:W-:Y:S01]  /*2030*/  @!P5 IMAD.MOV R22, RZ, RZ, -R22 ;  /* 0x000000ffff16d224 */ /* 0x000fe200078e0a16 */
[----:B------:R-:W-:Y:S01]  /*2040*/  ISETP.GE.AND P3, PT, R35, RZ, PT ;  /* 0x000000ff2300720c */ /* 0x000fe20003f66270 */
[----:B------:R-:W-:Y:S01]  /*2050*/  IMAD.HI.U32 R23, R7, R32, RZ ;  /* 0x0000002007177227 */ /* 0x000fe200078e00ff */
[----:B------:R-:W-:-:S03]  /*2060*/  ISETP.GE.AND P0, PT, R34, RZ, PT ;  /* 0x000000ff2200720c */ /* 0x000fc60003f06270 */
[----:B------:R-:W-:Y:S01]  /*2070*/  @!P6 IMAD.IADD R28, R28, 0x1, -R4 ;  /* 0x000000011c1ce824 */ /* 0x000fe200078e0a04 */
[----:B------:R-:W-:Y:S01]  /*2080*/  ISETP.GT.U32.AND P6, PT, R4, R26, PT ;  /* 0x0000001a0400720c */ /* 0x000fe20003fc4070 */
[----:B------:R-:W-:-:S04]  /*2090*/  IMAD.HI.U32 R30, R7, R33, RZ ;  /* 0x00000021071e7227 */ /* 0x000fc800078e00ff */
[----:B------:R-:W-:Y:S01]  /*20a0*/  @!P4 IMAD.IADD R29, R29, 0x1, -R4 ;  /* 0x000000011d1dc824 */ /* 0x000fe200078e0a04 */
[C---:B------:R-:W-:Y:S01]  /*20b0*/  ISETP.GT.U32.AND P4, PT, R4.reuse, R27, PT ;  /* 0x0000001b0400720c */ /* 0x040fe20003f84070 */
[----:B------:R-:W-:Y:S02]  /*20c0*/  IMAD.MOV R23, RZ, RZ, -R23 ;  /* 0x000000ffff177224 */ /* 0x000fe400078e0a17 */
[----:B------:R-:W-:Y:S01]  /*20d0*/  IMAD.MOV R30, RZ, RZ, -R30 ;  /* 0x000000ffff1e7224 */ /* 0x000fe200078e0a1e */
[C---:B------:R-:W-:Y:S01]  /*20e0*/  ISETP.GT.U32.AND P5, PT, R4.reuse, R29, PT ;  /* 0x0000001d0400720c */ /* 0x040fe20003fa4070 */
[C---:B------:R-:W-:Y:S02]  /*20f0*/  IMAD R31, R4.reuse, R23, R32 ;  /* 0x00000017041f7224 */ /* 0x040fe400078e0220 */
[----:B------:R-:W-:Y:S02]  /*2100*/  VIADD R40, R5, 0xac ;  /* 0x000000ac05287836 */ /* 0x000fe40000000000 */
[----:B------:R-:W-:-:S02]  /*2110*/  IMAD R30, R4, R30, R33 ;  /* 0x0000001e041e7224 */ /* 0x000fc400078e0221 */
[----:B------:R-:W-:Y:S01]  /*2120*/  VIADD R41, R5, 0xa8 ;  /* 0x000000a805297836 */ /* 0x000fe20000000000 */
[----:B------:R-:W-:Y:S01]  /*2130*/  IABS R33, R40 ;  /* 0x0000002800217213 */ /* 0x000fe20000000000 */
[----:B------:R-:W-:Y:S02]  /*2140*/  IMAD.MOV.U32 R23, RZ, RZ, R25 ;  /* 0x000000ffff177224 */ /* 0x000fe400078e0019 */
[----:B------:R-:W-:Y:S01]  /*2150*/  @!P2 IMAD.MOV R24, RZ, RZ, -R24 ;  /* 0x000000ffff18a224 */ /* 0x000fe200078e0a18 */
[----:B------:R-:W-:Y:S01]  /*2160*/  ISETP.GT.U32.AND P2, PT, R4, R31, PT ;  /* 0x0000001f0400720c */ /* 0x000fe20003f44070 */
[--C-:B------:R-:W-:Y:S01]  /*2170*/  @!P6 IMAD.IADD R26, R26, 0x1, -R4.reuse ;  /* 0x000000011a1ae824 */ /* 0x100fe200078e0a04 */
[C---:B------:R-:W-:Y:S01]  /*2180*/  ISETP.GT.U32.AND P6, PT, R4.reuse, R30, PT ;  /* 0x0000001e0400720c */ /* 0x040fe20003fc4070 */
[----:B------:R-:W-:Y:S01]  /*2190*/  @!P1 IMAD.MOV R23, RZ, RZ, -R23 ;  /* 0x000000ffff179224 */ /* 0x000fe200078e0a17 */
[----:B------:R-:W-:Y:S01]  /*21a0*/  ISETP.GT.U32.AND P1, PT, R4, R28, PT ;  /* 0x0000001c0400720c */ /* 0x000fe20003f24070 */
[----:B------:R-:W-:Y:S01]  /*21b0*/  @!P4 IMAD.IADD R27, R27, 0x1, -R4 ;  /* 0x000000011b1bc824 */ /* 0x000fe200078e0a04 */
[----:B------:R-:W-:Y:S01]  /*21c0*/  IABS R35, R41 ;  /* 0x0000002900237213 */ /* 0x000fe20000000000 */
[----:B------:R-:W-:Y:S01]  /*21d0*/  IMAD.HI.U32 R25, R7, R33, RZ ;  /* 0x0000002107197227 */ /* 0x000fe200078e00ff */
[----:B------:R-:W-:-:S03]  /*21e0*/  ISETP.GE.AND P4, PT, R36, RZ, PT ;  /* 0x000000ff2400720c */ /* 0x000fc60003f86270 */
[----:B------:R-:W-:Y:S01]  /*21f0*/  @!P5 IMAD.IADD R29, R29, 0x1, -R4 ;  /* 0x000000011d1dd824 */ /* 0x000fe200078e0a04 */
[----:B------:R-:W-:Y:S01]  /*2200*/  ISETP.GE.AND P5, PT, R37, RZ, PT ;  /* 0x000000ff2500720c */ /* 0x000fe20003fa6270 */
[----:B------:R-:W-:-:S04]  /*2210*/  IMAD.HI.U32 R32, R7, R35, RZ ;  /* 0x0000002307207227 */ /* 0x000fc800078e00ff */
[----:B------:R-:W-:Y:S02]  /*2220*/  IMAD.MOV R34, RZ, RZ, -R25 ;  /* 0x000000ffff227224 */ /* 0x000fe400078e0a19 */
[----:B------:R-:W-:Y:S02]  /*2230*/  IMAD.MOV.U32 R25, RZ, RZ, R27 ;  /* 0x000000ffff197224 */ /* 0x000fe400078e001b */
[----:B------:R-:W-:Y:S01]  /*2240*/  @!P2 IMAD.IADD R31, R31, 0x1, -R4 ;  /* 0x000000011f1fa824 */ /* 0x000fe200078e0a04 */
[----:B------:R-:W-:Y:S01]  /*2250*/  ISETP.GE.AND P2, PT, R39, RZ, PT ;  /* 0x000000ff2700720c */ /* 0x000fe20003f46270 */
[----:B------:R-:W-:Y:S02]  /*2260*/  IMAD.MOV R32, RZ, RZ, -R32 ;  /* 0x000000ffff207224 */ /* 0x000fe400078e0a20 */
[----:B------:R-:W-:Y:S02]  /*2270*/  IMAD R33, R4, R34, R33 ;  /* 0x0000002204217224 */ /* 0x000fe400078e0221 */
[----:B------:R-:W-:-:S02]  /*2280*/  IMAD.MOV.U32 R27, RZ, RZ, R29 ;  /* 0x000000ffff1b7224 */ /* 0x000fc400078e001d */
[--C-:B------:R-:W-:Y:S01]  /*2290*/  @!P6 IMAD.IADD R30, R30, 0x1, -R4.reuse ;  /* 0x000000011e1ee824 */ /* 0x100fe200078e0a04 */
[----:B------:R-:W-:Y:S01]  /*22a0*/  ISETP.GE.AND P6, PT, R40, RZ, PT ;  /* 0x000000ff2800720c */ /* 0x000fe20003fc6270 */
[----:B------:R-:W-:Y:S01]  /*22b0*/  @!P1 IMAD.IADD R28, R28, 0x1, -R4 ;  /* 0x000000011c1c9824 */ /* 0x000fe200078e0a04 */
[----:B------:R-:W-:Y:S01]  /*22c0*/  ISETP.GE.AND P1, PT, R38, RZ, PT ;  /* 0x000000ff2600720c */ /* 0x000fe20003f26270 */
[----:B------:R-:W-:Y:S01]  /*22d0*/  @!P0 IMAD.MOV R25, RZ, RZ, -R25 ;  /* 0x000000ffff198224 */ /* 0x000fe200078e0a19 */
[C---:B------:R-:W-:Y:S01]  /*22e0*/  ISETP.GT.U32.AND P0, PT, R4.reuse, R31, PT ;  /* 0x0000001f0400720c */ /* 0x040fe20003f04070 */
[C---:B------:R-:W-:Y:S02]  /*22f0*/  IMAD R32, R4.reuse, R32, R35 ;  /* 0x0000002004207224 */ /* 0x040fe400078e0223 */
[----:B------:R-:W-:Y:S01]  /*2300*/  @!P4 IMAD.MOV R27, RZ, RZ, -R27 ;  /* 0x000000ffff1bc224 */ /* 0x000fe200078e0a1b */
[C---:B------:R-:W-:Y:S01]  /*2310*/  ISETP.GT.U32.AND P4, PT, R4.reuse, R33, PT ;  /* 0x000000210400720c */ /* 0x040fe20003f84070 */
[----:B------:R-:W-:Y:S01]  /*2320*/  @!P3 IMAD.MOV R26, RZ, RZ, -R26 ;  /* 0x000000ffff1ab224 */ /* 0x000fe200078e0a1a */
[C---:B------:R-:W-:Y:S01]  /*2330*/  ISETP.GT.U32.AND P3, PT, R4.reuse, R30, PT ;  /* 0x0000001e0400720c */ /* 0x040fe20003f64070 */
[----:B------:R-:W-:Y:S01]  /*2340*/  @!P5 IMAD.MOV R28, RZ, RZ, -R28 ;  /* 0x000000ffff1cd224 */ /* 0x000fe200078e0a1c */
[----:B------:R-:W-:Y:S01]  /*2350*/  ISETP.GT.U32.AND P5, PT, R4, R32, PT ;  /* 0x000000200400720c */ /* 0x000fe20003fa4070 */
[----:B------:R-:W-:-:S02]  /*2360*/  VIADD R29, R5, 0xa4 ;  /* 0x000000a4051d7836 */ /* 0x000fc40000000000 */
[----:B------:R-:W-:Y:S02]  /*2370*/  VIADD R34, R5, 0xa0 ;  /* 0x000000a005227836 */ /* 0x000fe40000000000 */
[--C-:B------:R-:W-:Y:S01]  /*2380*/  @!P0 IMAD.IADD R31, R31, 0x1, -R4.reuse ;  /* 0x000000011f1f8824 */ /* 0x100fe200078e0a04 */
[----:B------:R-:W-:Y:S01]  /*2390*/  IABS R36, R29 ;  /* 0x0000001d00247213 */ /* 0x000fe20000000000 */
[----:B------:R-:W-:Y:S01]  /*23a0*/  VIADD R35, R5, 0x9c ;  /* 0x0000009c05237836 */ /* 0x000fe20000000000 */
[----:B------:R-:W-:Y:S01]  /*23b0*/  IABS R37, R34 ;  /* 0x0000002200257213 */ /* 0x000fe20000000000 */
[--C-:B------:R-:W-:Y:S01]  /*23c0*/  @!P4 IMAD.IADD R33, R33, 0x1, -R4.reuse ;  /* 0x000000012121c824 */ /* 0x100fe200078e0a04 */
[----:B------:R-:W-:Y:S01]  /*23d0*/  ISETP.GE.AND P4, PT, R34, RZ, PT ;  /* 0x000000ff2200720c */ /* 0x000fe20003f86270 */
[--C-:B------:R-:W-:Y:S01]  /*23e0*/  @!P3 IMAD.IADD R30, R30, 0x1, -R4.reuse ;  /* 0x000000011e1eb824 */ /* 0x100fe200078e0a04 */
[----:B------:R-:W-:Y:S01]  /*23f0*/  ISETP.GE.AND P3, PT, R29, RZ, PT ;  /* 0x000000ff1d00720c */ /* 0x000fe20003f66270 */
[----:B------:R-:W-:Y:S01]  /*2400*/  IMAD.MOV.U32 R29, RZ, RZ, R31 ;  /* 0x000000ffff1d7224 */ /* 0x000fe200078e001f */
[----:B------:R-:W-:Y:S01]  /*2410*/  IABS R38, R35 ;  /* 0x0000002300267213 */ /* 0x000fe20000000000 */
[----:B------:R-:W-:Y:S01]  /*2420*/  @!P5 IMAD.IADD R32, R32, 0x1, -R4 ;  /* 0x000000012020d824 */ /* 0x000fe200078e0a04 */
[----:B------:R-:W-:Y:S01]  /*2430*/  ISETP.GT.U32.AND P5, PT, R4, R33, PT ;  /* 0x000000210400720c */ /* 0x000fe20003fa4070 */
[----:B------:R-:W-:Y:S01]  /*2440*/  IMAD.HI.U32 R31, R7, R36, RZ ;  /* 0x00000024071f7227 */ /* 0x000fe200078e00ff */
[----:B------:R-:W-:-:S03]  /*2450*/  ISETP.GE.AND P0, PT, R41, RZ, PT ;  /* 0x000000ff2900720c */ /* 0x000fc60003f06270 */
[----:B------:R-:W-:Y:S01]  /*2460*/  @!P1 IMAD.MOV R29, RZ, RZ, -R29 ;  /* 0x000000ffff1d9224 */ /* 0x000fe200078e0a1d */
[C---:B------:R-:W-:Y:S01]  /*2470*/  ISETP.GT.U32.AND P1, PT, R4.reuse, R32, PT ;  /* 0x000000200400720c */ /* 0x040fe20003f24070 */
[----:B------:R-:W-:Y:S02]  /*2480*/  IMAD.MOV R31, RZ, RZ, -R31 ;  /* 0x000000ffff1f7224 */ /* 0x000fe400078e0a1f */
[----:B------:R-:W-:Y:S01]  /*2490*/  @!P2 IMAD.MOV R30, RZ, RZ, -R30 ;  /* 0x000000ffff1ea224 */ /* 0x000fe200078e0a1e */
[----:B------:R-:W-:Y:S01]  /*24a0*/  ISETP.GE.AND P2, PT, R35, RZ, PT ;  /* 0x000000ff2300720c */ /* 0x000fe20003f46270 */
[----:B------:R-:W-:Y:S02]  /*24b0*/  IMAD R35, R4, R31, R36 ;  /* 0x0000001f04237224 */ /* 0x000fe400078e0224 */
[----:B------:R-:W-:-:S04]  /*24c0*/  IMAD.HI.U32 R34, R7, R37, RZ ;  /* 0x0000002507227227 */ /* 0x000fc800078e00ff */
[----:B------:R-:W-:Y:S02]  /*24d0*/  VIADD R31, R5, 0x98 ;  /* 0x00000098051f7836 */ /* 0x000fe40000000000 */
[----:B------:R-:W-:Y:S01]  /*24e0*/  @!P5 IMAD.IADD R33, R33, 0x1, -R4 ;  /* 0x000000012121d824 */ /* 0x000fe200078e0a04 */
[----:B------:R-:W-:Y:S01]  /*24f0*/  ISETP.GT.U32.AND P5, PT, R4, R35, PT ;  /* 0x000000230400720c */ /* 0x000fe20003fa4070 */
[----:B------:R-:W-:Y:S01]  /*2500*/  IMAD.MOV R34, RZ, RZ, -R34 ;  /* 0x000000ffff227224 */ /* 0x000fe200078e0a22 */
[----:B------:R-:W-:Y:S01]  /*2510*/  IABS R40, R31 ;  /* 0x0000001f00287213 */ /* 0x000fe20000000000 */
[----:B------:R-:W-:Y:S01]  /*2520*/  @!P1 IMAD.IADD R32, R32, 0x1, -R4 ;  /* 0x0000000120209824 */ /* 0x000fe200078e0a04 */
[----:B------:R-:W-:Y:S01]  /*2530*/  ISETP.GE.AND P1, PT, R31, RZ, PT ;  /* 0x000000ff1f00720c */ /* 0x000fe20003f26270 */
[----:B------:R-:W-:Y:S02]  /*2540*/  IMAD R34, R4, R34, R37 ;  /* 0x0000002204227224 */ /* 0x000fe400078e0225 */
[----:B------:R-:W-:-:S02]  /*2550*/  IMAD.MOV.U32 R31, RZ, RZ, R33 ;  /* 0x000000ffff1f7224 */ /* 0x000fc400078e0021 */
[----:B------:R-:W-:-:S04]  /*2560*/  IMAD.HI.U32 R36, R7, R38, RZ ;  /* 0x0000002607247227 */ /* 0x000fc800078e00ff */
[----:B------:R-:W-:Y:S01]  /*2570*/  @!P6 IMAD.MOV R31, RZ, RZ, -R31 ;  /* 0x000000ffff1fe224 */ /* 0x000fe200078e0a1f */
[C---:B------:R-:W-:Y:S01]  /*2580*/  ISETP.GT.U32.AND P6, PT, R4.reuse, R34, PT ;  /* 0x000000220400720c */ /* 0x040fe20003fc4070 */
[----:B------:R-:W-:Y:S02]  /*2590*/  @!P5 IMAD.IADD R35, R35, 0x1, -R4 ;  /* 0x000000012323d824 */ /* 0x000fe400078e0a04 */
[----:B------:R-:W-:Y:S02]  /*25a0*/  VIADD R37, R5, 0x94 ;  /* 0x0000009405257836 */ /* 0x000fe40000000000 */
[----:B------:R-:W-:Y:S01]  /*25b0*/  IMAD.MOV R39, RZ, RZ, -R36 ;  /* 0x000000ffff277224 */ /* 0x000fe200078e0a24 */
[----:B------:R-:W-:Y:S01]  /*25c0*/  ISETP.GT.U32.AND P5, PT, R4, R35, PT ;  /* 0x000000230400720c */ /* 0x000fe20003fa4070 */
[----:B------:R-:W-:Y:S01]  /*25d0*/  IMAD.HI.U32 R33, R7, R40, RZ ;  /* 0x0000002807217227 */ /* 0x000fe200078e00ff */
[----:B------:R-:W-:-:S03]  /*25e0*/  IABS R36, R37 ;  /* 0x0000002500247213 */ /* 0x000fc60000000000 */
[----:B------:R-:W-:Y:S02]  /*25f0*/  VIADD R45, R5, 0x90 ;  /* 0x00000090052d7836 */ /* 0x000fe40000000000 */
[----:B------:R-:W-:Y:S01]  /*2600*/  @!P0 IMAD.MOV R32, RZ, RZ, -R32 ;  /* 0x000000ffff208224 */ /* 0x000fe200078e0a20 */
[----:B------:R-:W-:Y:S01]  /*2610*/  ISETP.GE.AND P0, PT, R37, RZ, PT ;  /* 0x000000ff2500720c */ /* 0x000fe20003f06270 */
[----:B------:R-:W-:Y:S01]  /*2620*/  @!P6 IMAD.IADD R34, R34, 0x1, -R4 ;  /* 0x000000012222e824 */ /* 0x000fe200078e0a04 */
[----:B------:R-:W-:Y:S01]  /*2630*/  IABS R41, R45 ;  /* 0x0000002d00297213 */ /* 0x000fe20000000000 */
[C---:B------:R-:W-:Y:S02]  /*2640*/  IMAD R37, R4.reuse, R39, R38 ;  /* 0x0000002704257224 */ /* 0x040fe400078e0226 */
[----:B------:R-:W-:Y:S01]  /*2650*/  IMAD.MOV R33, RZ, RZ, -R33 ;  /* 0x000000ffff217224 */ /* 0x000fe200078e0a21 */
[----:B------:R-:W-:Y:S01]  /*2660*/  ISETP.GT.U32.AND P6, PT, R4, R34, PT ;  /* 0x000000220400720c */ /* 0x000fe20003fc4070 */
[----:B------:R-:W-:-:S02]  /*2670*/  IMAD.MOV.U32 R39, RZ, RZ, R36 ;  /* 0x000000ffff277224 */ /* 0x000fc400078e0024 */
[----:B------:R-:W-:Y:S02]  /*2680*/  IMAD R36, R4, R33, R40 ;  /* 0x0000002104247224 */ /* 0x000fe400078e0228 */
[----:B------:R-:W-:-:S04]  /*2690*/  IMAD.HI.U32 R33, R7, R39, RZ ;  /* 0x0000002707217227 */ /* 0x000fc800078e00ff */
[----:B------:R-:W-:Y:S01]  /*26a0*/  @!P5 IMAD.IADD R35, R35, 0x1, -R4 ;  /* 0x000000012323d824 */ /* 0x000fe200078e0a04 */
[----:B------:R-:W-:Y:S01]  /*26b0*/  ISETP.GT.U32.AND P5, PT, R4, R37, PT ;  /* 0x000000250400720c */ /* 0x000fe20003fa4070 */
[----:B------:R-:W-:-:S04]  /*26c0*/  IMAD.HI.U32 R38, R7, R41, RZ ;  /* 0x0000002907267227 */ /* 0x000fc800078e00ff */
[----:B------:R-:W-:Y:S02]  /*26d0*/  IMAD.MOV R40, RZ, RZ, -R33 ;  /* 0x000000ffff287224 */ /* 0x000fe400078e0a21 */
[----:B------:R-:W-:Y:S02]  /*26e0*/  IMAD.MOV R42, RZ, RZ, -R38 ;  /* 0x000000ffff2a7224 */ /* 0x000fe400078e0a26 */
[C---:B------:R-:W-:Y:S02]  /*26f0*/  IMAD R38, R4.reuse, R40, R39 ;  /* 0x0000002804267224 */ /* 0x040fe400078e0227 */
[----:B------:R-:W-:Y:S02]  /*2700*/  IMAD R39, R4, R42, R41 ;  /* 0x0000002a04277224 */ /* 0x000fe400078e0229 */
[----:B------:R-:W-:Y:S01]  /*2710*/  @!P6 IMAD.IADD R34, R34, 0x1, -R4 ;  /* 0x000000012222e824 */ /* 0x000fe200078e0a04 */
[----:B------:R-:W-:Y:S01]  /*2720*/  ISETP.GT.U32.AND P6, PT, R4, R38, PT ;  /* 0x000000260400720c */ /* 0x000fe20003fc4070 */
[----:B------:R-:W-:-:S02]  /*2730*/  VIADD R46, R5, 0x8c ;  /* 0x0000008c052e7836 */ /* 0x000fc40000000000 */
[----:B------:R-:W-:Y:S01]  /*2740*/  @!P5 IMAD.IADD R37, R37, 0x1, -R4 ;  /* 0x000000012525d824 */ /* 0x000fe200078e0a04 */
[C---:B------:R-:W-:Y:S01]  /*2750*/  ISETP.GT.U32.AND P5, PT, R4.reuse, R39, PT ;  /* 0x000000270400720c */ /* 0x040fe20003fa4070 */
[----:B------:R-:W-:Y:S01]  /*2760*/  IMAD.MOV.U32 R33, RZ, RZ, R35 ;  /* 0x000000ffff217224 */ /* 0x000fe200078e0023 */
[----:B------:R-:W-:Y:S01]  /*2770*/  IABS R43, R46 ;  /* 0x0000002e002b7213 */ /* 0x000fe20000000000 */
[----:B------:R-:W-:Y:S02]  /*2780*/  VIADD R47, R5, 0x88 ;  /* 0x00000088052f7836 */ /* 0x000fe40000000000 */
[----:B------:R-:W-:Y:S01]  /*2790*/  @!P3 IMAD.MOV R33, RZ, RZ, -R33 ;  /* 0x000000ffff21b224 */ /* 0x000fe200078e0a21 */
[----:B------:R-:W-:Y:S01]  /*27a0*/  ISETP.GT.U32.AND P3, PT, R4, R36, PT ;  /* 0x000000240400720c */ /* 0x000fe20003f64070 */
[----:B------:R-:W-:Y:S01]  /*27b0*/  IMAD.HI.U32 R35, R7, R43, RZ ;  /* 0x0000002b07237227 */ /* 0x000fe200078e00ff */
[----:B------:R-:W-:-:S03]  /*27c0*/  IABS R40, R47 ;  /* 0x0000002f00287213 */ /* 0x000fc60000000000 */
[--C-:B------:R-:W-:Y:S02]  /*27d0*/  @!P6 IMAD.IADD R38, R38, 0x1, -R4.reuse ;  /* 0x000000012626e824 */ /* 0x100fe400078e0a04 */
[----:B------:R-:W-:Y:S02]  /*27e0*/  IMAD.MOV R35, RZ, RZ, -R35 ;  /* 0x000000ffff237224 */ /* 0x000fe400078e0a23 */
[----:B------:R-:W-:Y:S01]  /*27f0*/  @!P5 IMAD.IADD R39, R39, 0x1, -R4 ;  /* 0x000000012727d824 */ /* 0x000fe200078e0a04 */
[C---:B------:R-:W-:Y:S01]  /*2800*/  ISETP.GT.U32.AND P5, PT, R4.reuse, R38, PT ;  /* 0x000000260400720c */ /* 0x040fe20003fa4070 */
[----:B------:R-:W-:Y:S02]  /*2810*/  IMAD R41, R4, R35, R43 ;  /* 0x0000002304297224 */ /* 0x000fe400078e022b */
[----:B------:R-:W-:-:S04]  /*2820*/  IMAD.HI.U32 R35, R7, R40, RZ ;  /* 0x0000002807237227 */ /* 0x000fc800078e00ff */
[----:B------:R-:W-:Y:S02]  /*2830*/  IMAD.MOV R35, RZ, RZ, -R35 ;  /* 0x000000ffff237224 */ /* 0x000fe400078e0a23 */
[----:B------:R-:W-:Y:S01]  /*2840*/  @!P3 IMAD.IADD R36, R36, 0x1, -R4 ;  /* 0x000000012424b824 */ /* 0x000fe200078e0a04 */
[C---:B------:R-:W-:Y:S01]  /*2850*/  ISETP.GT.U32.AND P3, PT, R4.reuse, R37, PT ;  /* 0x000000250400720c */ /* 0x040fe20003f64070 */
[C---:B------:R-:W-:Y:S02]  /*2860*/  IMAD R40, R4.reuse, R35, R40 ;  /* 0x0000002304287224 */ /* 0x040fe400078e0228 */
[----:B------:R-:W-:Y:S01]  /*2870*/  @!P4 IMAD.MOV R34, RZ, RZ, -R34 ;  /* 0x000000ffff22c224 */ /* 0x000fe200078e0a22 */
[C---:B------:R-:W-:Y:S01]  /*2880*/  ISETP.GT.U32.AND P4, PT, R4.reuse, R39, PT ;  /* 0x000000270400720c */ /* 0x040fe20003f84070 */
[C---:B------:R-:W-:Y:S01]  /*2890*/  VIADD R48, R5.reuse, 0x84 ;  /* 0x0000008405307836 */ /* 0x040fe20000000000 */
[----:B------:R-:W-:Y:S01]  /*28a0*/  ISETP.GT.U32.AND P6, PT, R4, R36, PT ;  /* 0x000000240400720c */ /* 0x000fe20003fc4070 */
[----:B------:R-:W-:Y:S01]  /*28b0*/  @!P5 IMAD.IADD R38, R38, 0x1, -R4 ;  /* 0x000000012626d824 */ /* 0x000fe200078e0a04 */
[----:B------:R-:W-:Y:S01]  /*28c0*/  ISETP.GT.U32.AND P5, PT, R4, R40, PT ;  /* 0x000000280400720c */ /* 0x000fe20003fa4070 */
[C---:B------:R-:W-:Y:S01]  /*28d0*/  VIADD R49, R5.reuse, 0x80 ;  /* 0x0000008005317836 */ /* 0x040fe20000000000 */
[----:B------:R-:W-:Y:S01]  /*28e0*/  IABS R43, R48 ;  /* 0x00000030002b7213 */ /* 0x000fe20000000000 */
[----:B------:R-:W-:-:S02]  /*28f0*/  VIADD R50, R5, 0x7c ;  /* 0x0000007c05327836 */ /* 0x000fc40000000000 */
[----:B------:R-:W-:Y:S01]  /*2900*/  @!P3 IMAD.IADD R37, R37, 0x1, -R4 ;  /* 0x000000012525b824 */ /* 0x000fe200078e0a04 */
[----:B------:R-:W-:Y:S01]  /*2910*/  IABS R44, R49 ;  /* 0x00000031002c7213 */ /* 0x000fe20000000000 */
[----:B------:R-:W-:Y:S01]  /*2920*/  IMAD.HI.U32 R35, R7, R43, RZ ;  /* 0x0000002b07237227 */ /* 0x000fe200078e00ff */
[----:B------:R-:W-:-:S03]  /*2930*/  ISETP.GT.U32.AND P3, PT, R4, R41, PT ;  /* 0x000000290400720c */ /* 0x000fc60003f64070 */
[--C-:B------:R-:W-:Y:S01]  /*2940*/  @!P4 IMAD.IADD R39, R39, 0x1, -R4.reuse ;  /* 0x000000012727c824 */ /* 0x100fe200078e0a04 */
[----:B------:R-:W-:Y:S01]  /*2950*/  ISETP.GE.AND P4, PT, R46, RZ, PT ;  /* 0x000000ff2e00720c */ /* 0x000fe20003f86270 */
[----:B------:R-:W-:Y:S01]  /*2960*/  IMAD.MOV R35, RZ, RZ, -R35 ;  /* 0x000000ffff237224 */ /* 0x000fe200078e0a23 */
[----:B------:R-:W-:Y:S01]  /*2970*/  IABS R46, R50 ;  /* 0x00000032002e7213 */ /* 0x000fe20000000000 */
[----:B------:R-:W-:Y:S02]  /*2980*/  @!P5 IMAD.IADD R40, R40, 0x1, -R4 ;  /* 0x000000012828d824 */ /* 0x000fe400078e0a04 */
[----:B------:R-:W-:-:S03]  /*2990*/  IMAD.HI.U32 R42, R7, R44, RZ ;  /* 0x0000002c072a7227 */ /* 0x000fc600078e00ff */
[----:B------:R-:W-:Y:S01]  /*29a0*/  ISETP.GT.U32.AND P5, PT, R4, R40, PT ;  /* 0x000000280400720c */ /* 0x000fe20003fa4070 */
[----:B------:R-:W-:Y:S01]  /*29b0*/  @!P6 IMAD.IADD R36, R36, 0x1, -R4 ;  /* 0x000000012424e824 */ /* 0x000fe200078e0a04 */
[----:B------:R-:W-:Y:S01]  /*29c0*/  ISETP.GE.AND P6, PT, R45, RZ, PT ;  /* 0x000000ff2d00720c */ /* 0x000fe20003fc6270 */
[----:B------:R-:W-:Y:S02]  /*29d0*/  IMAD R43, R4, R35, R43 ;  /* 0x00000023042b7224 */ /* 0x000fe400078e022b */
[----:B------:R-:W-:Y:S02]  /*29e0*/  IMAD.MOV R45, RZ, RZ, -R42 ;  /* 0x000000ffff2d7224 */ /* 0x000fe400078e0a2a */
[----:B------:R-:W-:Y:S02]  /*29f0*/  IMAD.MOV.U32 R35, RZ, RZ, R37 ;  /* 0x000000ffff237224 */ /* 0x000fe400078e0025 */
[----:B------:R-:W-:-:S04]  /*2a00*/  IMAD.HI.U32 R37, R7, R46, RZ ;  /* 0x0000002e07257227 */ /* 0x000fc800078e00ff */
[C---:B------:R-:W-:Y:S02]  /*2a10*/  IMAD R42, R4.reuse, R45, R44 ;  /* 0x0000002d042a7224 */ /* 0x040fe400078e022c */
[----:B------:R-:W-:Y:S01]  /*2a20*/  @!P3 IMAD.IADD R41, R41, 0x1, -R4 ;  /* 0x000000012929b824 */ /* 0x000fe200078e0a04 */
[----:B------:R-:W-:Y:S01]  /*2a30*/  ISETP.GE.AND P3, PT, R47, RZ, PT ;  /* 0x000000ff2f00720c */ /* 0x000fe20003f66270 */
[----:B------:R-:W-:Y:S02]  /*2a40*/  IMAD.MOV R45, RZ, RZ, -R37 ;  /* 0x000000ffff2d7224 */ /* 0x000fe400078e0a25 */
[----:B------:R-:W-:Y:S01]  /*2a50*/  @!P2 IMAD.MOV R35, RZ, RZ, -R35 ;  /* 0x000000ffff23a224 */ /* 0x000fe200078e0a23 */
[C---:B------:R-:W-:Y:S01]  /*2a60*/  ISETP.GT.U32.AND P2, PT, R4.reuse, R41, PT ;  /* 0x000000290400720c */ /* 0x040fe20003f44070 */
[----:B------:R-:W-:Y:S02]  /*2a70*/  IMAD R45, R4, R45, R46 ;  /* 0x0000002d042d7224 */ /* 0x000fe400078e022e */
[----:B------:R-:W-:-:S02]  /*2a80*/  @!P5 IMAD.IADD R40, R40, 0x1, -R4 ;  /* 0x000000012828d824 */ /* 0x000fc400078e0a04 */
[C---:B------:R-:W-:Y:S01]  /*2a90*/  VIADD R51, R5.reuse, 0x78 ;  /* 0x0000007805337836 */ /* 0x040fe20000000000 */
[C---:B------:R-:W-:Y:S01]  /*2aa0*/  ISETP.GT.U32.AND P5, PT, R4.reuse, R45, PT ;  /* 0x0000002d0400720c */ /* 0x040fe20003fa4070 */
[----:B------:R-:W-:Y:S02]  /*2ab0*/  IMAD.MOV.U32 R37, RZ, RZ, R39 ;  /* 0x000000ffff257224 */ /* 0x000fe400078e0027 */
[----:B------:R-:W-:Y:S01]  /*2ac0*/  @!P1 IMAD.MOV R36, RZ, RZ, -R36 ;  /* 0x000000ffff249224 */ /* 0x000fe200078e0a24 */
[----:B------:R-:W-:Y:S01]  /*2ad0*/  IABS R44, R51 ;  /* 0x00000033002c7213 */ /* 0x000fe20000000000 */
[----:B------:R-:W-:Y:S01]  /*2ae0*/  VIADD R52, R5, 0x74 ;  /* 0x0000007405347836 */ /* 0x000fe20000000000 */
[C---:B------:R-:W-:Y:S01]  /*2af0*/  ISETP.GT.U32.AND P1, PT, R4.reuse, R43, PT ;  /* 0x0000002b0400720c */ /* 0x040fe20003f24070 */
[--C-:B------:R-:W-:Y:S01]  /*2b00*/  @!P2 IMAD.IADD R41, R41, 0x1, -R4.reuse ;  /* 0x000000012929a824 */ /* 0x100fe200078e0a04 */
[----:B------:R-:W-:Y:S01]  /*2b10*/  ISETP.GE.AND P2, PT, R49, RZ, PT ;  /* 0x000000ff3100720c */ /* 0x000fe20003f46270 */
[----:B------:R-:W-:Y:S01]  /*2b20*/  @!P6 IMAD.MOV R37, RZ, RZ, -R37 ;  /* 0x000000ffff25e224 */ /* 0x000fe200078e0a25 */
[----:B------:R-:W-:Y:S01]  /*2b30*/  ISETP.GT.U32.AND P6, PT, R4, R42, PT ;  /* 0x0000002a0400720c */ /* 0x000fe20003fc4070 */
[----:B------:R-:W-:Y:S01]  /*2b40*/  IMAD.MOV.U32 R39, RZ, RZ, R41 ;  /* 0x000000ffff277224 */ /* 0x000fe200078e0029 */
[----:B------:R-:W-:Y:S01]  /*2b50*/  IABS R46, R52 ;  /* 0x00000034002e7213 */ /* 0x000fe20000000000 */
[----:B------:R-:W-:-:S02]  /*2b60*/  @!P5 IMAD.IADD R45, R45, 0x1, -R4 ;  /* 0x000000012d2dd824 */ /* 0x000fc400078e0a04 */
[----:B------:R-:W-:-:S03]  /*2b70*/  IMAD.HI.U32 R41, R7, R44, RZ ;  /* 0x0000002c07297227 */ /* 0x000fc600078e00ff */
[----:B------:R-:W-:Y:S01]  /*2b80*/  ISETP.GT.U32.AND P5, PT, R4, R45, PT ;  /* 0x0000002d0400720c */ /* 0x000fe20003fa4070 */
[----:B------:R-:W-:Y:S02]  /*2b90*/  IMAD.MOV R47, RZ, RZ, -R41 ;  /* 0x000000ffff2f7224 */ /* 0x000fe400078e0a29 */
[----:B------:R-:W-:-:S04]  /*2ba0*/  IMAD.HI.U32 R41, R7, R46, RZ ;  /* 0x0000002e07297227 */ /* 0x000fc800078e00ff */
[--C-:B------:R-:W-:Y:S01]  /*2bb0*/  @!P1 IMAD.IADD R43, R43, 0x1, -R4.reuse ;  /* 0x000000012b2b9824 */ /* 0x100fe200078e0a04 */
[----:B------:R-:W-:Y:S01]  /*2bc0*/  ISETP.GE.AND P1, PT, R50, RZ, PT ;  /* 0x000000ff3200720c */ /* 0x000fe20003f26270 */
[----:B------:R-:W-:Y:S02]  /*2bd0*/  IMAD.MOV R41, RZ, RZ, -R41 ;  /* 0x000000ffff297224 */ /* 0x000fe400078e0a29 */
[----:B------:R-:W-:Y:S02]  /*2be0*/  VIADD R53, R5, 0x70 ;  /* 0x0000007005357836 */ /* 0x000fe40000000000 */
[----:B------:R-:W-:Y:S01]  /*2bf0*/  @!P6 IMAD.IADD R42, R42, 0x1, -R4 ;  /* 0x000000012a2ae824 */ /* 0x000fe200078e0a04 */
[C---:B------:R-:W-:Y:S01]  /*2c00*/  ISETP.GT.U32.AND P6, PT, R4.reuse, R43, PT ;  /* 0x0000002b0400720c */ /* 0x040fe20003fc4070 */
[C---:B------:R-:W-:Y:S02]  /*2c10*/  IMAD R44, R4.reuse, R47, R44 ;  /* 0x0000002f042c7224 */ /* 0x040fe400078e022c */
[----:B------:R-:W-:-:S02]  /*2c20*/  IMAD R47, R4, R41, R46 ;  /* 0x00000029042f7224 */ /* 0x000fc400078e022e */
[----:B------:R-:W-:Y:S01]  /*2c30*/  @!P0 IMAD.MOV R38, RZ, RZ, -R38 ;  /* 0x000000ffff268224 */ /* 0x000fe200078e0a26 */
[----:B------:R-:W-:Y:S01]  /*2c40*/  ISETP.GE.AND P0, PT, R48, RZ, PT ;  /* 0x000000ff3000720c */ /* 0x000fe20003f06270 */
[----:B------:R-:W-:Y:S01]  /*2c50*/  VIADD R54, R5, 0x6c ;  /* 0x0000006c05367836 */ /* 0x000fe20000000000 */
[----:B------:R-:W-:Y:S01]  /*2c60*/  IABS R48, R53 ;  /* 0x0000003500307213 */ /* 0x000fe20000000000 */
[----:B------:R-:W-:Y:S01]  /*2c70*/  @!P4 IMAD.MOV R39, RZ, RZ, -R39 ;  /* 0x000000ffff27c224 */ /* 0x000fe200078e0a27 */
[C---:B------:R-:W-:Y:S01]  /*2c80*/  ISETP.GT.U32.AND P4, PT, R4.reuse, R42, PT ;  /* 0x0000002a0400720c */ /* 0x040fe20003f84070 */
[----:B------:R-:W-:Y:S01]  /*2c90*/  @!P5 IMAD.IADD R45, R45, 0x1, -R4 ;  /* 0x000000012d2dd824 */ /* 0x000fe200078e0a04 */
[----:B------:R-:W-:Y:S01]  /*2ca0*/  ISETP.GT.U32.AND P5, PT, R4, R47, PT ;  /* 0x0000002f0400720c */ /* 0x000fe20003fa4070 */
[----:B------:R-:W-:Y:S01]  /*2cb0*/  IMAD.HI.U32 R41, R7, R48, RZ ;  /* 0x0000003007297227 */ /* 0x000fe200078e00ff */
[----:B------:R-:W-:-:S03]  /*2cc0*/  IABS R49, R54 ;  /* 0x0000003600317213 */ /* 0x000fc60000000000 */
[----:B------:R-:W-:Y:S02]  /*2cd0*/  IMAD.MOV R41, RZ, RZ, -R41 ;  /* 0x000000ffff297224 */ /* 0x000fe400078e0a29 */
[----:B------:R-:W-:-:S04]  /*2ce0*/  IMAD.HI.U32 R46, R7, R49, RZ ;  /* 0x00000031072e7227 */ /* 0x000fc800078e00ff */
[----:B------:R-:W-:Y:S01]  /*2cf0*/  @!P6 IMAD.IADD R43, R43, 0x1, -R4 ;  /* 0x000000012b2be824 */ /* 0x000fe200078e0a04 */
[----:B------:R-:W-:Y:S01]  /*2d00*/  ISETP.GT.U32.AND P6, PT, R4, R44, PT ;  /* 0x0000002c0400720c */ /* 0x000fe20003fc4070 */
[----:B------:R-:W-:Y:S02]  /*2d10*/  VIADD R55, R5, 0x68 ;  /* 0x0000006805377836 */ /* 0x000fe40000000000 */
[----:B------:R-:W-:Y:S02]  /*2d20*/  IMAD.MOV R50, RZ, RZ, -R46 ;  /* 0x000000ffff327224 */ /* 0x000fe400078e0a2e */
[----:B------:R-:W-:Y:S01]  /*2d30*/  @!P4 IMAD.IADD R42, R42, 0x1, -R4 ;  /* 0x000000012a2ac824 */ /* 0x000fe200078e0a04 */
[----:B------:R-:W-:Y:S01]  /*2d40*/  ISETP.GE.AND P4, PT, R51, RZ, PT ;  /* 0x000000ff3300720c */ /* 0x000fe20003f86270 */
[----:B------:R-:W-:Y:S01]  /*2d50*/  IMAD R46, R4, R41, R48 ;  /* 0x00000029042e7224 */ /* 0x000fe200078e0230 */
[----:B------:R-:W-:Y:S01]  /*2d60*/  IABS R51, R55 ;  /* 0x0000003700337213 */ /* 0x000fe20000000000 */
[----:B------:R-:W-:-:S02]  /*2d70*/  @!P5 IMAD.IADD R47, R47, 0x1, -R4 ;  /* 0x000000012f2fd824 */ /* 0x000fc400078e0a04 */
[----:B------:R-:W-:Y:S01]  /*2d80*/  IMAD.MOV.U32 R41, RZ, RZ, R43 ;  /* 0x000000ffff297224 */ /* 0x000fe200078e002b */
[----:B------:R-:W-:Y:S01]  /*2d90*/  ISETP.GT.U32.AND P5, PT, R4, R46, PT ;  /* 0x0000002e0400720c */ /* 0x000fe20003fa4070 */
[----:B------:R-:W-:-:S04]  /*2da0*/  IMAD.HI.U32 R48, R7, R51, RZ ;  /* 0x0000003307307227 */ /* 0x000fc800078e00ff */
[----:B------:R-:W-:Y:S01]  /*2db0*/  @!P0 IMAD.MOV R41, RZ, RZ, -R41 ;  /* 0x000000ffff298224 */ /* 0x000fe200078e0a29 */
[----:B------:R-:W-:Y:S01]  /*2dc0*/  ISETP.GT.U32.AND P0, PT, R4, R47, PT ;  /* 0x0000002f0400720c */ /* 0x000fe20003f04070 */
[----:B------:R-:W-:Y:S02]  /*2dd0*/  IMAD.MOV R48, RZ, RZ, -R48 ;  /* 0x000000ffff307224 */ /* 0x000fe400078e0a30 */
[----:B------:R-:W-:Y:S01]  /*2de0*/  @!P6 IMAD.IADD R44, R44, 0x1, -R4 ;  /* 0x000000012c2ce824 */ /* 0x000fe200078e0a04 */
[----:B------:R-:W-:Y:S01]  /*2df0*/  ISETP.GE.AND P6, PT, R52, RZ, PT ;  /* 0x000000ff3400720c */ /* 0x000fe20003fc6270 */
[----:B------:R-:W-:Y:S02]  /*2e00*/  VIADD R52, R5, 0x64 ;  /* 0x0000006405347836 */ /* 0x000fe40000000000 */
[C---:B------:R-:W-:Y:S02]  /*2e10*/  IMAD R48, R4.reuse, R48, R51 ;  /* 0x0000003004307224 */ /* 0x040fe400078e0233 */
[----:B------:R-:W-:Y:S01]  /*2e20*/  IMAD R49, R4, R50, R49 ;  /* 0x0000003204317224 */ /* 0x000fe200078e0231 */
[----:B------:R-:W-:Y:S01]  /*2e30*/  IABS R50, R52 ;  /* 0x0000003400327213 */ /* 0x000fe20000000000 */
[----:B------:R-:W-:-:S02]  /*2e40*/  IMAD.MOV.U32 R43, RZ, RZ, R45 ;  /* 0x000000ffff2b7224 */ /* 0x000fc400078e002d */
[----:B------:R-:W-:Y:S01]  /*2e50*/  @!P0 IMAD.IADD R47, R47, 0x1, -R4 ;  /* 0x000000012f2f8824 */ /* 0x000fe200078e0a04 */
[C---:B------:R-:W-:Y:S01]  /*2e60*/  ISETP.GT.U32.AND P0, PT, R4.reuse, R48, PT ;  /* 0x000000300400720c */ /* 0x040fe20003f04070 */
[----:B------:R-:W-:Y:S02]  /*2e70*/  IMAD.MOV.U32 R51, RZ, RZ, R50 ;  /* 0x000000ffff337224 */ /* 0x000fe400078e0032 */
[----:B------:R-:W-:Y:S01]  /*2e80*/  @!P1 IMAD.MOV R43, RZ, RZ, -R43 ;  /* 0x000000ffff2b9224 */ /* 0x000fe200078e0a2b */
[----:B------:R-:W-:Y:S01]  /*2e90*/  ISETP.GT.U32.AND P1, PT, R4, R49, PT ;  /* 0x000000310400720c */ /* 0x000fe20003f24070 */
[----:B------:R-:W-:Y:S02]  /*2ea0*/  VIADD R50, R5, 0x60 ;  /* 0x0000006005327836 */ /* 0x000fe40000000000 */
[----:B------:R-:W-:-:S04]  /*2eb0*/  IMAD.HI.U32 R45, R7, R51, RZ ;  /* 0x00000033072d7227 */ /* 0x000fc800078e00ff */
[----:B------:R-:W-:Y:S01]  /*2ec0*/  @!P2 IMAD.MOV R42, RZ, RZ, -R42 ;  /* 0x000000ffff2aa224 */ /* 0x000fe200078e0a2a */
[----:B------:R-:W-:Y:S01]  /*2ed0*/  ISETP.GE.AND P2, PT, R53, RZ, PT ;  /* 0x000000ff3500720c */ /* 0x000fe20003f46270 */
[----:B------:R-:W-:Y:S01]  /*2ee0*/  IMAD.MOV R45, RZ, RZ, -R45 ;  /* 0x000000ffff2d7224 */ /* 0x000fe200078e0a2d */
[----:B------:R-:W-:Y:S01]  /*2ef0*/  IABS R53, R50 ;  /* 0x0000003200357213 */ /* 0x000fe20000000000 */
[----:B------:R-:W-:Y:S02]  /*2f00*/  @!P0 IMAD.IADD R48, R48, 0x1, -R4 ;  /* 0x0000000130308824 */ /* 0x000fe400078e0a04 */
[----:B------:R-:W-:Y:S01]  /*2f10*/  @!P3 IMAD.MOV R40, RZ, RZ, -R40 ;  /* 0x000000ffff28b224 */ /* 0x000fe200078e0a28 */
[----:B------:R-:W-:Y:S01]  /*2f20*/  ISETP.GT.U32.AND P3, PT, R4, R44, PT ;  /* 0x0000002c0400720c */ /* 0x000fe20003f64070 */
[----:B------:R-:W-:Y:S01]  /*2f30*/  @!P5 IMAD.IADD R46, R46, 0x1, -R4 ;  /* 0x000000012e2ed824 */ /* 0x000fe200078e0a04 */
[C---:B------:R-:W-:Y:S01]  /*2f40*/  ISETP.GT.U32.AND P0, PT, R4.reuse, R48, PT ;  /* 0x000000300400720c */ /* 0x040fe20003f04070 */
[----:B------:R-:W-:Y:S01]  /*2f50*/  IMAD R51, R4, R45, R51 ;  /* 0x0000002d04337224 */ /* 0x000fe200078e0233 */
[----:B------:R-:W-:Y:S01]  /*2f60*/  ISETP.GE.AND P5, PT, R55, RZ, PT ;  /* 0x000000ff3700720c */ /* 0x000fe20003fa6270 */
[----:B------:R-:W-:-:S02]  /*2f70*/  IMAD.MOV.U32 R45, RZ, RZ, R47 ;  /* 0x000000ffff2d7224 */ /* 0x000fc400078e002f */
[----:B------:R-:W-:-:S04]  /*2f80*/  IMAD.HI.U32 R47, R7, R53, RZ ;  /* 0x00000035072f7227 */ /* 0x000fc800078e00ff */
[--C-:B------:R-:W-:Y:S01]  /*2f90*/  @!P1 IMAD.IADD R49, R49, 0x1, -R4.reuse ;  /* 0x0000000131319824 */ /* 0x100fe200078e0a04 */
[----:B------:R-:W-:Y:S01]  /*2fa0*/  ISETP.GT.U32.AND P1, PT, R4, R46, PT ;  /* 0x0000002e0400720c */ /* 0x000fe20003f24070 */
[----:B------:R-:W-:Y:S02]  /*2fb0*/  IMAD.MOV R47, RZ, RZ, -R47 ;  /* 0x000000ffff2f7224 */ /* 0x000fe400078e0a2f */
[--C-:B------:R-:W-:Y:S01]  /*2fc0*/  @!P3 IMAD.IADD R44, R44, 0x1, -R4.reuse ;  /* 0x000000012c2cb824 */ /* 0x100fe200078e0a04 */
[----:B------:R-:W-:Y:S01]  /*2fd0*/  ISETP.GE.AND P3, PT, R54, RZ, PT ;  /* 0x000000ff3600720c */ /* 0x000fe20003f66270 */
[----:B------:R-:W-:Y:S02]  /*2fe0*/  IMAD R53, R4, R47, R53 ;  /* 0x0000002f04357224 */ /* 0x000fe400078e0235 */
[----:B------:R-:W-:Y:S02]  /*2ff0*/  @!P0 IMAD.IADD R48, R48, 0x1, -R4 ;  /* 0x0000000130308824 */ /* 0x000fe400078e0a04 */
[C---:B------:R-:W-:Y:S01]  /*3000*/  VIADD R56, R5.reuse, 0x5c ;  /* 0x0000005c05387836 */ /* 0x040fe20000000000 */
[C---:B------:R-:W-:Y:S01]  /*3010*/  ISETP.GT.U32.AND P0, PT, R4.reuse, R53, PT ;  /* 0x000000350400720c */ /* 0x040fe20003f04070 */
[----:B------:R-:W-:Y:S01]  /*3020*/  @!P4 IMAD.MOV R44, RZ, RZ, -R44 ;  /* 0x000000ffff2cc224 */ /* 0x000fe200078e0a2c */
[----:B------:R-:W-:Y:S01]  /*3030*/  ISETP.GT.U32.AND P4, PT, R4, R49, PT ;  /* 0x000000310400720c */ /* 0x000fe20003f84070 */
[----:B------:R-:W-:Y:S01]  /*3040*/  @!P1 IMAD.IADD R46, R46, 0x1, -R4 ;  /* 0x000000012e2e9824 */ /* 0x000fe200078e0a04 */
[----:B------:R-:W-:Y:S01]  /*3050*/  ISETP.GT.U32.AND P1, PT, R4, R51, PT ;  /* 0x000000330400720c */ /* 0x000fe20003f24070 */
[C---:B------:R-:W-:Y:S01]  /*3060*/  VIADD R57, R5.reuse, 0x58 ;  /* 0x0000005805397836 */ /* 0x040fe20000000000 */
[----:B------:R-:W-:Y:S01]  /*3070*/  IABS R55, R56 ;  /* 0x0000003800377213 */ /* 0x000fe20000000000 */
[----:B------:R-:W-:Y:S01]  /*3080*/  @!P6 IMAD.MOV R45, RZ, RZ, -R45 ;  /* 0x000000ffff2de224 */ /* 0x000fe200078e0a2d */
[----:B------:R-:W-:Y:S01]  /*3090*/  ISETP.GE.AND P6, PT, R52, RZ, PT ;  /* 0x000000ff3400720c */ /* 0x000fe20003fc6270 */
[----:B------:R-:W-:Y:S01]  /*30a0*/  VIADD R58, R5, 0x54 ;  /* 0x00000054053a7836 */ /* 0x000fe20000000000 */
[----:B------:R-:W-:Y:S01]  /*30b0*/  IABS R52, R57 ;  /* 0x0000003900347213 */ /* 0x000fe20000000000 */
[----:B------:R-:W-:-:S03]  /*30c0*/  IMAD.HI.U32 R47, R7, R55, RZ ;  /* 0x00000037072f7227 */ /* 0x000fc600078e00ff */
[----:B------:R-:W-:Y:S01]  /*30d0*/  IABS R54, R58 ;  /* 0x0000003a00367213 */ /* 0x000fe20000000000 */
[--C-:B------:R-:W-:Y:S02]  /*30e0*/  @!P0 IMAD.IADD R53, R53, 0x1, -R4.reuse ;  /* 0x0000000135358824 */ /* 0x100fe400078e0a04 */
[----:B------:R-:W-:Y:S02]  /*30f0*/  IMAD.MOV R47, RZ, RZ, -R47 ;  /* 0x000000ffff2f7224 */ /* 0x000fe400078e0a2f */
[--C-:B------:R-:W-:Y:S01]  /*3100*/  @!P4 IMAD.IADD R49, R49, 0x1, -R4.reuse ;  /* 0x000000013131c824 */ /* 0x100fe200078e0a04 */
[----:B------:R-:W-:Y:S01]  /*3110*/  ISETP.GE.AND P4, PT, R50, RZ, PT ;  /* 0x000000ff3200720c */ /* 0x000fe20003f86270 */
[----:B------:R-:W-:Y:S01]  /*3120*/  @!P1 IMAD.IADD R51, R51, 0x1, -R4 ;  /* 0x0000000133339824 */ /* 0x000fe200078e0a04 */
[----:B------:R-:W-:Y:S01]  /*3130*/  ISETP.GT.U32.AND P0, PT, R4, R53, PT ;  /* 0x000000350400720c */ /* 0x000fe20003f04070 */
[----:B------:R-:W-:Y:S01]  /*3140*/  IMAD.HI.U32 R50, R7, R52, RZ ;  /* 0x0000003407327227 */ /* 0x000fe200078e00ff */
[----:B------:R-:W-:-:S03]  /*3150*/  ISETP.GE.AND P1, PT, R56, RZ, PT ;  /* 0x000000ff3800720c */ /* 0x000fc60003f26270 */
[C---:B------:R-:W-:Y:S02]  /*3160*/  IMAD R55, R4.reuse, R47, R55 ;  /* 0x0000002f04377224 */ /* 0x040fe400078e0237 */
[----:B------:R-:W-:Y:S01]  /*3170*/  @!P2 IMAD.MOV R46, RZ, RZ, -R46 ;  /* 0x000000ffff2ea224 */ /* 0x000fe200078e0a2e */
[----:B------:R-:W-:Y:S01]  /*3180*/  ISETP.GT.U32.AND P2, PT, R4, R51, PT ;  /* 0x000000330400720c */ /* 0x000fe20003f44070 */
[----:B------:R-:W-:Y:S02]  /*3190*/  IMAD.MOV.U32 R47, RZ, RZ, R49 ;  /* 0x000000ffff2f7224 */ /* 0x000fe400078e0031 */
[----:B------:R-:W-:Y:S01]  /*31a0*/  @!P5 IMAD.MOV R48, RZ, RZ, -R48 ;  /* 0x000000ffff30d224 */ /* 0x000fe200078e0a30 */
[----:B------:R-:W-:Y:S01]  /*31b0*/  ISETP.GE.AND P5, PT, R57, RZ, PT ;  /* 0x000000ff3900720c */ /* 0x000fe20003fa6270 */
[----:B------:R-:W-:-:S04]  /*31c0*/  IMAD.HI.U32 R49, R7, R54, RZ ;  /* 0x0000003607317227 */ /* 0x000fc800078e00ff */
[----:B------:R-:W-:Y:S02]  /*31d0*/  IMAD.MOV R57, RZ, RZ, -R50 ;  /* 0x000000ffff397224 */ /* 0x000fe400078e0a32 */
[----:B------:R-:W-:Y:S02]  /*31e0*/  IMAD.MOV R59, RZ, RZ, -R49 ;  /* 0x000000ffff3b7224 */ /* 0x000fe400078e0a31 */
[C---:B------:R-:W-:Y:S02]  /*31f0*/  IMAD R49, R4.reuse, R57, R52 ;  /* 0x0000003904317224 */ /* 0x040fe400078e0234 */
[----:B------:R-:W-:Y:S01]  /*3200*/  @!P3 IMAD.MOV R47, RZ, RZ, -R47 ;  /* 0x000000ffff2fb224 */ /* 0x000fe200078e0a2f */
[C---:B------:R-:W-:Y:S01]  /*3210*/  ISETP.GT.U32.AND P3, PT, R4.reuse, R55, PT ;  /* 0x000000370400720c */ /* 0x040fe20003f64070 */
[--C-:B------:R-:W-:Y:S01]  /*3220*/  @!P0 IMAD.IADD R53, R53, 0x1, -R4.reuse ;  /* 0x0000000135358824 */ /* 0x100fe200078e0a04 */
[----:B------:R-:W-:Y:S01]  /*3230*/  ISETP.GT.U32.AND P0, PT, R4, R49, PT ;  /* 0x000000310400720c */ /* 0x000fe20003f04070 */
[----:B------:R-:W-:Y:S01]  /*3240*/  @!P2 IMAD.IADD R51, R51, 0x1, -R4 ;  /* 0x000000013333a824 */ /* 0x000fe200078e0a04 */
[----:B------:R-:W-:Y:S01]  /*3250*/  ISETP.GE.AND P2, PT, R58, RZ, PT ;  /* 0x000000ff3a00720c */ /* 0x000fe20003f46270 */
[----:B------:R-:W-:-:S02]  /*3260*/  IMAD R57, R4, R59, R54 ;  /* 0x0000003b04397224 */ /* 0x000fc400078e0236 */
[----:B------:R-:W-:Y:S02]  /*3270*/  @!P6 IMAD.MOV R51, RZ, RZ, -R51 ;  /* 0x000000ffff33e224 */ /* 0x000fe400078e0a33 */
[C---:B------:R-:W-:Y:S01]  /*3280*/  VIADD R56, R5.reuse, 0x50 ;  /* 0x0000005005387836 */ /* 0x040fe20000000000 */
[C---:B------:R-:W-:Y:S01]  /*3290*/  ISETP.GT.U32.AND P6, PT, R4.reuse, R57, PT ;  /* 0x000000390400720c */ /* 0x040fe20003fc4070 */
[----:B------:R-:W-:Y:S02]  /*32a0*/  VIADD R52, R5, 0x4c ;  /* 0x0000004c05347836 */ /* 0x000fe40000000000 */
[--C-:B------:R-:W-:Y:S01]  /*32b0*/  @!P3 IMAD.IADD R55, R55, 0x1, -R4.reuse ;  /* 0x000000013737b824 */ /* 0x100fe200078e0a04 */
[----:B------:R-:W-:Y:S01]  /*32c0*/  IABS R59, R56 ;  /* 0x00000038003b7213 */ /* 0x000fe20000000000 */
[----:B------:R-:W-:Y:S01]  /*32d0*/  @!P0 IMAD.IADD R49, R49, 0x1, -R4 ;  /* 0x0000000131318824 */ /* 0x000fe200078e0a04 */
[----:B------:R-:W-:Y:S01]  /*32e0*/  IABS R61, R52 ;  /* 0x00000034003d7213 */ /* 0x000fe20000000000 */
[----:B------:R-:W-:Y:S01]  /*32f0*/  VIADD R58, R5, 0x48 ;  /* 0x00000048053a7836 */ /* 0x000fe20000000000 */
[C---:B------:R-:W-:Y:S01]  /*3300*/  ISETP.GT.U32.AND P3, PT, R4.reuse, R55, PT ;  /* 0x000000370400720c */ /* 0x040fe20003f64070 */
[----:B------:R-:W-:Y:S01]  /*3310*/  IMAD.HI.U32 R50, R7, R59, RZ ;  /* 0x0000003b07327227 */ /* 0x000fe200078e00ff */
[----:B------:R-:W-:-:S02]  /*3320*/  ISETP.GT.U32.AND P0, PT, R4, R49, PT ;  /* 0x000000310400720c */ /* 0x000fc40003f04070 */
[----:B------:R-:W-:Y:S01]  /*3330*/  IABS R63, R58 ;  /* 0x0000003a003f7213 */ /* 0x000fe20000000000 */
[----:B------:R-:W-:Y:S02]  /*3340*/  @!P6 IMAD.IADD R57, R57, 0x1, -R4 ;  /* 0x000000013939e824 */ /* 0x000fe400078e0a04 */
[----:B------:R-:W-:Y:S02]  /*3350*/  IMAD.MOV R54, RZ, RZ, -R50 ;  /* 0x000000ffff367224 */ /* 0x000fe400078e0a32 */
[----:B------:R-:W-:Y:S01]  /*3360*/  IMAD.HI.U32 R50, R7, R61, RZ ;  /* 0x0000003d07327227 */ /* 0x000fe200078e00ff */
[----:B------:R-:W-:-:S03]  /*3370*/  ISETP.GT.U32.AND P6, PT, R4, R57, PT ;  /* 0x000000390400720c */ /* 0x000fc60003fc4070 */
[----:B------:R-:W-:Y:S02]  /*3380*/  IMAD.MOV R50, RZ, RZ, -R50 ;  /* 0x000000ffff327224 */ /* 0x000fe400078e0a32 */
[----:B------:R-:W-:Y:S01]  /*3390*/  @!P3 IMAD.IADD R55, R55, 0x1, -R4 ;  /* 0x000000013737b824 */ /* 0x000fe200078e0a04 */
[----:B------:R-:W-:Y:S01]  /*33a0*/  ISETP.GE.AND P3, PT, R52, RZ, PT ;  /* 0x000000ff3400720c */ /* 0x000fe20003f66270 */
[----:B------:R-:W-:-:S04]  /*33b0*/  IMAD.HI.U32 R52, R7, R63, RZ ;  /* 0x0000003f07347227 */ /* 0x000fc800078e00ff */
[----:B------:R-:W-:Y:S02]  /*33c0*/  @!P0 IMAD.IADD R49, R49, 0x1, -R4 ;  /* 0x0000000131318824 */ /* 0x000fe400078e0a04 */
[C---:B------:R-:W-:Y:S02]  /*33d0*/  IMAD R61, R4.reuse, R50, R61 ;  /* 0x00000032043d7224 */ /* 0x040fe400078e023d */
[----:B------:R-:W-:Y:S02]  /*33e0*/  IMAD.MOV R52, RZ, RZ, -R52 ;  /* 0x000000ffff347224 */ /* 0x000fe400078e0a34 */
[----:B------:R-:W-:Y:S01]  /*33f0*/  @!P5 IMAD.MOV R49, RZ, RZ, -R49 ;  /* 0x000000ffff31d224 */ /* 0x000fe200078e0a31 */
[C---:B------:R-:W-:Y:S01]  /*3400*/  ISETP.GT.U32.AND P5, PT, R4.reuse, R61, PT ;  /* 0x0000003d0400720c */ /* 0x040fe20003fa4070 */
[----:B------:R-:W-:Y:S02]  /*3410*/  IMAD R63, R4, R52, R63 ;  /* 0x00000034043f7224 */ /* 0x000fe400078e023f */
[----:B------:R-:W-:-:S02]  /*3420*/  @!P6 IMAD.IADD R57, R57, 0x1, -R4 ;  /* 0x000000013939e824 */ /* 0x000fc400078e0a04 */
[C---:B------:R-:W-:Y:S02]  /*3430*/  IMAD R59, R4.reuse, R54, R59 ;  /* 0x00000036043b7224 */ /* 0x040fe400078e023b */
[----:B------:R-:W-:Y:S01]  /*3440*/  @!P2 IMAD.MOV R57, RZ, RZ, -R57 ;  /* 0x000000ffff39a224 */ /* 0x000fe200078e0a39 */
[C---:B------:R-:W-:Y:S01]  /*3450*/  ISETP.GT.U32.AND P2, PT, R4.reuse, R63, PT ;  /* 0x0000003f0400720c */ /* 0x040fe20003f44070 */
[----:B------:R-:W-:Y:S01]  /*3460*/  VIADD R50, R5, 0x44 ;  /* 0x0000004405327836 */ /* 0x000fe20000000000 */
[----:B------:R-:W-:Y:S01]  /*3470*/  ISETP.GT.U32.AND P0, PT, R4, R59, PT ;  /* 0x0000003b0400720c */ /* 0x000fe20003f04070 */
[----:B------:R-:W-:Y:S01]  /*3480*/  @!P1 IMAD.MOV R55, RZ, RZ, -R55 ;  /* 0x000000ffff379224 */ /* 0x000fe200078e0a37 */
[----:B------:R-:W-:Y:S01]  /*3490*/  ISETP.GE.AND P1, PT, R58, RZ, PT ;  /* 0x000000ff3a00720c */ /* 0x000fe20003f26270 */
[----:B------:R-:W-:Y:S01]  /*34a0*/  @!P5 IMAD.IADD R61, R61, 0x1, -R4 ;  /* 0x000000013d3dd824 */ /* 0x000fe200078e0a04 */
[----:B------:R-:W-:Y:S01]  /*34b0*/  IABS R65, R50 ;  /* 0x0000003200417213 */ /* 0x000fe20000000000 */
[----:B------:R-:W-:Y:S01]  /*34c0*/  VIADD R58, R5, 0x3c ;  /* 0x0000003c053a7836 */ /* 0x000fe20000000000 */
[----:B------:R-:W-:Y:S01]  /*34d0*/  ISETP.GE.AND P6, PT, R50, RZ, PT ;  /* 0x000000ff3200720c */ /* 0x000fe20003fc6270 */
[----:B------:R-:W-:Y:S01]  /*34e0*/  @!P4 IMAD.MOV R53, RZ, RZ, -R53 ;  /* 0x000000ffff35c224 */ /* 0x000fe200078e0a35 */
[----:B------:R-:W-:Y:S01]  /*34f0*/  ISETP.GT.U32.AND P5, PT, R4, R61, PT ;  /* 0x0000003d0400720c */ /* 0x000fe20003fa4070 */
[----:B------:R-:W-:Y:S01]  /*3500*/  IMAD.HI.U32 R50, R7, R65, RZ ;  /* 0x0000004107327227 */ /* 0x000fe200078e00ff */
[----:B------:R-:W-:-:S02]  /*3510*/  IABS R69, R58 ;  /* 0x0000003a00457213 */ /* 0x000fc40000000000 */
[----:B------:R-:W-:Y:S01]  /*3520*/  ISETP.GE.AND P4, PT, R56, RZ, PT ;  /* 0x000000ff3800720c */ /* 0x000fe20003f86270 */
[----:B------:R-:W-:Y:S02]  /*3530*/  @!P2 IMAD.IADD R63, R63, 0x1, -R4 ;  /* 0x000000013f3fa824 */ /* 0x000fe400078e0a04 */
[----:B------:R-:W-:Y:S02]  /*3540*/  IMAD.MOV R54, RZ, RZ, -R50 ;  /* 0x000000ffff367224 */ /* 0x000fe400078e0a32 */
[----:B------:R-:W-:Y:S01]  /*3550*/  @!P0 IMAD.IADD R59, R59, 0x1, -R4 ;  /* 0x000000013b3b8824 */ /* 0x000fe200078e0a04 */
[----:B------:R-:W-:Y:S01]  /*3560*/  ISETP.GT.U32.AND P2, PT, R4, R63, PT ;  /* 0x0000003f0400720c */ /* 0x000fe20003f44070 */
[----:B------:R-:W-:-:S03]  /*3570*/  IMAD.HI.U32 R50, R7, R69, RZ ;  /* 0x0000004507327227 */ /* 0x000fc600078e00ff */
[C---:B------:R-:W-:Y:S01]  /*3580*/  ISETP.GT.U32.AND P0, PT, R4.reuse, R59, PT ;  /* 0x0000003b0400720c */ /* 0x040fe20003f04070 */
[C---:B------:R-:W-:Y:S02]  /*3590*/  IMAD R65, R4.reuse, R54, R65 ;  /* 0x0000003604417224 */ /* 0x040fe400078e0241 */
[----:B------:R-:W-:Y:S02]  /*35a0*/  VIADD R56, R5, 0x40 ;  /* 0x0000004005387836 */ /* 0x000fe40000000000 */
[----:B------:R-:W-:Y:S02]  /*35b0*/  IMAD.MOV R50, RZ, RZ, -R50 ;  /* 0x000000ffff327224 */ /* 0x000fe400078e0a32 */
[--C-:B------:R-:W-:Y:S01]  /*35c0*/  @!P5 IMAD.IADD R61, R61, 0x1, -R4.reuse ;  /* 0x000000013d3dd824 */ /* 0x100fe200078e0a04 */
[C---:B------:R-:W-:Y:S01]  /*35d0*/  ISETP.GT.U32.AND P5, PT, R4.reuse, R65, PT ;  /* 0x000000410400720c */ /* 0x040fe20003fa4070 */
[----:B------:R-:W-:Y:S01]  /*35e0*/  IMAD R69, R4, R50, R69 ;  /* 0x0000003204457224 */ /* 0x000fe200078e0245 */
[----:B------:R-:W-:Y:S01]  /*35f0*/  IABS R67, R56 ;  /* 0x0000003800437213 */ /* 0x000fe20000000000 */
[----:B------:R-:W-:-:S02]  /*3600*/  @!P2 IMAD.IADD R63, R63, 0x1, -R4 ;  /* 0x000000013f3fa824 */ /* 0x000fc400078e0a04 */
[----:B------:R-:W-:Y:S01]  /*3610*/  VIADD R60, R5, 0x38 ;  /* 0x00000038053c7836 */ /* 0x000fe20000000000 */
[----:B------:R-:W-:Y:S01]  /*3620*/  ISETP.GT.U32.AND P2, PT, R4, R69, PT ;  /* 0x000000450400720c */ /* 0x000fe20003f44070 */
[----:B------:R-:W-:-:S03]  /*3630*/  IMAD.HI.U32 R52, R7, R67, RZ ;  /* 0x0000004307347227 */ /* 0x000fc600078e00ff */
[----:B------:R-:W-:Y:S01]  /*3640*/  IABS R71, R60 ;  /* 0x0000003c00477213 */ /* 0x000fe20000000000 */
[----:B------:R-:W-:Y:S01]  /*3650*/  @!P0 IMAD.IADD R59, R59, 0x1, -R4 ;  /* 0x000000013b3b8824 */ /* 0x000fe200078e0a04 */
[----:B------:R-:W-:Y:S01]  /*3660*/  ISETP.GE.AND P0, PT, R56, RZ, PT ;  /* 0x000000ff3800720c */ /* 0x000fe20003f06270 */
[----:B------:R-:W-:Y:S02]  /*3670*/  IMAD.MOV R52, RZ, RZ, -R52 ;  /* 0x000000ffff347224 */ /* 0x000fe400078e0a34 */
[----:B------:R-:W-:Y:S02]  /*3680*/  VIADD R56, R5, 0x34 ;  /* 0x0000003405387836 */ /* 0x000fe40000000000 */
[----:B------:R-:W-:Y:S02]  /*3690*/  @!P5 IMAD.IADD R65, R65, 0x1, -R4 ;  /* 0x000000014141d824 */ /* 0x000fe400078e0a04 */
[----:B------:R-:W-:Y:S01]  /*36a0*/  @!P3 IMAD.MOV R61, RZ, RZ, -R61 ;  /* 0x000000ffff3db224 */ /* 0x000fe200078e0a3d */
[----:B------:R-:W-:Y:S01]  /*36b0*/  ISETP.GE.AND P3, PT, R58, RZ, PT ;  /* 0x000000ff3a00720c */ /* 0x000fe20003f66270 */
[C---:B------:R-:W-:Y:S01]  /*36c0*/  IMAD R67, R4.reuse, R52, R67 ;  /* 0x0000003404437224 */ /* 0x040fe200078e0243 */
[----:B------:R-:W-:Y:S01]  /*36d0*/  IABS R73, R56 ;  /* 0x0000003800497213 */ /* 0x000fe20000000000 */
[----:B------:R-:W-:Y:S01]  /*36e0*/  VIADD R58, R5, 0x30 ;  /* 0x00000030053a7836 */ /* 0x000fe20000000000 */
[----:B------:R-:W-:Y:S01]  /*36f0*/  ISETP.GT.U32.AND P5, PT, R4, R65, PT ;  /* 0x000000410400720c */ /* 0x000fe20003fa4070 */
[----:B------:R-:W-:-:S03]  /*3700*/  IMAD.HI.U32 R52, R7, R71, RZ ;  /* 0x0000004707347227 */ /* 0x000fc600078e00ff */
[----:B------:R-:W-:Y:S01]  /*3710*/  IABS R75, R58 ;  /* 0x0000003a004b7213 */ /* 0x000fe20000000000 */
[----:B------:R-:W-:Y:S02]  /*3720*/  @!P2 IMAD.IADD R69, R69, 0x1, -R4 ;  /* 0x000000014545a824 */ /* 0x000fe400078e0a04 */
[----:B------:R-:W-:Y:S02]  /*3730*/  IMAD.MOV R52, RZ, RZ, -R52 ;  /* 0x000000ffff347224 */ /* 0x000fe400078e0a34 */
[----:B------:R-:W-:Y:S01]  /*3740*/  IMAD.HI.U32 R50, R7, R73, RZ ;  /* 0x0000004907327227 */ /* 0x000fe200078e00ff */
[----:B------:R-:W-:-:S03]  /*3750*/  ISETP.GT.U32.AND P2, PT, R4, R69, PT ;  /* 0x000000450400720c */ /* 0x000fc60003f44070 */
[----:B------:R-:W-:Y:S02]  /*3760*/  IMAD R71, R4, R52, R71 ;  /* 0x0000003404477224 */ /* 0x000fe400078e0247 */
[----:B------:R-:W-:-:S04]  /*3770*/  IMAD.HI.U32 R52, R7, R75, RZ ;  /* 0x0000004b07347227 */ /* 0x000fc800078e00ff */
[----:B------:R-:W-:Y:S02]  /*3780*/  IMAD.MOV R50, RZ, RZ, -R50 ;  /* 0x000000ffff327224 */ /* 0x000fe400078e0a32 */
[----:B------:R-:W-:Y:S01]  /*3790*/  @!P5 IMAD.IADD R65, R65, 0x1, -R4 ;  /* 0x000000014141d824 */ /* 0x000fe200078e0a04 */
[----:B------:R-:W-:Y:S01]  /*37a0*/  ISETP.GE.AND P5, PT, R60, RZ, PT ;  /* 0x000000ff3c00720c */ /* 0x000fe20003fa6270 */
[----:B------:R-:W-:Y:S02]  /*37b0*/  IMAD.MOV R52, RZ, RZ, -R52 ;  /* 0x000000ffff347224 */ /* 0x000fe400078e0a34 */
[C---:B------:R-:W-:Y:S02]  /*37c0*/  IMAD R73, R4.reuse, R50, R73 ;  /* 0x0000003204497224 */ /* 0x040fe400078e0249 */
[C---:B------:R-:W-:Y:S02]  /*37d0*/  IMAD R75, R4.reuse, R52, R75 ;  /* 0x00000034044b7224 */ /* 0x040fe400078e024b */
[----:B------:R-:W-:Y:S01]  /*37e0*/  @!P6 IMAD.MOV R65, RZ, RZ, -R65 ;  /* 0x000000ffff41e224 */ /* 0x000fe200078e0a41 */
[C---:B------:R-:W-:Y:S01]  /*37f0*/  ISETP.GT.U32.AND P6, PT, R4.reuse, R73, PT ;  /* 0x000000490400720c */ /* 0x040fe20003fc4070 */
[----:B------:R-:W-:Y:S01]  /*3800*/  @!P1 IMAD.MOV R63, RZ, RZ, -R63 ;  /* 0x000000ffff3f9224 */ /* 0x000fe200078e0a3f */
[C---:B------:R-:W-:Y:S01]  /*3810*/  ISETP.GT.U32.AND P1, PT, R4.reuse, R71, PT ;  /* 0x000000470400720c */ /* 0x040fe20003f24070 */
[----:B------:R-:W-:Y:S01]  /*3820*/  @!P2 IMAD.IADD R69, R69, 0x1, -R4 ;  /* 0x000000014545a824 */ /* 0x000fe200078e0a04 */
[C---:B------:R-:W-:Y:S01]  /*3830*/  ISETP.GT.U32.AND P2, PT, R4.reuse, R75, PT ;  /* 0x0000004b0400720c */ /* 0x040fe20003f44070 */
[----:B------:R-:W-:Y:S01]  /*3840*/  @!P4 IMAD.MOV R59, RZ, RZ, -R59 ;  /* 0x000000ffff3bc224 */ /* 0x000fe200078e0a3b */
[----:B------:R-:W-:Y:S01]  /*3850*/  ISETP.GT.U32.AND P4, PT, R4, R67, PT ;  /* 0x000000430400720c */ /* 0x000fe20003f84070 */
[----:B------:R-:W-:-:S02]  /*3860*/  VIADD R62, R5, 0x2c ;  /* 0x0000002c053e7836 */ /* 0x000fc40000000000 */
[----:B------:R-:W-:Y:S02]  /*3870*/  VIADD R50, R5, 0x28 ;  /* 0x0000002805327836 */ /* 0x000fe40000000000 */
[----:B------:R-:W-:Y:S01]  /*3880*/  @!P3 IMAD.MOV R69, RZ, RZ, -R69 ;  /* 0x000000ffff45b224 */ /* 0x000fe200078e0a45 */
[----:B------:R-:W-:Y:S01]  /*3890*/  IABS R77, R62 ;  /* 0x0000003e004d7213 */ /* 0x000fe20000000000 */
[--C-:B------:R-:W-:Y:S01]  /*38a0*/  @!P6 IMAD.IADD R73, R73, 0x1, -R4.reuse ;  /* 0x000000014949e824 */ /* 0x100fe200078e0a04 */
[----:B------:R-:W-:Y:S01]  /*38b0*/  IABS R79, R50 ;  /* 0x00000032004f7213 */ /* 0x000fe20000000000 */
[--C-:B------:R-:W-:Y:S01]  /*38c0*/  @!P1 IMAD.IADD R71, R71, 0x1, -R4.reuse ;  /* 0x0000000147479824 */ /* 0x100fe200078e0a04 */
[----:B------:R-:W-:Y:S01]  /*38d0*/  ISETP.GE.AND P6, PT, R50, RZ, PT ;  /* 0x000000ff3200720c */ /* 0x000fe20003fc6270 */
[----:B------:R-:W-:Y:S01]  /*38e0*/  @!P2 IMAD.IADD R75, R75, 0x1, -R4 ;  /* 0x000000014b4ba824 */ /* 0x000fe200078e0a04 */
[C---:B------:R-:W-:Y:S01]  /*38f0*/  ISETP.GT.U32.AND P2, PT, R4.reuse, R73, PT ;  /* 0x000000490400720c */ /* 0x040fe20003f44070 */
[----:B------:R-:W-:Y:S01]  /*3900*/  IMAD.HI.U32 R54, R7, R77, RZ ;  /* 0x0000004d07367227 */ /* 0x000fe200078e00ff */
[----:B------:R-:W-:-:S03]  /*3910*/  ISETP.GT.U32.AND P1, PT, R4, R71, PT ;  /* 0x000000470400720c */ /* 0x000fc60003f24070 */
[----:B------:R-:W-:-:S04]  /*3920*/  IMAD.HI.U32 R50, R7, R79, RZ ;  /* 0x0000004f07327227 */ /* 0x000fc800078e00ff */
[----:B------:R-:W-:Y:S02]  /*3930*/  @!P4 IMAD.IADD R67, R67, 0x1, -R4 ;  /* 0x000000014343c824 */ /* 0x000fe400078e0a04 */
[----:B------:R-:W-:Y:S02]  /*3940*/  IMAD.MOV R54, RZ, RZ, -R54 ;  /* 0x000000ffff367224 */ /* 0x000fe400078e0a36 */
[----:B------:R-:W-:Y:S01]  /*3950*/  IMAD.MOV R52, RZ, RZ, -R50 ;  /* 0x000000ffff347224 */ /* 0x000fe200078e0a32 */
[C---:B------:R-:W-:Y:S01]  /*3960*/  ISETP.GT.U32.AND P4, PT, R4.reuse, R67, PT ;  /* 0x000000430400720c */ /* 0x040fe20003f84070 */
[C---:B------:R-:W-:Y:S02]  /*3970*/  IMAD R77, R4.reuse, R54, R77 ;  /* 0x00000036044d7224 */ /* 0x040fe400078e024d */
[C---:B------:R-:W-:Y:S02]  /*3980*/  IMAD R79, R4.reuse, R52, R79 ;  /* 0x00000034044f7224 */ /* 0x040fe400078e024f */
[----:B------:R-:W-:Y:S01]  /*3990*/  VIADD R54, R5, 0x24 ;  /* 0x0000002405367836 */ /* 0x000fe20000000000 */
[C---:B------:R-:W-:Y:S01]  /*39a0*/  ISETP.GT.U32.AND P3, PT, R4.reuse, R77, PT ;  /* 0x0000004d0400720c */ /* 0x040fe20003f64070 */
[--C-:B------:R-:W-:Y:S01]  /*39b0*/  @!P2 IMAD.IADD R73, R73, 0x1, -R4.reuse ;  /* 0x000000014949a824 */ /* 0x100fe200078e0a04 */
[----:B------:R-:W-:Y:S01]  /*39c0*/  ISETP.GT.U32.AND P2, PT, R4, R79, PT ;  /* 0x0000004f0400720c */ /* 0x000fe20003f44070 */
[--C-:B------:R-:W-:Y:S01]  /*39d0*/  @!P1 IMAD.IADD R71, R71, 0x1, -R4.reuse ;  /* 0x0000000147479824 */ /* 0x100fe200078e0a04 */
[----:B------:R-:W-:Y:S01]  /*39e0*/  IABS R81, R54 ;  /* 0x0000003600517213 */ /* 0x000fe20000000000 */
[----:B------:R-:W-:Y:S01]  /*39f0*/  VIADD R60, R5, 0x18 ;  /* 0x00000018053c7836 */ /* 0x000fe20000000000 */
[----:B------:R-:W-:Y:S01]  /*3a00*/  ISETP.GE.AND P1, PT, R62, RZ, PT ;  /* 0x000000ff3e00720c */ /* 0x000fe20003f26270 */
[----:B------:R-:W-:Y:S01]  /*3a10*/  @!P5 IMAD.MOV R71, RZ, RZ, -R71 ;  /* 0x000000ffff47d224 */ /* 0x000fe200078e0a47 */
[----:B------:R-:W-:Y:S01]  /*3a20*/  ISETP.GT.U32.AND P5, PT, R4, R75, PT ;  /* 0x0000004b0400720c */ /* 0x000fe20003fa4070 */
[----:B------:R-:W-:Y:S01]  /*3a30*/  @!P4 IMAD.IADD R67, R67, 0x1, -R4 ;  /* 0x000000014343c824 */ /* 0x000fe200078e0a04 */
[----:B------:R-:W-:Y:S01]  /*3a40*/  ISETP.GE.AND P4, PT, R56, RZ, PT ;  /* 0x000000ff3800720c */ /* 0x000fe20003f86270 */
[----:B------:R-:W-:Y:S01]  /*3a50*/  IMAD.HI.U32 R50, R7, R81, RZ ;  /* 0x0000005107327227 */ /* 0x000fe200078e00ff */
[----:B------:R-:W-:-:S03]  /*3a60*/  IABS R87, R60 ;  /* 0x0000003c00577213 */ /* 0x000fc60000000000 */
[----:B------:R-:W-:Y:S02]  /*3a70*/  VIADD R56, R5, 0x20 ;  /* 0x0000002005387836 */ /* 0x000fe40000000000 */
[----:B------:R-:W-:Y:S02]  /*3a80*/  IMAD.MOV R50, RZ, RZ, -R50 ;  /* 0x000000ffff327224 */ /* 0x000fe400078e0a32 */
[--C-:B------:R-:W-:Y:S01]  /*3a90*/  @!P3 IMAD.IADD R77, R77, 0x1, -R4.reuse ;  /* 0x000000014d4db824 */ /* 0x100fe200078e0a04 */
[----:B------:R-:W-:Y:S01]  /*3aa0*/  IABS R83, R56 ;  /* 0x0000003800537213 */ /* 0x000fe20000000000 */
[--C-:B------:R-:W-:Y:S02]  /*3ab0*/  @!P2 IMAD.IADD R79, R79, 0x1, -R4.reuse ;  /* 0x000000014f4fa824 */ /* 0x100fe400078e0a04 */
[C---:B------:R-:W-:Y:S01]  /*3ac0*/  IMAD R81, R4.reuse, R50, R81 ;  /* 0x0000003204517224 */ /* 0x040fe200078e0251 */
[C---:B------:R-:W-:Y:S01]  /*3ad0*/  ISETP.GT.U32.AND P3, PT, R4.reuse, R77, PT ;  /* 0x0000004d0400720c */ /* 0x040fe20003f64070 */
[----:B------:R-:W-:Y:S01]  /*3ae0*/  @!P5 IMAD.IADD R75, R75, 0x1, -R4 ;  /* 0x000000014b4bd824 */ /* 0x000fe200078e0a04 */
[C---:B------:R-:W-:Y:S01]  /*3af0*/  ISETP.GT.U32.AND P2, PT, R4.reuse, R79, PT ;  /* 0x0000004f0400720c */ /* 0x040fe20003f44070 */
[----:B------:R-:W-:Y:S01]  /*3b00*/  IMAD.HI.U32 R50, R7, R83, RZ ;  /* 0x0000005307327227 */ /* 0x000fe200078e00ff */
[----:B------:R-:W-:-:S03]  /*3b10*/  ISETP.GT.U32.AND P5, PT, R4, R81, PT ;  /* 0x000000510400720c */ /* 0x000fc60003fa4070 */
[----:B------:R-:W-:Y:S02]  /*3b20*/  IMAD.MOV R50, RZ, RZ, -R50 ;  /* 0x000000ffff327224 */ /* 0x000fe400078e0a32 */
[----:B------:R-:W-:Y:S01]  /*3b30*/  @!P0 IMAD.MOV R67, RZ, RZ, -R67 ;  /* 0x000000ffff438224 */ /* 0x000fe200078e0a43 */
[----:B------:R-:W-:Y:S01]  /*3b40*/  ISETP.GE.AND P0, PT, R58, RZ, PT ;  /* 0x000000ff3a00720c */ /* 0x000fe20003f06270 */
[----:B------:R-:W-:Y:S02]  /*3b50*/  IMAD R83, R4, R50, R83 ;  /* 0x0000003204537224 */ /* 0x000fe400078e0253 */
[C---:B------:R-:W-:Y:S02]  /*3b60*/  VIADD R62, R5.reuse, 0x14 ;  /* 0x00000014053e7836 */ /* 0x040fe40000000000 */
[----:B------:R-:W-:Y:S02]  /*3b70*/  VIADD R58, R5, 0x1c ;  /* 0x0000001c053a7836 */ /* 0x000fe40000000000 */
[--C-:B------:R-:W-:Y:S01]  /*3b80*/  @!P3 IMAD.IADD R77, R77, 0x1, -R4.reuse ;  /* 0x000000014d4db824 */ /* 0x100fe200078e0a04 */
[----:B------:R-:W-:Y:S01]  /*3b90*/  ISETP.GE.AND P3, PT, R54, RZ, PT ;  /* 0x000000ff3600720c */ /* 0x000fe20003f66270 */
[----:B------:R-:W-:Y:S01]  /*3ba0*/  @!P2 IMAD.IADD R79, R79, 0x1, -R4 ;  /* 0x000000014f4fa824 */ /* 0x000fe200078e0a04 */
[----:B------:R-:W-:Y:S01]  /*3bb0*/  ISETP.GT.U32.AND P2, PT, R4, R83, PT ;  /* 0x000000530400720c */ /* 0x000fe20003f44070 */
[----:B------:R-:W-:Y:S01]  /*3bc0*/  IMAD.HI.U32 R54, R7, R87, RZ ;  /* 0x0000005707367227 */ /* 0x000fe200078e00ff */
[----:B------:R-:W-:-:S02]  /*3bd0*/  IABS R89, R62 ;  /* 0x0000003e00597213 */ /* 0x000fc40000000000 */
[----:B------:R-:W-:Y:S01]  /*3be0*/  IABS R85, R58 ;  /* 0x0000003a00557213 */ /* 0x000fe20000000000 */
[----:B------:R-:W-:Y:S02]  /*3bf0*/  @!P5 IMAD.IADD R81, R81, 0x1, -R4 ;  /* 0x000000015151d824 */ /* 0x000fe400078e0a04 */
[----:B------:R-:W-:Y:S02]  /*3c00*/  IMAD.MOV R54, RZ, RZ, -R54 ;  /* 0x000000ffff367224 */ /* 0x000fe400078e0a36 */
[----:B------:R-:W-:Y:S01]  /*3c10*/  VIADD R64, R5, 0x10 ;  /* 0x0000001005407836 */ /* 0x000fe20000000000 */
[----:B------:R-:W-:Y:S01]  /*3c20*/  ISETP.GT.U32.AND P5, PT, R4, R81, PT ;  /* 0x000000510400720c */ /* 0x000fe20003fa4070 */
[----:B------:R-:W-:-:S03]  /*3c30*/  IMAD.HI.U32 R50, R7, R89, RZ ;  /* 0x0000005907327227 */ /* 0x000fc600078e00ff */
[----:B------:R-:W-:Y:S01]  /*3c40*/  IABS R91, R64 ;  /* 0x00000040005b7213 */ /* 0x000fe20000000000 */
[----:B------:R-:W-:-:S04]  /*3c50*/  IMAD.HI.U32 R52, R7, R85, RZ ;  /* 0x0000005507347227 */ /* 0x000fc800078e00ff */
[C---:B------:R-:W-:Y:S02]  /*3c60*/  IMAD R87, R4.reuse, R54, R87 ;  /* 0x0000003604577224 */ /* 0x040fe400078e0257 */
[----:B------:R-:W-:Y:S02]  /*3c70*/  IMAD.MOV R50, RZ, RZ, -R50 ;  /* 0x000000ffff327224 */ /* 0x000fe400078e0a32 */
[----:B------:R-:W-:Y:S02]  /*3c80*/  IMAD.MOV R52, RZ, RZ, -R52 ;  /* 0x000000ffff347224 */ /* 0x000fe400078e0a34 */
[----:B------:R-:W-:Y:S01]  /*3c90*/  @!P2 IMAD.IADD R83, R83, 0x1, -R4 ;  /* 0x000000015353a824 */ /* 0x000fe200078e0a04 */
[C---:B------:R-:W-:Y:S01]  /*3ca0*/  ISETP.GT.U32.AND P2, PT, R4.reuse, R87, PT ;  /* 0x000000570400720c */ /* 0x040fe20003f44070 */
[C---:B------:R-:W-:Y:S02]  /*3cb0*/  IMAD R89, R4.reuse, R50, R89 ;  /* 0x0000003204597224 */ /* 0x040fe400078e0259 */
[----:B------:R-:W-:-:S02]  /*3cc0*/  IMAD R85, R4, R52, R85 ;  /* 0x0000003404557224 */ /* 0x000fc400078e0255 */
[----:B------:R-:W-:-:S04]  /*3cd0*/  IMAD.HI.U32 R50, R7, R91, RZ ;  /* 0x0000005b07327227 */ /* 0x000fc800078e00ff */
[----:B------:R-:W-:Y:S01]  /*3ce0*/  @!P5 IMAD.IADD R81, R81, 0x1, -R4 ;  /* 0x000000015151d824 */ /* 0x000fe200078e0a04 */
[C---:B------:R-:W-:Y:S01]  /*3cf0*/  ISETP.GT.U32.AND P5, PT, R4.reuse, R85, PT ;  /* 0x000000550400720c */ /* 0x040fe20003fa4070 */
[----:B------:R-:W-:Y:S02]  /*3d00*/  IMAD.MOV R50, RZ, RZ, -R50 ;  /* 0x000000ffff327224 */ /* 0x000fe400078e0a32 */
[--C-:B------:R-:W-:Y:S02]  /*3d10*/  @!P2 IMAD.IADD R87, R87, 0x1, -R4.reuse ;  /* 0x000000015757a824 */ /* 0x100fe400078e0a04 */
[C---:B------:R-:W-:Y:S02]  /*3d20*/  IMAD R91, R4.reuse, R50, R91 ;  /* 0x00000032045b7224 */ /* 0x040fe400078e025b */
[C---:B------:R-:W-:Y:S02]  /*3d30*/  VIADD R66, R5.reuse, 0xc ;  /* 0x0000000c05427836 */ /* 0x040fe40000000000 */
[C---:B------:R-:W-:Y:S01]  /*3d40*/  VIADD R68, R5.reuse, 0x8 ;  /* 0x0000000805447836 */ /* 0x040fe20000000000 */
[C---:B------:R-:W-:Y:S01]  /*3d50*/  ISETP.GT.U32.AND P2, PT, R4.reuse, R91, PT ;  /* 0x0000005b0400720c */ /* 0x040fe20003f44070 */
[----:B------:R-:W-:Y:S01]  /*3d60*/  VIADD R70, R5, 0x4 ;  /* 0x0000000405467836 */ /* 0x000fe20000000000 */
[----:B------:R-:W-:Y:S01]  /*3d70*/  IABS R93, R66 ;  /* 0x00000042005d7213 */ /* 0x000fe20000000000 */
[----:B------:R-:W-:Y:S01]  /*3d80*/  @!P5 IMAD.IADD R85, R85, 0x1, -R4 ;  /* 0x000000015555d824 */ /* 0x000fe200078e0a04 */
[----:B------:R-:W-:Y:S01]  /*3d90*/  ISETP.GT.U32.AND P5, PT, R4, R89, PT ;  /* 0x000000590400720c */ /* 0x000fe20003fa4070 */
[----:B------:R-:W-:Y:S01]  /*3da0*/  @!P0 IMAD.MOV R75, RZ, RZ, -R75 ;  /* 0x000000ffff4b8224 */ /* 0x000fe200078e0a4b */
[----:B------:R-:W-:Y:S01]  /*3db0*/  IABS R95, R68 ;  /* 0x00000044005f7213 */ /* 0x000fe20000000000 */
[----:B------:R-:W-:Y:S01]  /*3dc0*/  IMAD.HI.U32 R50, R7, R93, RZ ;  /* 0x0000005d07327227 */ /* 0x000fe200078e00ff */
[----:B------:R-:W-:-:S02]  /*3dd0*/  IABS R97, R70 ;  /* 0x0000004600617213 */ /* 0x000fc40000000000 */
[----:B------:R-:W-:Y:S01]  /*3de0*/  ISETP.GT.U32.AND P0, PT, R4, R85, PT ;  /* 0x000000550400720c */ /* 0x000fe20003f04070 */
[----:B------:R-:W-:-:S04]  /*3df0*/  IMAD.HI.U32 R52, R7, R95, RZ ;  /* 0x0000005f07347227 */ /* 0x000fc800078e00ff */
[----:B------:R-:W-:Y:S01]  /*3e00*/  @!P2 IMAD.IADD R91, R91, 0x1, -R4 ;  /* 0x000000015b5ba824 */ /* 0x000fe200078e0a04 */
[----:B------:R-:W-:Y:S01]  /*3e10*/  ISETP.GT.U32.AND P2, PT, R4, R83, PT ;  /* 0x000000530400720c */ /* 0x000fe20003f44070 */
[----:B------:R-:W-:-:S04]  /*3e20*/  IMAD.HI.U32 R54, R7, R97, RZ ;  /* 0x0000006107367227 */ /* 0x000fc800078e00ff */
[----:B------:R-:W-:Y:S01]  /*3e30*/  @!P4 IMAD.MOV R73, RZ, RZ, -R73 ;  /* 0x000000ffff49c224 */ /* 0x000fe200078e0a49 */
[----:B------:R-:W-:Y:S01]  /*3e40*/  ISETP.GT.U32.AND P4, PT, R4, R91, PT ;  /* 0x0000005b0400720c */ /* 0x000fe20003f84070 */
[----:B------:R-:W-:Y:S02]  /*3e50*/  IMAD.MOV R50, RZ, RZ, -R50 ;  /* 0x000000ffff327224 */ /* 0x000fe400078e0a32 */
[----:B------:R-:W-:Y:S02]  /*3e60*/  IMAD.MOV R52, RZ, RZ, -R52 ;  /* 0x000000ffff347224 */ /* 0x000fe400078e0a34 */
[----:B------:R-:W-:Y:S02]  /*3e70*/  IMAD.MOV R54, RZ, RZ, -R54 ;  /* 0x000000ffff367224 */ /* 0x000fe400078e0a36 */
[----:B------:R-:W-:Y:S01]  /*3e80*/  @!P5 IMAD.IADD R89, R89, 0x1, -R4 ;  /* 0x000000015959d824 */ /* 0x000fe200078e0a04 */
[----:B------:R-:W-:Y:S01]  /*3e90*/  ISETP.GE.AND P5, PT, R56, RZ, PT ;  /* 0x000000ff3800720c */ /* 0x000fe20003fa6270 */
[C---:B------:R-:W-:Y:S01]  /*3ea0*/  IMAD R93, R4.reuse, R50, R93 ;  /* 0x00000032045d7224 */ /* 0x040fe200078e025d */
[----:B------:R-:W-:Y:S01]  /*3eb0*/  SHF.R.S32.HI R50, RZ, 0x6, R0 ;  /* 0x00000006ff327819 */ /* 0x000fe20000011400 */
[----:B------:R-:W-:Y:S01]  /*3ec0*/  IMAD R95, R4, R52, R95 ;  /* 0x00000034045f7224 */ /* 0x000fe200078e025f */
[----:B------:R-:W-:Y:S01]  /*3ed0*/  LOP3.LUT R52, R0, 0x40, RZ, 0xc0, !PT ;  /* 0x0000004000347812 */ /* 0x000fe200078ec0ff */
[----:B------:R-:W-:Y:S01]  /*3ee0*/  IMAD R97, R4, R54, R97 ;  /* 0x0000003604617224 */ /* 0x000fe200078e0261 */
[----:B------:R-:W-:Y:S01]  /*3ef0*/  SGXT R50, R50, 0x1 ;  /* 0x000000013232781a */ /* 0x000fe20000000200 */
[----:B------:R-:W-:Y:S01]  /*3f00*/  @!P6 IMAD.MOV R79, RZ, RZ, -R79 ;  /* 0x000000ffff4fe224 */ /* 0x000fe200078e0a4f */
[----:B------:R-:W-:Y:S01]  /*3f10*/  ISETP.GT.U32.AND P6, PT, R4, R89, PT ;  /* 0x000000590400720c */ /* 0x000fe20003fc4070 */
[----:B------:R-:W-:-:S04]  /*3f20*/  IMAD.HI.U32 R7, R7, R99, RZ ;  /* 0x0000006307077227 */ /* 0x000fc800078e00ff */
[----:B------:R-:W-:Y:S01]  /*3f30*/  @!P3 IMAD.MOV R81, RZ, RZ, -R81 ;  /* 0x000000ffff51b224 */ /* 0x000fe200078e0a51 */
[C---:B------:R-:W-:Y:S01]  /*3f40*/  ISETP.GT.U32.AND P3, PT, R4.reuse, R93, PT ;  /* 0x0000005d0400720c */ /* 0x040fe20003f64070 */
[--C-:B------:R-:W-:Y:S01]  /*3f50*/  @!P2 IMAD.IADD R83, R83, 0x1, -R4.reuse ;  /* 0x000000015353a824 */ /* 0x100fe200078e0a04 */
[C---:B------:R-:W-:Y:S01]  /*3f60*/  ISETP.GT.U32.AND P2, PT, R4.reuse, R95, PT ;  /* 0x0000005f0400720c */ /* 0x040fe20003f44070 */
[--C-:B------:R-:W-:Y:S01]  /*3f70*/  @!P0 IMAD.IADD R85, R85, 0x1, -R4.reuse ;  /* 0x0000000155558824 */ /* 0x100fe200078e0a04 */
[----:B------:R-:W-:Y:S01]  /*3f80*/  ISETP.GT.U32.AND P0, PT, R4, R97, PT ;  /* 0x000000610400720c */ /* 0x000fe20003f04070 */
[----:B------:R-:W-:Y:S02]  /*3f90*/  IMAD.MOV R7, RZ, RZ, -R7 ;  /* 0x000000ffff077224 */ /* 0x000fe400078e0a07 */
[----:B------:R-:W-:Y:S01]  /*3fa0*/  @!P4 IMAD.IADD R91, R91, 0x1, -R4 ;  /* 0x000000015b5bc824 */ /* 0x000fe200078e0a04 */
[----:B------:R-:W-:Y:S01]  /*3fb0*/  ISETP.GE.AND P4, PT, R58, RZ, PT ;  /* 0x000000ff3a00720c */ /* 0x000fe20003f86270 */
[C---:B------:R-:W-:Y:S01]  /*3fc0*/  IMAD R99, R4.reuse, R7, R99 ;  /* 0x0000000704637224 */ /* 0x040fe200078e0263 */
[----:B------:R-:W-:Y:S01]  /*3fd0*/  SHF.R.S32.HI R7, RZ, 0x1f, R252 ;  /* 0x0000001fff077819 */ /* 0x000fe200000114fc */
[----:B------:R-:W-:Y:S01]  /*3fe0*/  @!P1 IMAD.MOV R77, RZ, RZ, -R77 ;  /* 0x000000ffff4d9224 */ /* 0x000fe200078e0a4d */
[C---:B------:R-:W-:Y:S01]  /*3ff0*/  ISETP.GT.U32.AND P1, PT, R4.reuse, R87, PT ;  /* 0x000000570400720c */ /* 0x040fe20003f24070 */
[--C-:B------:R-:W-:Y:S01]  /*4000*/  @!P6 IMAD.IADD R89, R89, 0x1, -R4.reuse ;  /* 0x000000015959e824 */ /* 0x100fe200078e0a04 */
[----:B------:R-:W-:Y:S01]  /*4010*/  ISETP.GT.U32.AND P6, PT, R4, R99, PT ;  /* 0x000000630400720c */ /* 0x000fe20003fc4070 */
[--C-:B------:R-:W-:Y:S01]  /*4020*/  @!P3 IMAD.IADD R93, R93, 0x1, -R4.reuse ;  /* 0x000000015d5db824 */ /* 0x100fe200078e0a04 */
[----:B------:R-:W-:Y:S01]  /*4030*/  ISETP.GE.AND P3, PT, R60, RZ, PT ;  /* 0x000000ff3c00720c */ /* 0x000fe20003f66270 */
[--C-:B------:R-:W-:Y:S01]  /*4040*/  @!P2 IMAD.IADD R95, R95, 0x1, -R4.reuse ;  /* 0x000000015f5fa824 */ /* 0x100fe200078e0a04 */
[----:B------:R-:W-:Y:S01]  /*4050*/  LEA.HI R252, R7, R252, RZ, 0x5 ;  /* 0x000000fc07fc7211 */ /* 0x000fe200078f28ff */
[--C-:B------:R-:W-:Y:S01]  /*4060*/  @!P0 IMAD.IADD R97, R97, 0x1, -R4.reuse ;  /* 0x0000000161618824 */ /* 0x100fe200078e0a04 */
[C---:B------:R-:W-:Y:S01]  /*4070*/  ISETP.GT.U32.AND P2, PT, R4.reuse, R93, PT ;  /* 0x0000005d0400720c */ /* 0x040fe20003f44070 */
[----:B------:R-:W-:Y:S01]  /*4080*/  @!P5 IMAD.MOV R83, RZ, RZ, -R83 ;  /* 0x000000ffff53d224 */ /* 0x000fe200078e0a53 */
[C---:B------:R-:W-:Y:S01]  /*4090*/  ISETP.GT.U32.AND P5, PT, R4.reuse, R95, PT ;  /* 0x0000005f0400720c */ /* 0x040fe20003fa4070 */
[----:B------:R-:W-:Y:S01]  /*40a0*/  @!P4 IMAD.MOV R85, RZ, RZ, -R85 ;  /* 0x000000ffff55c224 */ /* 0x000fe200078e0a55 */
[----:B------:R-:W-:Y:S01]  /*40b0*/  ISETP.GT.U32.AND P4, PT, R4, R97, PT ;  /* 0x000000610400720c */ /* 0x000fe20003f84070 */
[--C-:B------:R-:W-:Y:S01]  /*40c0*/  @!P1 IMAD.IADD R87, R87, 0x1, -R4.reuse ;  /* 0x0000000157579824 */ /* 0x100fe200078e0a04 */
[----:B------:R-:W-:Y:S01]  /*40d0*/  ISETP.GE.AND P1, PT, R5, RZ, PT ;  /* 0x000000ff0500720c */ /* 0x000fe20003f26270 */
[--C-:B------:R-:W-:Y:S01]  /*40e0*/  @!P6 IMAD.IADD R99, R99, 0x1, -R4.reuse ;  /* 0x000000016363e824 */ /* 0x100fe200078e0a04 */
[----:B------:R-:W-:Y:S01]  /*40f0*/  ISETP.GE.AND P0, PT, R62, RZ, PT ;  /* 0x000000ff3e00720c */ /* 0x000fe20003f06270 */
[----:B------:R-:W-:Y:S01]  /*4100*/  @!P3 IMAD.MOV R87, RZ, RZ, -R87 ;  /* 0x000000ffff57b224 */ /* 0x000fe200078e0a57 */
[----:B------:R-:W-:Y:S01]  /*4110*/  ISETP.GE.AND P6, PT, R64, RZ, PT ;  /* 0x000000ff4000720c */ /* 0x000fe20003fc6270 */
[----:B------:R-:W-:Y:S01]  /*4120*/  IMAD.SHL.U32 R5, R0, 0x2, RZ ;  /* 0x0000000200057824 */ /* 0x000fe200078e00ff */
[----:B------:R-:W-:Y:S01]  /*4130*/  ISETP.GT.U32.AND P3, PT, R4, R99, PT ;  /* 0x000000630400720c */ /* 0x000fe20003f64070 */
[--C-:B------:R-:W-:Y:S01]  /*4140*/  @!P2 IMAD.IADD R93, R93, 0x1, -R4.reuse ;  /* 0x000000015d5da824 */ /* 0x100fe200078e0a04 */
[----:B------:R-:W-:Y:S01]  /*4150*/  ISETP.GE.AND P2, PT, R66, RZ, PT ;  /* 0x000000ff4200720c */ /* 0x000fe20003f46270 */
[--C-:B------:R-:W-:Y:S01]  /*4160*/  @!P5 IMAD.IADD R95, R95, 0x1, -R4.reuse ;  /* 0x000000015f5fd824 */ /* 0x100fe200078e0a04 */
[----:B------:R-:W-:Y:S01]  /*4170*/  ISETP.GE.AND P5, PT, R68, RZ, PT ;  /* 0x000000ff4400720c */ /* 0x000fe20003fa6270 */
[----:B------:R-:W-:Y:S01]  /*4180*/  @!P4 IMAD.IADD R97, R97, 0x1, -R4 ;  /* 0x000000016161c824 */ /* 0x000fe200078e0a04 */
[----:B------:R-:W-:Y:S01]  /*4190*/  ISETP.GE.AND P4, PT, R70, RZ, PT ;  /* 0x000000ff4600720c */ /* 0x000fe20003f86270 */
[----:B------:R-:W-:Y:S01]  /*41a0*/  IMAD R12, R12, UR6, RZ ;  /* 0x000000060c0c7c24 */ /* 0x000fe2000f8e02ff */
[----:B------:R-:W-:Y:S01]  /*41b0*/  LOP3.LUT R5, R5, 0x7e, RZ, 0xc0, !PT ;  /* 0x0000007e05057812 */ /* 0x000fe200078ec0ff */
[----:B------:R-:W-:Y:S01]  /*41c0*/  @!P0 IMAD.MOV R89, RZ, RZ, -R89 ;  /* 0x000000ffff598224 */ /* 0x000fe200078e0a59 */
[----:B------:R-:W-:Y:S01]  /*41d0*/  LOP3.LUT R0, R0, 0x1f, RZ, 0xc0, !PT ;  /* 0x0000001f00007812 */ /* 0x000fe200078ec0ff */
[----:B------:R-:W-:Y:S01]  /*41e0*/  @!P6 IMAD.MOV R91, RZ, RZ, -R91 ;  /* 0x000000ffff5be224 */ /* 0x000fe200078e0a5b */
[----:B------:R-:W-:Y:S01]  /*41f0*/  SHF.R.S32.HI R252, RZ, 0x5, R252 ;  /* 0x00000005fffc7819 */ /* 0x000fe200000114fc */
[----:B------:R-:W-:Y:S01]  /*4200*/  @!P3 IMAD.IADD R99, R99, 0x1, -R4 ;  /* 0x000000016363b824 */ /* 0x000fe200078e0a04 */
[----:B------:R-:W-:Y:S01]  /*4210*/  ISETP.NE.AND P3, PT, R3, RZ, PT ;  /* 0x000000ff0300720c */ /* 0x000fe20003f65270 */
[----:B------:R-:W-:Y:S01]  /*4220*/  IMAD R7, R52, 0x40, R5 ;  /* 0x0000004034077824 */ /* 0x000fe200078e0205 */
[----:B------:R-:W-:Y:S01]  /*4230*/  LOP3.LUT R5, R5, 0x90, R50, 0x78, !PT ;  /* 0x0000009005057812 */ /* 0x000fe200078e7832 */
[----:B------:R-:W-:Y:S01]  /*4240*/  @!P2 IMAD.MOV R93, RZ, RZ, -R93 ;  /* 0x000000ffff5da224 */ /* 0x000fe200078e0a5d */
[----:B------:R-:W-:Y:S01]  /*4250*/  LOP3.LUT R3, RZ, R3, RZ, 0x33, !PT ;  /* 0x00000003ff037212 */ /* 0x000fe200078e33ff */
[----:B------:R-:W-:Y:S01]  /*4260*/  @!P5 IMAD.MOV R95, RZ, RZ, -R95 ;  /* 0x000000ffff5fd224 */ /* 0x000fe200078e0a5f */
[----:B------:R-:W0:Y:S01]  /*4270*/  LDC R50, c[0x0][0x240] ;  /* 0x00009000ff327b82 */ /* 0x000e220000000800 */
[----:B------:R-:W-:Y:S01]  /*4280*/  @!P4 IMAD.MOV R97, RZ, RZ, -R97 ;  /* 0x000000ffff61c224 */ /* 0x000fe200078e0a61 */
[C---:B------:R-:W-:Y:S01]  /*4290*/  SEL R4, R3.reuse, R2, !P3 ;  /* 0x0000000203047207 */ /* 0x040fe20005800000 */
[----:B------:R-:W-:Y:S01]  /*42a0*/  @!P1 IMAD.MOV R99, RZ, RZ, -R99 ;  /* 0x000000ffff639224 */ /* 0x000fe200078e0a63 */
[----:B------:R-:W-:Y:S01]  /*42b0*/  SEL R6, R3, R6, !P3 ;  /* 0x0000000603067207 */ /* 0x000fe20005800000 */
[----:B------:R-:W-:Y:S01]  /*42c0*/  IMAD R11, R11, UR6, RZ ;  /* 0x000000060b0b7c24 */ /* 0x000fe2000f8e02ff */
[C---:B------:R-:W-:Y:S01]  /*42d0*/  SEL R13, R3.reuse, R13, !P3 ;  /* 0x0000000d030d7207 */ /* 0x040fe20005800000 */
[C---:B------:R-:W-:Y:S01]  /*42e0*/  IMAD R165, R242.reuse, 0x9, RZ ;  /* 0x00000009f2a57824 */ /* 0x040fe200078e02ff */
[C---:B------:R-:W-:Y:S01]  /*42f0*/  SEL R14, R3.reuse, R14, !P3 ;  /* 0x0000000e030e7207 */ /* 0x040fe20005800000 */
[C---:B------:R-:W-:Y:S01]  /*4300*/  IMAD.SHL.U32 R166, R242.reuse, 0x8, RZ ;  /* 0x00000008f2a67824 */ /* 0x040fe200078e00ff */
[C---:B------:R-:W-:Y:S01]  /*4310*/  SEL R15, R3.reuse, R15, !P3 ;  /* 0x0000000f030f7207 */ /* 0x040fe20005800000 */
[C---:B------:R-:W-:Y:S01]  /*4320*/  IMAD R167, R242.reuse, 0x7, RZ ;  /* 0x00000007f2a77824 */ /* 0x040fe200078e02ff */
[C---:B------:R-:W-:Y:S01]  /*4330*/  SEL R16, R3.reuse, R16, !P3 ;  /* 0x0000001003107207 */ /* 0x040fe20005800000 */
[C---:B------:R-:W-:Y:S01]  /*4340*/  IMAD R168, R242.reuse, 0x6, RZ ;  /* 0x00000006f2a87824 */ /* 0x040fe200078e02ff */
[C---:B------:R-:W-:Y:S01]  /*4350*/  SEL R17, R3.reuse, R17, !P3 ;  /* 0x0000001103117207 */ /* 0x040fe20005800000 */
[C---:B------:R-:W-:Y:S01]  /*4360*/  IMAD R169, R242.reuse, 0x5, RZ ;  /* 0x00000005f2a97824 */ /* 0x040fe200078e02ff */
[C---:B------:R-:W-:Y:S01]  /*4370*/  SEL R18, R3.reuse, R18, !P3 ;  /* 0x0000001203127207 */ /* 0x040fe20005800000 */
[C---:B------:R-:W-:Y:S01]  /*4380*/  IMAD.SHL.U32 R170, R242.reuse, 0x4, RZ ;  /* 0x00000004f2aa7824 */ /* 0x040fe200078e00ff */
[C---:B------:R-:W-:Y:S01]  /*4390*/  SEL R19, R3.reuse, R19, !P3 ;  /* 0x0000001303137207 */ /* 0x040fe20005800000 */
[C---:B------:R-:W-:Y:S01]  /*43a0*/  IMAD R250, R242.reuse, 0x3, RZ ;  /* 0x00000003f2fa7824 */ /* 0x040fe200078e02ff */
[C---:B------:R-:W-:Y:S01]  /*43b0*/  SEL R20, R3.reuse, R20, !P3 ;  /* 0x0000001403147207 */ /* 0x040fe20005800000 */
[----:B------:R-:W-:Y:S01]  /*43c0*/  IMAD.SHL.U32 R246, R242, 0x2, RZ ;  /* 0x00000002f2f67824 */ /* 0x000fe200078e00ff */
[C---:B------:R-:W-:Y:S01]  /*43d0*/  SEL R21, R3.reuse, R21, !P3 ;  /* 0x0000001503157207 */ /* 0x040fe20005800000 */
[----:B------:R-:W-:Y:S01]  /*43e0*/  UMOV UR6, UR4 ;  /* 0x0000000400067c82 */ /* 0x000fe20008000000 */
[C---:B------:R-:W-:Y:S01]  /*43f0*/  SEL R22, R3.reuse, R22, !P3 ;  /* 0x0000001603167207 */ /* 0x040fe20005800000 */
[-C--:B0-----:R-:W-:Y:S01]  /*4400*/  IMAD R4, R4, R50.reuse, RZ ;  /* 0x0000003204047224 */ /* 0x081fe200078e02ff */
[C---:B------:R-:W-:Y:S01]  /*4410*/  SEL R23, R3.reuse, R23, !P3 ;  /* 0x0000001703177207 */ /* 0x040fe20005800000 */
[----:B------:R-:W-:Y:S01]  /*4420*/  IMAD R6, R6, R50, RZ ;  /* 0x0000003206067224 */ /* 0x000fe200078e02ff */
[----:B------:R-:W-:Y:S01]  /*4430*/  SEL R24, R3, R24, !P3 ;  /* 0x0000001803187207 */ /* 0x000fe20005800000 */
[-C--:B------:R-:W-:Y:S01]  /*4440*/  IMAD R13, R13, R50.reuse, RZ ;  /* 0x000000320d0d7224 */ /* 0x080fe200078e02ff */
        /* <DEDUP_REMOVED lines=23> */
[----:B------:R-:W-:Y:S01]  /*45c0*/  IMAD R25, R25, R50, RZ ;  /* 0x0000003219197224 */ /* 0x000fe200078e02ff */
[C---:B------:R-:W-:Y:S01]  /*45d0*/  SEL R38, R3.reuse, R38, !P3 ;  /* 0x0000002603267207 */ /* 0x040fe20005800000 */
[-C--:B------:R-:W-:Y:S01]  /*45e0*/  IMAD R26, R26, R50.reuse, RZ ;  /* 0x000000321a1a7224 */ /* 0x080fe200078e02ff */
        /* <DEDUP_REMOVED lines=20> */
[C---:B------:R-:W-:Y:S01]  /*4730*/  SEL R48, R3.reuse, R48, !P3 ;  /* 0x0000003003307207 */ /* 0x040fe20005800000 */
[-C--:B------:R-:W-:Y:S01]  /*4740*/  IMAD R38, R38, R50.reuse, RZ ;  /* 0x0000003226267224 */ /* 0x080fe200078e02ff */
[----:B------:R-:W-:Y:S01]  /*4750*/  SEL R51, R3, R51, !P3 ;  /* 0x0000003303337207 */ /* 0x000fe20005800000 */
[-C--:B------:R-:W-:Y:S01]  /*4760*/  IMAD R37, R37, R50.reuse, RZ ;  /* 0x0000003225257224 */ /* 0x080fe200078e02ff */
[----:B------:R-:W-:Y:S01]  /*4770*/  SEL R53, R3, R53, !P3 ;  /* 0x0000003503357207 */ /* 0x000fe20005800000 */
[-C--:B------:R-:W-:Y:S01]  /*4780*/  IMAD R39, R39, R50.reuse, RZ ;  /* 0x0000003227277224 */ /* 0x080fe200078e02ff */
[C---:B------:R-:W-:Y:S01]  /*4790*/  SEL R55, R3.reuse, R55, !P3 ;  /* 0x0000003703377207 */ /* 0x040fe20005800000 */
        /* <DEDUP_REMOVED lines=47> */
[----:B------:R-:W0:Y:S01]  /*4a90*/  LDC.64 R2, c[0x0][0x218] ;  /* 0x00008600ff027b82 */ /* 0x000e220000000a00 */
[----:B------:R-:W-:-:S02]  /*4aa0*/  IMAD R79, R79, R50, RZ ;  /* 0x000000324f4f7224 */ /* 0x000fc400078e02ff */
[-C--:B------:R-:W-:Y:S02]  /*4ab0*/  IMAD R81, R81, R50.reuse, RZ ;  /* 0x0000003251517224 */ /* 0x080fe400078e02ff */
[-C--:B------:R-:W-:Y:S02]  /*4ac0*/  IMAD R83, R83, R50.reuse, RZ ;  /* 0x0000003253537224 */ /* 0x080fe400078e02ff */
[-C--:B------:R-:W-:Y:S02]  /*4ad0*/  IMAD R85, R85, R50.reuse, RZ ;  /* 0x0000003255557224 */ /* 0x080fe400078e02ff */
[-C--:B------:R-:W-:Y:S02]  /*4ae0*/  IMAD R87, R87, R50.reuse, RZ ;  /* 0x0000003257577224 */ /* 0x080fe400078e02ff */
[-C--:B------:R-:W-:Y:S02]  /*4af0*/  IMAD R89, R89, R50.reuse, RZ ;  /* 0x0000003259597224 */ /* 0x080fe400078e02ff */
[----:B------:R-:W-:-:S02]  /*4b00*/  IMAD R91, R91, R50, RZ ;  /* 0x000000325b5b7224 */ /* 0x000fc400078e02ff */
[-C--:B------:R-:W-:Y:S02]  /*4b10*/  IMAD R93, R93, R50.reuse, RZ ;  /* 0x000000325d5d7224 */ /* 0x080fe400078e02ff */
[-C--:B------:R-:W-:Y:S02]  /*4b20*/  IMAD R95, R95, R50.reuse, RZ ;  /* 0x000000325f5f7224 */ /* 0x080fe400078e02ff */
[-C--:B------:R-:W-:Y:S02]  /*4b30*/  IMAD R97, R97, R50.reuse, RZ ;  /* 0x0000003261617224 */ /* 0x080fe400078e02ff */
[----:B------:R-:W-:Y:S01]  /*4b40*/  IMAD R99, R99, R50, RZ ;  /* 0x0000003263637224 */ /* 0x000fe200078e02ff */
[-C--:B0-----:R-:W-:Y:S02]  /*4b50*/  LEA R54, P6, R4, R2.reuse, 0x1 ;  /* 0x0000000204367211 */ /* 0x081fe400078c08ff */
[-C--:B------:R-:W-:Y:S02]  /*4b60*/  LEA R50, P5, R6, R2.reuse, 0x1 ;  /* 0x0000000206327211 */ /* 0x080fe400078a08ff */
[-C--:B------:R-:W-:Y:S01]  /*4b70*/  LEA R52, P3, R13, R2.reuse, 0x1 ;  /* 0x000000020d347211 */ /* 0x080fe200078608ff */
[----:B------:R0:W-:Y:S04]  /*4b80*/  STL [R1+0x978], R54 ;  /* 0x0009783601007387 */ /* 0x0001e80000100800 */
[----:B------:R1:W-:Y:S04]  /*4b90*/  STL [R1+0x824], R50 ;  /* 0x0008243201007387 */ /* 0x0003e80000100800 */
[----:B------:R2:W-:Y:S01]  /*4ba0*/  STL [R1+0x8d8], R52 ;  /* 0x0008d83401007387 */ /* 0x0005e20000100800 */
[----:B0-----:R-:W-:-:S02]  /*4bb0*/  LEA R54, P2, R14, R2, 0x1 ;  /* 0x000000020e367211 */ /* 0x001fc400078408ff */
[----:B-1----:R-:W-:-:S03]  /*4bc0*/  LEA R50, P1, R15, R2, 0x1 ;  /* 0x000000020f327211 */ /* 0x002fc600078208ff */
[----:B------:R0:W-:Y:S01]  /*4bd0*/  STL [R1+0x97c], R54 ;  /* 0x00097c3601007387 */ /* 0x0001e20000100800 */
[----:B--2---:R-:W-:-:S03]  /*4be0*/  LEA R52, P0, R16, R2, 0x1 ;  /* 0x0000000210347211 */ /* 0x004fc600078008ff */
[----:B------:R1:W-:Y:S04]  /*4bf0*/  STL [R1+0x82c], R50 ;  /* 0x00082c3201007387 */ /* 0x0003e80000100800 */
[----:B------:R2:W-:Y:S01]  /*4c00*/  STL [R1+0x8e0], R52 ;  /* 0x0008e03401007387 */ /* 0x0005e20000100800 */
[----:B0-----:R-:W-:Y:S02]  /*4c10*/  LEA R54, P4, R17, R2, 0x1 ;  /* 0x0000000211367211 */ /* 0x001fe400078808ff */
[----:B-1----:R-:W-:-:S03]  /*4c20*/  LEA.HI.X.SX32 R50, R4, R3, 0x1, P6 ;  /* 0x0000000304327211 */ /* 0x002fc600030f0eff */
[----:B------:R-:W-:Y:S01]  /*4c30*/  STL [R1+0x980], R54 ;  /* 0x0009803601007387 */ /* 0x000fe20000100800 */
[-C--:B------:R-:W-:Y:S02]  /*4c40*/  LEA.HI.X.SX32 R4, R6, R3.reuse, 0x1, P5 ;  /* 0x0000000306047211 */ /* 0x080fe400028f0eff */
[----:B--2---:R-:W-:Y:S01]  /*4c50*/  LEA R52, P6, R18, R2, 0x1 ;  /* 0x0000000212347211 */ /* 0x004fe200078c08ff */
[----:B------:R0:W-:Y:S01]  /*4c60*/  STL [R1+0x8d4], R50 ;  /* 0x0008d43201007387 */ /* 0x0001e20000100800 */
[-C--:B------:R-:W-:Y:S02]  /*4c70*/  LEA.HI.X.SX32 R6, R13, R3.reuse, 0x1, P3 ;  /* 0x000000030d067211 */ /* 0x080fe400018f0eff */
[----:B------:R-:W-:Y:S01]  /*4c80*/  LEA.HI.X.SX32 R13, R14, R3, 0x1, P2 ;  /* 0x000000030e0d7211 */ /* 0x000fe200010f0eff */
[----:B------:R-:W-:Y:S01]  /*4c90*/  STL [R1+0x834], R52 ;  /* 0x0008343401007387 */ /* 0x000fe20000100800 */
[----:B------:R-:W-:-:S03]  /*4ca0*/  IMAD R14, R242, 0x1c, RZ ;  /* 0x0000001cf20e7824 */ /* 0x000fc600078e02ff */
[----:B------:R1:W-:Y:S01]  /*4cb0*/  STL [R1+0x7c8], R4 ;  /* 0x0007c80401007387 */ /* 0x0003e20000100800 */
[----:B0-----:R-:W-:-:S05]  /*4cc0*/  LEA R50, P5, R19, R2, 0x1 ;  /* 0x0000000213327211 */ /* 0x001fca00078a08ff */
[----:B------:R-:W-:Y:S01]  /*4cd0*/  STL [R1+0x8e8], R50 ;  /* 0x0008e83201007387 */ /* 0x000fe20000100800 */
[----:B-1----:R-:W-:-:S03]  /*4ce0*/  LEA R4, P3, R20, R2, 0x1 ;  /* 0x0000000214047211 */ /* 0x002fc600078608ff */
[----:B------:R0:W-:Y:S04]  /*4cf0*/  STL [R1+0x828], R6 ;  /* 0x0008280601007387 */ /* 0x0001e80000100800 */
[----:B------:R1:W-:Y:S04]  /*4d00*/  STL [R1+0x984], R4 ;  /* 0x0009840401007387 */ /* 0x0003e80000100800 */
[----:B------:R2:W-:Y:S01]  /*4d10*/  STL [R1+0x8dc], R13 ;  /* 0x0008dc0d01007387 */ /* 0x0005e20000100800 */
[----:B0-----:R-:W-:Y:S02]  /*4d20*/  LEA R6, P2, R21, R2, 0x1 ;  /* 0x0000000215067211 */ /* 0x001fe400078408ff */
[----:B-1----:R-:W-:-:S03]  /*4d30*/  LEA.HI.X.SX32 R4, R15, R3, 0x1, P1 ;  /* 0x000000030f047211 */ /* 0x002fc600008f0eff */
[----:B------:R0:W-:Y:S01]  /*4d40*/  STL [R1+0x83c], R6 ;  /* 0x00083c0601007387 */ /* 0x0001e20000100800 */
[----:B------:R-:W-:Y:S01]  /*4d50*/  IMAD R15, R242, 0x1b, RZ ;  /* 0x0000001bf20f7824 */ /* 0x000fe200078e02ff */
[-C--:B--2---:R-:W-:Y:S02]  /*4d60*/  LEA R13, P1, R22, R2.reuse, 0x1 ;  /* 0x00000002160d7211 */ /* 0x084fe400078208ff */
[----:B------:R1:W-:Y:S04]  /*4d70*/  STL [R1+0x7cc], R4 ;  /* 0x0007cc0401007387 */ /* 0x0003e80000100800 */
[----:B------:R2:W-:Y:S01]  /*4d80*/  STL [R1+0x8f0], R13 ;  /* 0x0008f00d01007387 */ /* 0x0005e20000100800 */
[----:B0-----:R-:W-:Y:S01]  /*4d90*/  LEA.HI.X.SX32 R6, R16, R3, 0x1, P0 ;  /* 0x0000000310067211 */ /* 0x001fe200000f0eff */
[----:B------:R-:W-:Y:S01]  /*4da0*/  IMAD R16, R242, 0x1a, RZ ;  /* 0x0000001af2107824 */ /* 0x000fe200078e02ff */
[----:B-1----:R-:W-:-:S03]  /*4db0*/  LEA R4, P0, R23, R2, 0x1 ;  /* 0x0000000217047211 */ /* 0x002fc600078008ff */
[----:B------:R0:W-:Y:S01]  /*4dc0*/  STL [R1+0x830], R6 ;  /* 0x0008300601007387 */ /* 0x0001e20000100800 */
[----:B--2---:R-:W-:-:S03]  /*4dd0*/  LEA.HI.X.SX32 R13, R17, R3, 0x1, P4 ;  /* 0x00000003110d7211 */ /* 0x004fc600020f0eff */
[----:B------:R1:W-:Y:S01]  /*4de0*/  STL [R1+0x988], R4 ;  /* 0x0009880401007387 */ /* 0x0003e20000100800 */
[----:B------:R-:W-:-:S03]  /*4df0*/  IMAD R17, R242, 0x19, RZ ;  /* 0x00000019f2117824 */ /* 0x000fc600078e02ff */
[----:B------:R2:W-:Y:S01]  /*4e00*/  STL [R1+0x8e4], R13 ;  /* 0x0008e40d01007387 */ /* 0x0005e20000100800 */
[----:B0-----:R-:W-:Y:S02]  /*4e10*/  LEA R6, P4, R24, R2, 0x1 ;  /* 0x0000000218067211 */ /* 0x001fe400078808ff */
[----:B-1----:R-:W-:-:S03]  /*4e20*/  LEA.HI.X.SX32 R4, R18, R3, 0x1, P6 ;  /* 0x0000000312047211 */ /* 0x002fc600030f0eff */
[----:B------:R0:W-:Y:S01]  /*4e30*/  STL [R1+0x844], R6 ;  /* 0x0008440601007387 */ /* 0x0001e20000100800 */
[----:B------:R-:W-:Y:S02]  /*4e40*/  LOP3.LUT R18, R7, 0x30, RZ, 0x3c, !PT ;  /* 0x0000003007127812 */ /* 0x000fe400078e3cff */
[----:B--2---:R-:W-:Y:S01]  /*4e50*/  LEA R13, P6, R25, R2, 0x1 ;  /* 0x00000002190d7211 */ /* 0x004fe200078c08ff */
[----:B------:R1:W-:Y:S04]  /*4e60*/  STL [R1+0x7d0], R4 ;  /* 0x0007d00401007387 */ /* 0x0003e80000100800 */
[----:B------:R2:W-:Y:S01]  /*4e70*/  STL [R1+0x8f8], R13 ;  /* 0x0008f80d01007387 */ /* 0x0005e20000100800 */
[----:B0-----:R-:W-:Y:S02]  /*4e80*/  LEA.HI.X.SX32 R6, R19, R3, 0x1, P5 ;  /* 0x0000000313067211 */ /* 0x001fe400028f0eff */
[----:B------:R-:W-:-:S02]  /*4e90*/  LOP3.LUT R19, R7, 0x20, RZ, 0x3c, !PT ;  /* 0x0000002007137812 */ /* 0x000fc400078e3cff */
[----:B-1----:R-:W-:Y:S01]  /*4ea0*/  LEA R4, P5, R26, R2, 0x1 ;  /* 0x000000021a047211 */ /* 0x002fe200078a08ff */
[----:B------:R0:W-:Y:S01]  /*4eb0*/  STL [R1+0x838], R6 ;  /* 0x0008380601007387 */ /* 0x0001e20000100800 */
[----:B--2---:R-:W-:-:S03]  /*4ec0*/  LEA.HI.X.SX32 R13, R20, R3, 0x1, P3 ;  /* 0x00000003140d7211 */ /* 0x004fc600018f0eff */
[----:B------:R1:W-:Y:S01]  /*4ed0*/  STL [R1+0x98c], R4 ;  /* 0x00098c0401007387 */ /* 0x0003e20000100800 */
[----:B------:R-:W-:-:S03]  /*4ee0*/  LOP3.LUT R20, R7, 0x10, RZ, 0x3c, !PT ;  /* 0x0000001007147812 */ /* 0x000fc600078e3cff */
[----:B------:R2:W-:Y:S01]  /*4ef0*/  STL [R1+0x8ec], R13 ;  /* 0x0008ec0d01007387 */ /* 0x0005e20000100800 */
[----:B0-----:R-:W-:Y:S02]  /*4f00*/  LEA R6, P3, R27, R2, 0x1 ;  /* 0x000000021b067211 */ /* 0x001fe400078608ff */
[----:B-1----:R-:W-:-:S03]  /*4f10*/  LEA.HI.X.SX32 R4, R21, R3, 0x1, P2 ;  /* 0x0000000315047211 */ /* 0x002fc600010f0eff */
[----:B------:R0:W-:Y:S01]  /*4f20*/  STL [R1+0x84c], R6 ;  /* 0x00084c0601007387 */ /* 0x0001e20000100800 */
[----:B--2---:R-:W-:-:S03]  /*4f30*/  LEA R13, P2, R28, R2, 0x1 ;  /* 0x000000021c0d7211 */ /* 0x004fc600078408ff */
        /* <DEDUP_REMOVED lines=13> */
[----:B--2---:R-:W-:-:S03]  /*5010*/  LEA R13, P4, R31, R2, 0x1 ;  /* 0x000000021f0d7211 */ /* 0x004fc600078808ff */
[----:B------:R1:W-:Y:S04]  /*5020*/  STL [R1+0x7d8], R4 ;  /* 0x0007d80401007387 */ /* 0x0003e80000100800 */
[----:B------:R2:W-:Y:S01]  /*5030*/  STL [R1+0x908], R13 ;  /* 0x0009080d01007387 */ /* 0x0005e20000100800 */
[-C--:B0-----:R-:W-:Y:S02]  /*5040*/  LEA.HI.X.SX32 R6, R25, R3.reuse, 0x1, P6 ;  /* 0x0000000319067211 */ /* 0x081fe400030f0eff */
[----:B------:R-:W-:Y:S02]  /*5050*/  CS2R R24, SRZ ;  /* 0x0000000000187805 */ /* 0x000fe4000001ff00 */
[----:B-1----:R-:W-:Y:S01]  /*5060*/  LEA R4, P6, R32, R2, 0x1 ;  /* 0x0000000220047211 */ /* 0x002fe200078c08ff */
[----:B------:R0:W-:Y:S01]  /*5070*/  STL [R1+0x848], R6 ;  /* 0x0008480601007387 */ /* 0x0001e20000100800 */
[----:B--2---:R-:W-:-:S03]  /*5080*/  LEA.HI.X.SX32 R13, R26, R3, 0x1, P5 ;  /* 0x000000031a0d7211 */ /* 0x004fc600028f0eff */
[----:B------:R1:W-:Y:S04]  /*5090*/  STL [R1+0x994], R4 ;  /* 0x0009940401007387 */ /* 0x0003e80000100800 */
[----:B------:R2:W-:Y:S01]  /*50a0*/  STL [R1+0x8fc], R13 ;  /* 0x0008fc0d01007387 */ /* 0x0005e20000100800 */
[----:B0-----:R-:W-:Y:S02]  /*50b0*/  LEA R6, P5, R33, R2, 0x1 ;  /* 0x0000000221067211 */ /* 0x001fe400078a08ff */
[----:B-1----:R-:W-:-:S03]  /*50c0*/  LEA.HI.X.SX32 R4, R27, R3, 0x1, P3 ;  /* 0x000000031b047211 */ /* 0x002fc600018f0eff */
[----:B------:R0:W-:Y:S01]  /*50d0*/  STL [R1+0x85c], R6 ;  /* 0x00085c0601007387 */ /* 0x0001e20000100800 */
[----:B------:R-:W-:Y:S02]  /*50e0*/  CS2R R26, SRZ ;  /* 0x00000000001a7805 */ /* 0x000fe4000001ff00 */
[-C--:B--2---:R-:W-:Y:S01]  /*50f0*/  LEA R13, P3, R34, R2.reuse, 0x1 ;  /* 0x00000002220d7211 */ /* 0x084fe200078608ff */
[----:B------:R1:W-:Y:S04]  /*5100*/  STL [R1+0x7dc], R4 ;  /* 0x0007dc0401007387 */ /* 0x0003e80000100800 */
[----:B------:R2:W-:Y:S01]  /*5110*/  STL [R1+0x860], R13 ;  /* 0x0008600d01007387 */ /* 0x0005e20000100800 */
[----:B0-----:R-:W-:Y:S02]  /*5120*/  LEA.HI.X.SX32 R6, R28, R3, 0x1, P2 ;  /* 0x000000031c067211 */ /* 0x001fe400010f0eff */
[----:B-1----:R-:W-:-:S03]  /*5130*/  LEA R4, P2, R35, R2, 0x1 ;  /* 0x0000000223047211 */ /* 0x002fc600078408ff */
[----:B------:R0:W-:Y:S01]  /*5140*/  STL [R1+0x850], R6 ;  /* 0x0008500601007387 */ /* 0x0001e20000100800 */
[----:B--2---:R-:W-:-:S03]  /*5150*/  LEA.HI.X.SX32 R13, R29, R3, 0x1, P1 ;  /* 0x000000031d0d7211 */ /* 0x004fc600008f0eff */
[----:B------:R1:W-:Y:S01]  /*5160*/  STL [R1+0x910], R4 ;  /* 0x0009100401007387 */ /* 0x0003e20000100800 */
[----:B------:R-:W-:-:S03]  /*5170*/  CS2R R28, SRZ ;  /* 0x00000000001c7805 */ /* 0x000fc6000001ff00 */
        /* <DEDUP_REMOVED lines=100> */
[----:B--2---:R-:W-:Y:S01]  /*57c0*/  LEA R13, P0, R67, R2, 0x1 ;  /* 0x00000002430d7211 */ /* 0x004fe200078008ff */
[----:B------:R1:W-:Y:S04]  /*57d0*/  STL [R1+0x800], R4 ;  /* 0x0008000401007387 */ /* 0x0003e80000100800 */
[----:B------:R2:W-:Y:S01]  /*57e0*/  STL [R1+0x94c], R13 ;  /* 0x00094c0d01007387 */ /* 0x0005e20000100800 */
[----:B0-----:R-:W-:Y:S02]  /*57f0*/  LEA.HI.X.SX32 R6, R49, R3, 0x1, P4 ;  /* 0x0000000331067211 */ /* 0x001fe400020f0eff */
[----:B------:R-:W-:-:S02]  /*5800*/  CS2R R48, SRZ ;  /* 0x0000000000307805 */ /* 0x000fc4000001ff00 */
        /* <DEDUP_REMOVED lines=77> */
[-C--:B------:R-:W-:Y:S02]  /*5ce0*/  LEA.HI.X.SX32 R2, R87, R3.reuse, 0x1, P5 ;  /* 0x0000000357027211 */ /* 0x080fe400028f0eff */
[----:B------:R-:W-:Y:S01]  /*5cf0*/  CS2R R86, SRZ ;  /* 0x0000000000567805 */ /* 0x000fe2000001ff00 */
[----:B--2---:R-:W-:Y:S01]  /*5d00*/  IMAD R13, R242, 0x1d, RZ ;  /* 0x0000001df20d7824 */ /* 0x004fe200078e02ff */
[----:B------:R1:W-:Y:S04]  /*5d10*/  STL [R1+0x974], R4 ;  /* 0x0009740401007387 */ /* 0x0003e80000100800 */
[----:B------:R2:W-:Y:S01]  /*5d20*/  STL [R1+0x968], R2 ;  /* 0x0009680201007387 */ /* 0x0005e20000100800 */
[----:B0-----:R-:W-:-:S02]  /*5d30*/  LEA.HI.X.SX32 R6, R89, R3, 0x1, P3 ;  /* 0x0000000359067211 */ /* 0x001fc400018f0eff */
[----:B------:R-:W-:Y:S02]  /*5d40*/  CS2R R88, SRZ ;  /* 0x0000000000587805 */ /* 0x000fe4000001ff00 */
[-C--:B-1----:R-:W-:Y:S01]  /*5d50*/  LEA.HI.X.SX32 R4, R91, R3.reuse, 0x1, P2 ;  /* 0x000000035b047211 */ /* 0x082fe200010f0eff */
[----:B------:R0:W-:Y:S01]  /*5d60*/  STL [R1+0x818], R6 ;  /* 0x0008180601007387 */ /* 0x0001e20000100800 */
[----:B------:R-:W-:Y:S02]  /*5d70*/  CS2R R90, SRZ ;  /* 0x00000000005a7805 */ /* 0x000fe4000001ff00 */
[----:B--2---:R-:W-:Y:S01]  /*5d80*/  LEA.HI.X.SX32 R2, R93, R3, 0x1, P1 ;  /* 0x000000035d027211 */ /* 0x004fe200008f0eff */
[----:B------:R1:W-:Y:S01]  /*5d90*/  STL [R1+0x8c4], R4 ;  /* 0x0008c40401007387 */ /* 0x0003e20000100800 */
[----:B------:R-:W-:-:S03]  /*5da0*/  CS2R R92, SRZ ;  /* 0x00000000005c7805 */ /* 0x000fc6000001ff00 */
[----:B------:R2:W-:Y:S01]  /*5db0*/  STL [R1+0x970], R2 ;  /* 0x0009700201007387 */ /* 0x0005e20000100800 */
[-C--:B0-----:R-:W-:Y:S02]  /*5dc0*/  LEA.HI.X.SX32 R6, R95, R3.reuse, 0x1, P0 ;  /* 0x000000035f067211 */ /* 0x081fe400000f0eff */
[----:B------:R-:W-:Y:S02]  /*5dd0*/  CS2R R94, SRZ ;  /* 0x00000000005e7805 */ /* 0x000fe4000001ff00 */
[-C--:B-1----:R-:W-:Y:S01]  /*5de0*/  LEA.HI.X.SX32 R4, R97, R3.reuse, 0x1, P4 ;  /* 0x0000000361047211 */ /* 0x082fe200020f0eff */
[----:B------:R0:W-:Y:S01]  /*5df0*/  STL [R1+0x81c], R6 ;  /* 0x00081c0601007387 */ /* 0x0001e20000100800 */
[----:B------:R-:W-:Y:S02]  /*5e00*/  CS2R R96, SRZ ;  /* 0x0000000000607805 */ /* 0x000fe4000001ff00 */
[----:B--2---:R-:W-:Y:S01]  /*5e10*/  LEA.HI.X.SX32 R2, R99, R3, 0x1, P6 ;  /* 0x0000000363027211 */ /* 0x004fe200030f0eff */
[----:B------:R1:W-:Y:S01]  /*5e20*/  STL [R1+0x820], R4 ;  /* 0x0008200401007387 */ /* 0x0003e20000100800 */
[----:B------:R-:W-:Y:S01]  /*5e30*/  IMAD R3, R242, 0x1e, RZ ;  /* 0x0000001ef2037824 */ /* 0x000fe200078e02ff */
[----:B------:R-:W-:-:S02]  /*5e40*/  CS2R R98, SRZ ;  /* 0x0000000000627805 */ /* 0x000fc4000001ff00 */
[----:B------:R2:W-:Y:S01]  /*5e50*/  STL [R1+0x8d0], R2 ;  /* 0x0008d00201007387 */ /* 0x0005e20000100800 */
[----:B0-----:R-:W-:Y:S01]  /*5e60*/  IMAD.U32 R6, RZ, RZ, UR7 ;  /* 0x00000007ff067e24 */ /* 0x001fe2000f8e00ff */
[----:B------:R-:W-:Y:S02]  /*5e70*/  UMOV UR7, 0x80000020 ;  /* 0x8000002000077882 */ /* 0x000fe40000000000 */
[----:B------:R-:W-:Y:S01]  /*5e80*/  STL [R1+0x400], RZ ;  /* 0x000400ff01007387 */ /* 0x000fe20000100800 */
[----:B-1----:R-:W0:Y:S03]  /*5e90*/  LDC R4, c[0x0][0x23c] ;  /* 0x00008f00ff047b82 */ /* 0x002e260000000800 */
[----:B------:R-:W-:Y:S01]  /*5ea0*/  STL [R1+0x404], RZ ;  /* 0x000404ff01007387 */ /* 0x000fe20000100800 */
[----:B--2---:R-:W-:-:S03]  /*5eb0*/  IMAD R2, R242, 0x1f, RZ ;  /* 0x0000001ff2027824 */ /* 0x004fc600078e02ff */
[----:B------:R-:W-:Y:S04]  /*5ec0*/  STL [R1+0x408], RZ ;  /* 0x000408ff01007387 */ /* 0x000fe80000100800 */
[----:B------:R-:W-:Y:S04]  /*5ed0*/  STL [R1+0x40c], RZ ;  /* 0x00040cff01007387 */ /* 0x000fe80000100800 */
[----:B------:R-:W-:Y:S04]  /*5ee0*/  STL [R1+0x410], RZ ;  /* 0x000410ff01007387 */ /* 0x000fe80000100800 */
[----:B------:R-:W-:Y:S04]  /*5ef0*/  STL [R1+0x414], RZ ;  /* 0x000414ff01007387 */ /* 0x000fe80000100800 */
[----:B------:R-:W-:Y:S01]  /*5f00*/  STL [R1+0x418], RZ ;  /* 0x000418ff01007387 */ /* 0x000fe20000100800 */
[----:B0-----:R-:W-:-:S03]  /*5f10*/  IMAD.SHL.U32 R231, R4, 0x20, RZ ;  /* 0x0000002004e77824 */ /* 0x001fc600078e00ff */
[----:B------:R-:W-:Y:S01]  /*5f20*/  STL [R1+0x41c], RZ ;  /* 0x00041cff01007387 */ /* 0x000fe20000100800 */
[----:B------:R-:W-:-:S03]  /*5f30*/  IMAD R4, R0, R4, RZ ;  /* 0x0000000400047224 */ /* 0x000fc600078e02ff */
[----:B------:R-:W-:Y:S02]  /*5f40*/  STL [R1+0x420], RZ ;  /* 0x000420ff01007387 */ /* 0x000fe40000100800 */
[----:B------:R-:W-:Y:S02]  /*5f50*/  SHF.R.S32.HI R0, RZ, 0x1f, R4 ;  /* 0x0000001fff007819 */ /* 0x000fe40000011404 */
[----:B------:R-:W-:Y:S02]  /*5f60*/  STL [R1+0x424], RZ ;  /* 0x000424ff01007387 */ /* 0x000fe40000100800 */
[C---:B------:R-:W-:Y:S01]  /*5f70*/  SHF.L.U64.HI R0, R4.reuse, 0x1, R0 ;  /* 0x0000000104007819 */ /* 0x040fe20000010200 */
[----:B------:R-:W-:Y:S01]  /*5f80*/  IMAD.SHL.U32 R4, R4, 0x2, RZ ;  /* 0x0000000204047824 */ /* 0x000fe200078e00ff */
[----:B------:R-:W-:Y:S04]  /*5f90*/  STL [R1+0x428], RZ ;  /* 0x000428ff01007387 */ /* 0x000fe80000100800 */
        /* <DEDUP_REMOVED lines=245> */
[----:B------:R-:W-:Y:S04]  /*6ef0*/  STL [R1], RZ ;  /* 0x000000ff01007387 */ /* 0x000fe80000100800 */
        /* <DEDUP_REMOVED lines=127> */
[----:B------:R0:W-:Y:S04]  /*76f0*/  STL [R1+0x9e4], R20 ;  /* 0x0009e41401007387 */ /* 0x0001e80000100800 */
[----:B------:R1:W-:Y:S04]  /*7700*/  STL [R1+0x9e0], R19 ;  /* 0x0009e01301007387 */ /* 0x0003e80000100800 */
[----:B------:R2:W-:Y:S01]  /*7710*/  STL [R1+0x9dc], R18 ;  /* 0x0009dc1201007387 */ /* 0x0005e20000100800 */
[----:B0-----:R-:W-:Y:S01]  /*7720*/  IMAD.WIDE R20, R12, 0x2, RZ ;  /* 0x000000020c147825 */ /* 0x001fe200078e02ff */
[----:B------:R-:W-:-:S02]  /*7730*/  LOP3.LUT R12, R7, 0x70, RZ, 0x3c, !PT ;  /* 0x00000070070c7812 */ /* 0x000fc400078e3cff */
[C---:B-1----:R-:W-:Y:S01]  /*7740*/  LOP3.LUT R19, R7.reuse, 0x40, RZ, 0x3c, !PT ;  /* 0x0000004007137812 */ /* 0x042fe200078e3cff */
[----:B------:R-:W-:Y:S01]  /*7750*/  IMAD.WIDE R172, R2, 0x2, R20 ;  /* 0x0000000202ac7825 */ /* 0x000fe200078e0214 */
[----:B--2---:R-:W-:-:S03]  /*7760*/  LOP3.LUT R18, R7, 0x50, RZ, 0x3c, !PT ;  /* 0x0000005007127812 */ /* 0x004fc600078e3cff */
[----:B------:R-:W-:Y:S01]  /*7770*/  STL [R1+0x9d8], R19 ;  /* 0x0009d81301007387 */ /* 0x000fe20000100800 */
[----:B------:R-:W-:-:S03]  /*7780*/  IMAD.WIDE R176, R3, 0x2, R20 ;  /* 0x0000000203b07825 */ /* 0x000fc600078e0214 */
[----:B------:R0:W-:Y:S01]  /*7790*/  STL [R1+0x9d4], R18 ;  /* 0x0009d41201007387 */ /* 0x0001e20000100800 */
[----:B------:R-:W-:-:S04]  /*77a0*/  IMAD.WIDE R248, R246, 0x2, R20 ;  /* 0x00000002f6f87825 */ /* 0x000fc800078e0214 */
[----:B------:R-:W-:Y:S01]  /*77b0*/  IMAD.WIDE R244, R242, 0x2, R20 ;  /* 0x00000002f2f47825 */ /* 0x000fe200078e0214 */
[----:B0-----:R-:W-:-:S05]  /*77c0*/  LOP3.LUT R18, R7, 0x60, RZ, 0x3c, !PT ;  /* 0x0000006007127812 */ /* 0x001fca00078e3cff */
[----:B------:R0:W-:Y:S04]  /*77d0*/  STL [R1+0x9d0], R18 ;  /* 0x0009d01201007387 */ /* 0x0001e80000100800 */
[----:B------:R-:W-:Y:S04]  /*77e0*/  STL [R1+0x9cc], R12 ;  /* 0x0009cc0c01007387 */ /* 0x000fe80000100800 */
[----:B------:R1:W-:Y:S01]  /*77f0*/  STL.64 [R1+0x7c0], R172 ;  /* 0x0007c0ac01007387 */ /* 0x0003e20000100a00 */
[----:B0-----:R-:W-:Y:S01]  /*7800*/  IMAD.WIDE R18, R11, 0x2, RZ ;  /* 0x000000020b127825 */ /* 0x001fe200078e02ff */
[----:B------:R-:W-:-:S03]  /*7810*/  LOP3.LUT R11, R5, 0x20, RZ, 0x3c, !PT ;  /* 0x00000020050b7812 */ /* 0x000fc600078e3cff */
[----:B------:R-:W-:-:S04]  /*7820*/  IMAD.WIDE R174, R2, 0x2, R18 ;  /* 0x0000000202ae7825 */ /* 0x000fc800078e0212 */
[--C-:B-1----:R-:W-:Y:S01]  /*7830*/  IMAD.WIDE R172, R3, 0x2, R18.reuse ;  /* 0x0000000203ac7825 */ /* 0x102fe200078e0212 */
[----:B------:R0:W-:Y:S03]  /*7840*/  STL.64 [R1+0x7b8], R174 ;  /* 0x0007b8ae01007387 */ /* 0x0001e60000100a00 */
[--C-:B------:R-:W-:Y:S01]  /*7850*/  IMAD.WIDE R2, R13, 0x2, R18.reuse ;  /* 0x000000020d027825 */ /* 0x100fe200078e0212 */
[----:B------:R-:W-:Y:S03]  /*7860*/  STL.64 [R1+0x7b0], R176 ;  /* 0x0007b0b001007387 */ /* 0x000fe60000100a00 */
[--C-:B------:R-:W-:Y:S01]  /*7870*/  IMAD.WIDE R246, R246, 0x2, R18.reuse ;  /* 0x00000002f6f67825 */ /* 0x100fe200078e0212 */
[----:B------:R1:W-:Y:S03]  /*7880*/  STL.64 [R1+0x7a8], R172 ;  /* 0x0007a8ac01007387 */ /* 0x0003e60000100a00 */
[----:B------:R-:W-:-:S04]  /*7890*/  IMAD.WIDE R242, R242, 0x2, R18 ;  /* 0x00000002f2f27825 */ /* 0x000fc800078e0212 */
[----:B0-----:R-:W-:-:S04]  /*78a0*/  IMAD.WIDE R174, R13, 0x2, R20 ;  /* 0x000000020dae7825 */ /* 0x001fc800078e0214 */
[C---:B------:R-:W-:Y:S01]  /*78b0*/  IMAD.WIDE R12, R14.reuse, 0x2, R18 ;  /* 0x000000020e0c7825 */ /* 0x040fe200078e0212 */
[----:B------:R-:W-:Y:S03]  /*78c0*/  STL.64 [R1+0x7a0], R174 ;  /* 0x0007a0ae01007387 */ /* 0x000fe60000100a00 */
[--C-:B-1----:R-:W-:Y:S01]  /*78d0*/  IMAD.WIDE R172, R14, 0x2, R20.reuse ;  /* 0x000000020eac7825 */ /* 0x102fe200078e0214 */
[----:B------:R0:W-:Y:S04]  /*78e0*/  STL.64 [R1+0x798], R2 ;  /* 0x0007980201007387 */ /* 0x0001e80000100a00 */
[----:B------:R-:W-:Y:S04]  /*78f0*/  STL.64 [R1+0x790], R172 ;  /* 0x000790ac01007387 */ /* 0x000fe80000100a00 */
[----:B------:R1:W-:Y:S01]  /*7900*/  STL.64 [R1+0x788], R12 ;  /* 0x0007880c01007387 */ /* 0x0003e20000100a00 */
[----:B0-----:R-:W-:-:S04]  /*7910*/  IMAD.WIDE R2, R15, 0x2, R20 ;  /* 0x000000020f027825 */ /* 0x001fc800078e0214 */
[----:B------:R-:W-:Y:S01]  /*7920*/  IMAD.WIDE R14, R15, 0x2, R18 ;  /* 0x000000020f0e7825 */ /* 0x000fe200078e0212 */
[----:B------:R0:W-:Y:S03]  /*7930*/  STL.64 [R1+0x780], R2 ;  /* 0x0007800201007387 */ /* 0x0001e60000100a00 */
[C---:B-1----:R-:W-:Y:S01]  /*7940*/  IMAD.WIDE R12, R16.reuse, 0x2, R20 ;  /* 0x00000002100c7825 */ /* 0x042fe200078e0214 */
[----:B------:R1:W-:Y:S04]  /*7950*/  STL.64 [R1+0x778], R14 ;  /* 0x0007780e01007387 */ /* 0x0003e80000100a00 */
[----:B------:R2:W-:Y:S01]  /*7960*/  STL.64 [R1+0x770], R12 ;  /* 0x0007700c01007387 */ /* 0x0005e20000100a00 */
[----:B0-----:R-:W-:-:S04]  /*7970*/  IMAD.WIDE R2, R16, 0x2, R18 ;  /* 0x0000000210027825 */ /* 0x001fc800078e0212 */
[C---:B-1----:R-:W-:Y:S01]  /*7980*/  IMAD.WIDE R14, R17.reuse, 0x2, R20 ;  /* 0x00000002110e7825 */ /* 0x042fe200078e0214 */
[----:B------:R0:W-:Y:S03]  /*7990*/  STL.64 [R1+0x768], R2 ;  /* 0x0007680201007387 */ /* 0x0001e60000100a00 */
[----:B--2---:R-:W-:Y:S01]  /*79a0*/  IMAD.WIDE R12, R17, 0x2, R18 ;  /* 0x00000002110c7825 */ /* 0x004fe200078e0212 */
[----:B------:R1:W-:Y:S04]  /*79b0*/  STL.64 [R1+0x760], R14 ;  /* 0x0007600e01007387 */ /* 0x0003e80000100a00 */
[----:B------:R2:W-:Y:S01]  /*79c0*/  STL.64 [R1+0x758], R12 ;  /* 0x0007580c01007387 */ /* 0x0005e20000100a00 */
[----:B0-----:R-:W-:-:S04]  /*79d0*/  IMAD.WIDE R2, R22, 0x2, R20 ;  /* 0x0000000216027825 */ /* 0x001fc800078e0214 */
[----:B-1----:R-:W-:Y:S01]  /*79e0*/  IMAD.WIDE R14, R22, 0x2, R18 ;  /* 0x00000002160e7825 */ /* 0x002fe200078e0212 */
[----:B------:R0:W-:Y:S03]  /*79f0*/  STL.64 [R1+0x750], R2 ;  /* 0x0007500201007387 */ /* 0x0001e60000100a00 */
[C---:B--2---:R-:W-:Y:S01]  /*7a00*/  IMAD.WIDE R12, R23.reuse, 0x2, R20 ;  /* 0x00000002170c7825 */ /* 0x044fe200078e0214 */
        /* <DEDUP_REMOVED lines=78> */
[----:B------:R-:W-:Y:S04]  /*7ef0*/  STL.64 [R1+0x610], R14 ;  /* 0x0006100e01007387 */ /* 0x000fe80000100a00 */
[----:B------:R-:W-:Y:S01]  /*7f00*/  STL.64 [R1+0x608], R12 ;  /* 0x0006080c01007387 */ /* 0x000fe20000100a00 */
[----:B0-----:R-:W-:-:S04]  /*7f10*/  IMAD.WIDE R2, R250, 0x2, R20 ;  /* 0x00000002fa027825 */ /* 0x001fc800078e0214 */
[----:B------:R-:W-:Y:S01]  /*7f20*/  IMAD.WIDE R250, R250, 0x2, R18 ;  /* 0x00000002fafa7825 */ /* 0x000fe200078e0212 */
[----:B------:R0:W-:Y:S03]  /*7f30*/  STL.64 [R1+0x600], R2 ;  /* 0x0006000201007387 */ /* 0x0001e60000100a00 */
[----:B0-----:R-:W-:Y:S02]  /*7f40*/  IMAD.U32 R2, RZ, RZ, UR18 ;  /* 0x00000012ff027e24 */ /* 0x001fe4000f8e00ff */
[----:B------:R-:W-:-:S07]  /*7f50*/  IMAD.U32 R3, RZ, RZ, UR19 ;  /* 0x00000013ff037e24 */ /* 0x000fce000f8e00ff */
.L_x_1:
[----:B------:R0:W-:Y:S04]  /*7f60*/  STL.64 [R1+0xd20], R150 ;  /* 0x000d209601007387 */ /* 0x0001e80000100a00 */
[----:B0-----:R-:W2:Y:S04]  /*7f70*/  LDL.64 R150, [R1+0x628] ;  /* 0x0006280001967983 */ /* 0x001ea80000100a00 */
[----:B------:R0:W-:Y:S04]  /*7f80*/  STL.64 [R1+0xd18], R148 ;  /* 0x000d189401007387 */ /* 0x0001e80000100a00 */
[----:B0-----:R-:W3:Y:S04]  /*7f90*/  LDL.64 R148, [R1+0x620] ;  /* 0x0006200001947983 */ /* 0x001ee80000100a00 */
[----:B------:R0:W-:Y:S04]  /*7fa0*/  STL.64 [R1+0xd10], R146 ;  /* 0x000d109201007387 */ /* 0x0001e80000100a00 */
[----:B0-----:R-:W4:Y:S04]  /*7fb0*/  LDL.64 R146, [R1+0x618] ;  /* 0x0006180001927983 */ /* 0x001f280000100a00 */
[----:B------:R0:W-:Y:S04]  /*7fc0*/  STL.64 [R1+0xd08], R144 ;  /* 0x000d089001007387 */ /* 0x0001e80000100a00 */
[----:B0-----:R-:W2:Y:S04]  /*7fd0*/  LDL.64 R144, [R1+0x610] ;  /* 0x0006100001907983 */ /* 0x001ea80000100a00 */
[----:B------:R0:W-:Y:S04]  /*7fe0*/  STL.64 [R1+0xd00], R142 ;  /* 0x000d008e01007387 */ /* 0x0001e80000100a00 */
[----:B0-----:R-:W3:Y:S04]  /*7ff0*/  LDL.64 R142, [R1+0x608] ;  /* 0x00060800018e7983 */ /* 0x001ee80000100a00 */
[----:B------:R0:W-:Y:S04]  /*8000*/  STL.64 [R1+0xcf8], R140 ;  /* 0x000cf88c01007387 */ /* 0x0001e80000100a00 */
[----:B0-----:R-:W4:Y:S01]  /*8010*/  LDL.64 R140, [R1+0x600] ;  /* 0x00060000018c7983 */ /* 0x001f220000100a00 */
[----:B-----5:R-:W-:-:S02]  /*8020*/  IADD3 R14, P0, R20, R2, RZ ;  /* 0x00000002140e7210 */ /* 0x020fc40007f1e0ff */
[----:B------:R-:W-:Y:S01]  /*8030*/  IADD3 R12, P1, R18, R2, RZ ;  /* 0x00000002120c7210 */ /* 0x000fe20007f3e0ff */
[----:B------:R-:W-:Y:S01]  /*8040*/  STL.64 [R1+0xcf0], R138 ;  /* 0x000cf08a01007387 */ /* 0x000fe20000100a00 */
[C---:B------:R-:W-:Y:S01]  /*8050*/  ISETP.GT.AND P2, PT, R6.reuse, RZ, PT ;  /* 0x000000ff0600720c */ /* 0x040fe20003f44270 */
[--C-:B------:R-:W-:Y:S01]  /*8060*/  IMAD.X R15, R21, 0x1, R3.reuse, P0 ;  /* 0x00000001150f7824 */ /* 0x100fe200000e0603 */
[----:B------:R-:W-:Y:S01]  /*8070*/  PRMT R164, RZ, 0x7610, R164 ;  /* 0x00007610ffa47816 */ /* 0x000fe200000000a4 */
[----:B------:R-:W-:Y:S01]  /*8080*/  STL.64 [R1+0xce8], R136 ;  /* 0x000ce88801007387 */ /* 0x000fe20000100a00 */
[----:B------:R-:W-:Y:S01]  /*8090*/  IMAD.X R13, R19, 0x1, R3, P1 ;  /* 0x00000001130d7824 */ /* 0x000fe200008e0603 */
[----:B------:R-:W-:Y:S02]  /*80a0*/  ISETP.GT.AND P3, PT, R6, 0x1, PT ;  /* 0x000000010600780c */ /* 0x000fe40003f64270 */
[----:B------:R-:W-:Y:S01]  /*80b0*/  STL.64 [R1+0xce0], R134 ;  /* 0x000ce08601007387 */ /* 0x000fe20000100a00 */
[----:B------:R-:W-:-:S03]  /*80c0*/  PRMT R167, RZ, 0x7610, R167 ;  /* 0x00007610ffa77816 */ /* 0x000fc600000000a7 */
[----:B------:R-:W-:Y:S04]  /*80d0*/  STL.64 [R1+0xcd8], R132 ;  /* 0x000cd88401007387 */ /* 0x000fe80000100a00 */
        /* <DEDUP_REMOVED lines=50> */
[----:B------:R0:W-:Y:S04]  /*8400*/  STL.64 [R1+0xb40], R30 ;  /* 0x000b401e01007387 */ /* 0x0001e80000100a00 */
[----:B------:R1:W-:Y:S04]  /*8410*/  STL.64 [R1+0xb38], R28 ;  /* 0x000b381c01007387 */ /* 0x0003e80000100a00 */
[----:B------:R-:W-:Y:S04]  /*8420*/  STL.64 [R1+0xb30], R26 ;  /* 0x000b301a01007387 */ /* 0x000fe80000100a00 */
[----:B------:R-:W-:Y:S04]  /*8430*/  STL.64 [R1+0xb28], R24 ;  /* 0x000b281801007387 */ /* 0x000fe80000100a00 */
[----:B------:R-:W-:Y:S04]  /*8440*/  STL [R1+0x9f8], R252 ;  /* 0x0009f8fc01007387 */ /* 0x000fe80000100800 */
[----:B------:R-:W-:Y:S04]  /*8450*/  STL [R1+0x9f0], R10 ;  /* 0x0009f00a01007387 */ /* 0x000fe80000100800 */
[----:B------:R-:W-:Y:S04]  /*8460*/  STL [R1+0x9ec], R9 ;  /* 0x0009ec0901007387 */ /* 0x000fe80000100800 */
[----:B------:R-:W-:Y:S04]  /*8470*/  STL [R1+0x9e8], R8 ;  /* 0x0009e80801007387 */ /* 0x000fe80000100800 */
[----:B------:R-:W-:Y:S04]  /*8480*/  STL [R1+0x9fc], R18 ;  /* 0x0009fc1201007387 */ /* 0x000fe80000100800 */
[----:B------:R-:W-:Y:S04]  /*8490*/  STL [R1+0x9f4], R19 ;  /* 0x0009f41301007387 */ /* 0x000fe80000100800 */
[----:B------:R-:W-:Y:S04]  /*84a0*/  STL [R1+0xa04], R20 ;  /* 0x000a041401007387 */ /* 0x000fe80000100800 */
[----:B------:R2:W-:Y:S04]  /*84b0*/  STL [R1+0xa00], R21 ;  /* 0x000a001501007387 */ /* 0x0005e80000100800 */
[----:B------:R-:W-:Y:S04]  /*84c0*/  STL [R1+0xa0c], R242 ;  /* 0x000a0cf201007387 */ /* 0x000fe80000100800 */
[----:B------:R-:W-:Y:S04]  /*84d0*/  STL [R1+0xa08], R243 ;  /* 0x000a08f301007387 */ /* 0x000fe80000100800 */
[----:B------:R3:W-:Y:S04]  /*84e0*/  STL [R1+0xa14], R244 ;  /* 0x000a14f401007387 */ /* 0x0007e80000100800 */
[----:B------:R3:W-:Y:S04]  /*84f0*/  STL [R1+0xa10], R245 ;  /* 0x000a10f501007387 */ /* 0x0007e80000100800 */
[----:B------:R-:W-:Y:S04]  /*8500*/  STL [R1+0xa1c], R246 ;  /* 0x000a1cf601007387 */ /* 0x000fe80000100800 */
[----:B------:R-:W-:Y:S04]  /*8510*/  STL [R1+0xa18], R247 ;  /* 0x000a18f701007387 */ /* 0x000fe80000100800 */
[----:B------:R-:W-:Y:S04]  /*8520*/  STL [R1+0xa24], R248 ;  /* 0x000a24f801007387 */ /* 0x000fe80000100800 */
[----:B------:R-:W-:Y:S04]  /*8530*/  STL [R1+0xa20], R249 ;  /* 0x000a20f901007387 */ /* 0x000fe80000100800 */
[----:B------:R-:W-:Y:S04]  /*8540*/  STL [R1+0xa2c], R250 ;  /* 0x000a2cfa01007387 */ /* 0x000fe80000100800 */
[----:B------:R-:W-:Y:S04]  /*8550*/  STL [R1+0xa28], R251 ;  /* 0x000a28fb01007387 */ /* 0x000fe80000100800 */
[----:B0-----:R-:W3:Y:S04]  /*8560*/  LDL.64 R30, [R1+0x630] ;  /* 0x00063000011e7983 */ /* 0x001ee80000100a00 */
[----:B-1----:R-:W3:Y:S04]  /*8570*/  LDL.64 R28, [R1+0x638] ;  /* 0x00063800011c7983 */ /* 0x002ee80000100a00 */
[----:B--2---:R-:W2:Y:S04]  /*8580*/  LDL.64 R20, [R1+0x640] ;  /* 0x0006400001147983 */ /* 0x004ea80000100a00 */
[----:B------:R-:W2:Y:S04]  /*8590*/  LDL.64 R26, [R1+0x648] ;  /* 0x00064800011a7983 */ /* 0x000ea80000100a00 */
[----:B------:R-:W2:Y:S04]  /*85a0*/  LDL.64 R24, [R1+0x650] ;  /* 0x0006500001187983 */ /* 0x000ea80000100a00 */
[----:B------:R-:W2:Y:S04]  /*85b0*/  LDL.64 R8, [R1+0x658] ;  /* 0x0006580001087983 */ /* 0x000ea80000100a00 */
[----:B------:R-:W2:Y:S04]  /*85c0*/  LDL.64 R18, [R1+0x660] ;  /* 0x0006600001127983 */ /* 0x000ea80000100a00 */
[----:B------:R0:W2:Y:S01]  /*85d0*/  @P2 LDG.E.U16 R164, desc[UR14][R12.64] ;  /* 0x0000000e0ca42981 */ /* 0x0000a2000c1e1500 */
[----:B------:R-:W-:-:S03]  /*85e0*/  PRMT R170, RZ, 0x7610, R170 ;  /* 0x00007610ffaa7816 */ /* 0x000fc600000000aa */
[----:B------:R1:W2:Y:S01]  /*85f0*/  @P2 LDG.E.U16 R167, desc[UR14][R14.64] ;  /* 0x0000000e0ea72981 */ /* 0x0002a2000c1e1500 */
[----:B0-----:R-:W-:Y:S02]  /*8600*/  IADD3 R12, P1, R242, R2, RZ ;  /* 0x00000002f20c7210 */ /* 0x001fe40007f3e0ff */
[----:B------:R-:W-:-:S03]  /*8610*/  ISETP.GT.AND P2, PT, R6, 0x2, PT ;  /* 0x000000020600780c */ /* 0x000fc60003f44270 */
[----:B------:R-:W-:Y:S01]  /*8620*/  IMAD.X R13, R243, 0x1, R3, P1 ;  /* 0x00000001f30d7824 */ /* 0x000fe200008e0603 */
[----:B-1----:R-:W-:Y:S02]  /*8630*/  IADD3 R14, P0, R244, R2, RZ ;  /* 0x00000002f40e7210 */ /* 0x002fe40007f1e0ff */
[----:B------:R-:W-:Y:S02]  /*8640*/  PRMT R171, RZ, 0x7610, R171 ;  /* 0x00007610ffab7816 */ /* 0x000fe400000000ab */
[----:B------:R0:W2:Y:S01]  /*8650*/  @P3 LDG.E.U16 R170, desc[UR14][R12.64] ;  /* 0x0000000e0caa3981 */ /* 0x0000a2000c1e1500 */
[----:B------:R-:W-:Y:S01]  /*8660*/  IMAD.X R15, R245, 0x1, R3, P0 ;  /* 0x00000001f50f7824 */ /* 0x000fe200000e0603 */
[----:B------:R-:W-:-:S04]  /*8670*/  PRMT R174, RZ, 0x7610, R174 ;  /* 0x00007610ffae7816 */ /* 0x000fc800000000ae */
[----:B------:R1:W2:Y:S01]  /*8680*/  @P3 LDG.E.U16 R171, desc[UR14][R14.64] ;  /* 0x0000000e0eab3981 */ /* 0x0002a2000c1e1500 */
[----:B0-----:R-:W-:Y:S02]  /*8690*/  IADD3 R12, P1, R246, R2, RZ ;  /* 0x00000002f60c7210 */ /* 0x001fe40007f3e0ff */
[----:B------:R-:W-:-:S03]  /*86a0*/  ISETP.GT.AND P3, PT, R6, 0x3, PT ;  /* 0x000000030600780c */ /* 0x000fc60003f64270 */
[----:B------:R-:W-:Y:S01]  /*86b0*/  IMAD.X R13, R247, 0x1, R3, P1 ;  /* 0x00000001f70d7824 */ /* 0x000fe200008e0603 */
[-C--:B-1----:R-:W-:Y:S02]  /*86c0*/  IADD3 R14, P0, R248, R2.reuse, RZ ;  /* 0x00000002f80e7210 */ /* 0x082fe40007f1e0ff */
[----:B------:R-:W-:Y:S02]  /*86d0*/  PRMT R175, RZ, 0x7610, R175 ;  /* 0x00007610ffaf7816 */ /* 0x000fe400000000af */
[----:B------:R0:W2:Y:S01]  /*86e0*/  @P2 LDG.E.U16 R174, desc[UR14][R12.64] ;  /* 0x0000000e0cae2981 */ /* 0x0000a2000c1e1500 */
[----:B------:R-:W-:Y:S01]  /*86f0*/  IMAD.X R15, R249, 0x1, R3, P0 ;  /* 0x00000001f90f7824 */ /* 0x000fe200000e0603 */
[----:B------:R-:W-:Y:S02]  /*8700*/  PRMT R176, RZ, 0x7610, R176 ;  /* 0x00007610ffb07816 */ /* 0x000fe400000000b0 */
[-C--:B----4-:R-:W-:Y:S02]  /*8710*/  IADD3 R16, P0, R140, R2.reuse, RZ ;  /* 0x000000028c107210 */ /* 0x090fe40007f1e0ff */
[----:B------:R3:W4:Y:S01]  /*8720*/  @P2 LDG.E.U16 R175, desc[UR14][R14.64] ;  /* 0x0000000e0eaf2981 */ /* 0x000722000c1e1500 */
[----:B0-----:R-:W-:-:S02]  /*8730*/  IADD3 R12, P1, R250, R2, RZ ;  /* 0x00000002fa0c7210 */ /* 0x001fc40007f3e0ff */
[----:B------:R-:W-:-:S03]  /*8740*/  ISETP.GT.AND P2, PT, R6, 0x4, PT ;  /* 0x000000040600780c */ /* 0x000fc60003f44270 */
[--C-:B------:R-:W-:Y:S01]  /*8750*/  IMAD.X R13, R251, 0x1, R3.reuse, P1 ;  /* 0x00000001fb0d7824 */ /* 0x100fe200008e0603 */
[-C--:B---3--:R-:W-:Y:S01]  /*8760*/  IADD3 R14, P1, R142, R2.reuse, RZ ;  /* 0x000000028e0e7210 */ /* 0x088fe20007f3e0ff */
[----:B------:R-:W-:Y:S01]  /*8770*/  IMAD.X R17, R141, 0x1, R3, P0 ;  /* 0x000000018d117824 */ /* 0x000fe200000e0603 */
[----:B------:R-:W-:Y:S02]  /*8780*/  PRMT R222, RZ, 0x7610, R222 ;  /* 0x00007610ffde7816 */ /* 0x000fe400000000de */
[----:B------:R0:W3:Y:S01]  /*8790*/  @P3 LDG.E.U16 R176, desc[UR14][R12.64] ;  /* 0x0000000e0cb03981 */ /* 0x0000e2000c1e1500 */
[----:B------:R-:W-:Y:S01]  /*87a0*/  PRMT R229, RZ, 0x7610, R229 ;  /* 0x00007610ffe57816 */ /* 0x000fe200000000e5 */
[----:B------:R-:W-:Y:S01]  /*87b0*/  IMAD.X R15, R143, 0x1, R3, P1 ;  /* 0x000000018f0f7824 */ /* 0x000fe200008e0603 */
[----:B------:R-:W-:Y:S01]  /*87c0*/  PRMT R230, RZ, 0x7610, R230 ;  /* 0x00007610ffe67816 */ /* 0x000fe200000000e6 */
[----:B------:R1:W3:Y:S01]  /*87d0*/  @P3 LDG.E.U16 R222, desc[UR14][R16.64] ;  /* 0x0000000e10de3981 */ /* 0x0002e2000c1e1500 */
[----:B0-----:R-:W-:-:S03]  /*87e0*/  IADD3 R12, P0, R144, R2, RZ ;  /* 0x00000002900c7210 */ /* 0x001fc60007f1e0ff */
[----:B------:R-:W3:Y:S01]  /*87f0*/  @P2 LDG.E.U16 R229, desc[UR14][R14.64] ;  /* 0x0000000e0ee52981 */ /* 0x000ee2000c1e1500 */
[----:B------:R-:W-:Y:S01]  /*8800*/  ISETP.GT.AND P3, PT, R6, 0x5, PT ;  /* 0x000000050600780c */ /* 0x000fe20003f64270 */
[----:B------:R-:W-:Y:S01]  /*8810*/  IMAD.X R13, R145, 0x1, R3, P0 ;  /* 0x00000001910d7824 */ /* 0x000fe200000e0603 */
[----:B-1----:R-:W-:-:S04]  /*8820*/  IADD3 R16, P1, R146, R2, RZ ;  /* 0x0000000292107210 */ /* 0x002fc80007f3e0ff */
[----:B------:R0:W3:Y:S01]  /*8830*/  @P2 LDG.E.U16 R230, desc[UR14][R12.64] ;  /* 0x0000000e0ce62981 */ /* 0x0000e2000c1e1500 */
[----:B------:R-:W-:Y:S01]  /*8840*/  IMAD.X R17, R147, 0x1, R3, P1 ;  /* 0x0000000193117824 */ /* 0x000fe200008e0603 */
[----:B------:R-:W-:Y:S02]  /*8850*/  PRMT R234, RZ, 0x7610, R234 ;  /* 0x00007610ffea7816 */ /* 0x000fe400000000ea */
[----:B------:R-:W-:Y:S02]  /*8860*/  PRMT R235, RZ, 0x7610, R235 ;  /* 0x00007610ffeb7816 */ /* 0x000fe400000000eb */
[-C--:B0-----:R-:W-:Y:S02]  /*8870*/  IADD3 R12, P2, R148, R2.reuse, RZ ;  /* 0x00000002940c7210 */ /* 0x081fe40007f5e0ff */
[----:B------:R-:W3:Y:S01]  /*8880*/  @P3 LDG.E.U16 R234, desc[UR14][R16.64] ;  /* 0x0000000e10ea3981 */ /* 0x000ee2000c1e1500 */
[----:B------:R-:W-:Y:S02]  /*8890*/  IADD3 R14, P1, R150, R2, RZ ;  /* 0x00000002960e7210 */ /* 0x000fe40007f3e0ff */
[----:B------:R-:W-:Y:S01]  /*88a0*/  IMAD.X R13, R149, 0x1, R3, P2 ;  /* 0x00000001950d7824 */ /* 0x000fe200010e0603 */
[----:B------:R-:W-:-:S02]  /*88b0*/  ISETP.GT.AND P0, PT, R6, 0x6, PT ;  /* 0x000000060600780c */ /* 0x000fc40003f04270 */
[----:B------:R-:W-:Y:S02]  /*88c0*/  IMAD.X R15, R151, 0x1, R3, P1 ;  /* 0x00000001970f7824 */ /* 0x000fe400008e0603 */
[----:B------:R0:W3:Y:S01]  /*88d0*/  @P3 LDG.E.U16 R235, desc[UR14][R12.64] ;  /* 0x0000000e0ceb3981 */ /* 0x0000e2000c1e1500 */
[----:B------:R-:W-:Y:S02]  /*88e0*/  PRMT R239, RZ, 0x7610, R239 ;  /* 0x00007610ffef7816 */ /* 0x000fe400000000ef */
[----:B------:R-:W-:-:S06]  /*88f0*/  PRMT R238, RZ, 0x7610, R238 ;  /* 0x00007610ffee7816 */ /* 0x000fcc00000000ee */
[----:B------:R2:W3:Y:S01]  /*8900*/  @P0 LDG.E.U16 R239, desc[UR14][R14.64] ;  /* 0x0000000e0eef0981 */ /* 0x0004e2000c1e1500 */
[----:B------:R-:W-:Y:S02]  /*8910*/  PRMT R159, RZ, 0x7610, R159 ;  /* 0x00007610ff9f7816 */ /* 0x000fe4000000009f */
[----:B------:R-:W-:Y:S02]  /*8920*/  PRMT R158, RZ, 0x7610, R158 ;  /* 0x00007610ff9e7816 */ /* 0x000fe4000000009e */
[----:B------:R-:W-:Y:S02]  /*8930*/  PRMT R162, RZ, 0x7610, R162 ;  /* 0x00007610ffa27816 */ /* 0x000fe400000000a2 */
[-C--:B0-----:R-:W-:Y:S02]  /*8940*/  IADD3 R12, P2, R30, R2.reuse, RZ ;  /* 0x000000021e0c7210 */ /* 0x081fe40007f5e0ff */
[----:B------:R-:W-:-:S03]  /*8950*/  IADD3 R16, P1, R28, R2, RZ ;  /* 0x000000021c107210 */ /* 0x000fc60007f3e0ff */
[----:B------:R-:W-:Y:S01]  /*8960*/  IMAD.X R13, R31, 0x1, R3, P2 ;  /* 0x000000011f0d7824 */ /* 0x000fe200010e0603 */
[----:B------:R-:W-:Y:S01]  /*8970*/  PRMT R161, RZ, 0x7610, R161 ;  /* 0x00007610ffa17816 */ /* 0x000fe200000000a1 */
[----:B------:R-:W4:Y:S01]  /*8980*/  LDL.64 R30, [R1+0x788] ;  /* 0x00078800011e7983 */ /* 0x000f220000100a00 */
[----:B------:R-:W-:-:S03]  /*8990*/  IMAD.X R17, R29, 0x1, R3, P1 ;  /* 0x000000011d117824 */ /* 0x000fc600008e0603 */
[----:B------:R-:W3:Y:S04]  /*89a0*/  LDL.64 R28, [R1+0x668] ;  /* 0x00066800011c7983 */ /* 0x000ee80000100a00 */
[----:B------:R0:W4:Y:S01]  /*89b0*/  @P0 LDG.E.U16 R238, desc[UR14][R12.64] ;  /* 0x0000000e0cee0981 */ /* 0x000122000c1e1500 */
[----:B--2---:R-:W-:-:S05]  /*89c0*/  IADD3 R14, P0, R20, R2, RZ ;  /* 0x00000002140e7210 */ /* 0x004fca0007f1e0ff */
[----:B------:R-:W-:Y:S02]  /*89d0*/  IMAD.X R15, R21, 0x1, R3, P0 ;  /* 0x00000001150f7824 */ /* 0x000fe400000e0603 */
[----:B------:R-:W2:Y:S01]  /*89e0*/  LDL.64 R20, [R1+0x670] ;  /* 0x0006700001147983 */ /* 0x000ea20000100a00 */
[----:B------:R-:W-:Y:S02]  /*89f0*/  ISETP.GT.AND P1, PT, R6, 0x8, PT ;  /* 0x000000080600780c */ /* 0x000fe40003f24270 */
[----:B0-----:R-:W-:-:S05]  /*8a00*/  IADD3 R12, P0, R26, R2, RZ ;  /* 0x000000021a0c7210 */ /* 0x001fca0007f1e0ff */
[----:B------:R-:W-:Y:S02]  /*8a10*/  IMAD.X R13, R27, 0x1, R3, P0 ;  /* 0x000000011b0d7824 */ /* 0x000fe400000e0603 */
[----:B------:R-:W4:Y:S04]  /*8a20*/  LDL.64 R26, [R1+0x678] ;  /* 0x00067800011a7983 */ /* 0x000f280000100a00 */
[----:B------:R0:W4:Y:S02]  /*8a30*/  @P1 LDG.E.U16 R159, desc[UR14][R12.64] ;  /* 0x0000000e0c9f1981 */ /* 0x000124000c1e1500 */
[----:B0-----:R-:W-:-:S05]  /*8a40*/  IADD3 R12, P0, R24, R2, RZ ;  /* 0x00000002180c7210 */ /* 0x001fca0007f1e0ff */
[----:B------:R-:W-:Y:S02]  /*8a50*/  IMAD.X R13, R25, 0x1, R3, P0 ;  /* 0x00000001190d7824 */ /* 0x000fe400000e0603 */
[----:B------:R-:W4:Y:S04]  /*8a60*/  LDL.64 R24, [R1+0x680] ;  /* 0x0006800001187983 */ /* 0x000f280000100a00 */
[----:B------:R0:W4:Y:S01]  /*8a70*/  @P1 LDG.E.U16 R158, desc[UR14][R12.64] ;  /* 0x0000000e0c9e1981 */ /* 0x000122000c1e1500 */
        /* <DEDUP_REMOVED lines=10> */
[----:B------:R-:W-:Y:S02]  /*8b20*/  PRMT R168, RZ, 0x7610, R168 ;  /* 0x00007610ffa87816 */ /* 0x000fe400000000a8 */
[----:B------:R-:W-:-:S02]  /*8b30*/  PRMT R169, RZ, 0x7610, R169 ;  /* 0x00007610ffa97816 */ /* 0x000fc400000000a9 */
[----:B------:R-:W-:Y:S02]  /*8b40*/  PRMT R172, RZ, 0x7610, R172 ;  /* 0x00007610ffac7816 */ /* 0x000fe400000000ac */
[----:B------:R-:W-:Y:S02]  /*8b50*/  PRMT R173, RZ, 0x7610, R173 ;  /* 0x00007610ffad7816 */ /* 0x000fe400000000ad */
[----:B------:R-:W-:Y:S02]  /*8b60*/  PRMT R220, RZ, 0x7610, R220 ;  /* 0x00007610ffdc7816 */ /* 0x000fe400000000dc */
[----:B---3--:R-:W-:-:S05]  /*8b70*/  IADD3 R12, P0, R28, R2, RZ ;  /* 0x000000021c0c7210 */ /* 0x008fca0007f1e0ff */
[----:B------:R-:W-:Y:S02]  /*8b80*/  IMAD.X R13, R29, 0x1, R3, P0 ;  /* 0x000000011d0d7824 */ /* 0x000fe400000e0603 */
[----:B------:R-:W3:Y:S04]  /*8b90*/  LDL.64 R28, [R1+0x698] ;  /* 0x00069800011c7983 */ /* 0x000ee80000100a00 */
[----:B------:R2:W3:Y:S02]  /*8ba0*/  @P1 LDG.E.U16 R168, desc[UR14][R12.64] ;  /* 0x0000000e0ca81981 */ /* 0x0004e4000c1e1500 */
[----:B--2---:R-:W-:-:S05]  /*8bb0*/  IADD3 R12, P0, R20, R2, RZ ;  /* 0x00000002140c7210 */ /* 0x004fca0007f1e0ff */
[----:B------:R-:W-:Y:S02]  /*8bc0*/  IMAD.X R13, R21, 0x1, R3, P0 ;  /* 0x00000001150d7824 */ /* 0x000fe400000e0603 */
[----:B------:R-:W2:Y:S04]  /*8bd0*/  LDL.64 R20, [R1+0x6a0] ;  /* 0x0006a00001147983 */ /* 0x000ea80000100a00 */
[----:B------:R4:W2:Y:S01]  /*8be0*/  @P1 LDG.E.U16 R169, desc[UR14][R12.64] ;  /* 0x0000000e0ca91981 */ /* 0x0008a2000c1e1500 */
[----:B------:R-:W-:Y:S02]  /*8bf0*/  ISETP.GT.AND P1, PT, R6, 0xb, PT ;  /* 0x0000000b0600780c */ /* 0x000fe40003f24270 */
[----:B----4-:R-:W-:-:S05]  /*8c00*/  IADD3 R12, P0, R26, R2, RZ ;  /* 0x000000021a0c7210 */ /* 0x010fca0007f1e0ff */
        /* <DEDUP_REMOVED lines=14> */
[----:B------:R-:W4:Y:S01]  /*8cf0*/  LDL.64 R18, [R1+0x6c0] ;  /* 0x0006c00001127983 */ /* 0x000f220000100a00 */
[----:B------:R-:W-:-:S06]  /*8d00*/  PRMT R221, RZ, 0x7610, R221 ;  /* 0x00007610ffdd7816 */ /* 0x000fcc00000000dd */
[----:B------:R3:W4:Y:S01]  /*8d10*/  @P1 LDG.E.U16 R221, desc[UR14][R12.64] ;  /* 0x0000000e0cdd1981 */ /* 0x000722000c1e1500 */
[----:B------:R-:W-:Y:S02]  /*8d20*/  ISETP.GT.AND P1, PT, R6, 0xd, PT ;  /* 0x0000000d0600780c */ /* 0x000fe40003f24270 */
[----:B------:R-:W-:Y:S02]  /*8d30*/  PRMT R225, RZ, 0x7610, R225 ;  /* 0x00007610ffe17816 */ /* 0x000fe400000000e1 */
[----:B------:R-:W-:Y:S02]  /*8d40*/  PRMT R226, RZ, 0x7610, R226 ;  /* 0x00007610ffe27816 */ /* 0x000fe400000000e2 */
[----:B------:R-:W-:Y:S02]  /*8d50*/  PRMT R232, RZ, 0x7610, R232 ;  /* 0x00007610ffe87816 */ /* 0x000fe400000000e8 */
[----:B------:R-:W-:Y:S02]  /*8d60*/  PRMT R233, RZ, 0x7610, R233 ;  /* 0x00007610ffe97816 */ /* 0x000fe400000000e9 */
[----:B------:R-:W-:-:S02]  /*8d70*/  PRMT R237, RZ, 0x7610, R237 ;  /* 0x00007610ffed7816 */ /* 0x000fc400000000ed */
        /* <DEDUP_REMOVED lines=92> */
[----:B------:R-:W4:Y:S01]  /*9340*/  @P1 LDG.E.U16 R219, desc[UR14][R12.64] ;  /* 0x0000000e0cdb1981 */ /* 0x000f22000c1e1500 */
[C---:B------:R-:W-:Y:S02]  /*9350*/  ISETP.GT.AND P1, PT, R6.reuse, 0x16, PT ;  /* 0x000000160600780c */ /* 0x040fe40003f24270 */
[----:B------:R-:W-:Y:S02]  /*9360*/  PRMT R223, RZ, 0x7610, R223 ;  /* 0x00007610ffdf7816 */ /* 0x000fe400000000df */
[----:B------:R-:W-:Y:S02]  /*9370*/  PRMT R224, RZ, 0x7610, R224 ;  /* 0x00007610ffe07816 */ /* 0x000fe400000000e0 */
[----:B------:R-:W-:Y:S02]  /*9380*/  PRMT R228, RZ, 0x7610, R228 ;  /* 0x00007610ffe47816 */ /* 0x000fe400000000e4 */
[----:B------:R-:W-:Y:S02]  /*9390*/  PRMT R227, RZ, 0x7610, R227 ;  /* 0x00007610ffe37816 */ /* 0x000fe400000000e3 */
[----:B------:R-:W-:-:S02]  /*93a0*/  ISETP.GT.AND P3, PT, R6, 0x7, PT ;  /* 0x000000070600780c */ /* 0x000fc40003f64270 */
[----:B------:R-:W-:-:S11]  /*93b0*/  PRMT R240, RZ, 0x7610, R240 ;  /* 0x00007610fff07816 */ /* 0x000fd600000000f0 */
[----:B------:R0:W4:Y:S02]  /*93c0*/  @P3 LDG.E.U16 R240, desc[UR14][R14.64] ;  /* 0x0000000e0ef03981 */ /* 0x000124000c1e1500 */
[----:B0-----:R-:W-:Y:S02]  /*93d0*/  PRMT R14, RZ, 0x7610, R14 ;  /* 0x00007610ff0e7816 */ /* 0x001fe4000000000e */
        /* <DEDUP_REMOVED lines=25> */
[----:B------:R-:W-:Y:S02]  /*9570*/  PRMT R11, RZ, 0x7610, R11 ;  /* 0x00007610ff0b7816 */ /* 0x000fe4000000000b */
[----:B------:R-:W-:-:S04]  /*9580*/  PRMT R241, RZ, 0x7610, R241 ;  /* 0x00007610fff17816 */ /* 0x000fc800000000f1 */
[----:B------:R-:W4:Y:S01]  /*9590*/  @P1 LDG.E.U16 R11, desc[UR14][R12.64] ;  /* 0x0000000e0c0b1981 */ /* 0x000f22000c1e1500 */
[----:B------:R-:W-:-:S03]  /*95a0*/  ISETP.GT.AND P1, PT, R6, 0x19, PT ;  /* 0x000000190600780c */ /* 0x000fc60003f24270 */
[----:B------:R0:W4:Y:S02]  /*95b0*/  @P3 LDG.E.U16 R241, desc[UR14][R16.64] ;  /* 0x0000000e10f13981 */ /* 0x000124000c1e1500 */
[----:B0-----:R-:W-:Y:S02]  /*95c0*/  PRMT R16, RZ, 0x7610, R16 ;  /* 0x00007610ff107816 */ /* 0x001fe40000000010 */
        /* <DEDUP_REMOVED lines=11> */
[----:B------:R4:W3:Y:S01]  /*9680*/  @P1 LDG.E.U16 R15, desc[UR14][R12.64] ;  /* 0x0000000e0c0f1981 */ /* 0x0008e2000c1e1500 */
        /* <DEDUP_REMOVED lines=21> */
[----:B0-----:R-:W-:-:S05]  /*97e0*/  IADD3 R12, P0, R30, R2, RZ ;  /* 0x000000021e0c7210 */ /* 0x001fca0007f1e0ff */
[----:B------:R-:W-:-:S05]  /*97f0*/  IMAD.X R13, R31, 0x1, R3, P0 ;  /* 0x000000011f0d7824 */ /* 0x000fca00000e0603 */
[----:B------:R2:W4:Y:S01]  /*9800*/  @P1 LDG.E.U16 R163, desc[UR14][R12.64] ;  /* 0x0000000e0ca31981 */ /* 0x000522000c1e1500 */
[----:B------:R-:W-:Y:S02]  /*9810*/  PRMT R192, RZ, 0x7610, R192 ;  /* 0x00007610ffc07816 */ /* 0x000fe400000000c0 */
[----:B------:R-:W-:Y:S02]  /*9820*/  PRMT R201, RZ, 0x7610, R201 ;  /* 0x00007610ffc97816 */ /* 0x000fe400000000c9 */
[----:B------:R-:W-:Y:S02]  /*9830*/  PRMT R202, RZ, 0x7610, R202 ;  /* 0x00007610ffca7816 */ /* 0x000fe400000000ca */
[----:B------:R-:W-:Y:S02]  /*9840*/  PRMT R213, RZ, 0x7610, R213 ;  /* 0x00007610ffd57816 */ /* 0x000fe400000000d5 */
[----:B------:R-:W-:Y:S02]  /*9850*/  PRMT R215, RZ, 0x7610, R215 ;  /* 0x00007610ffd77816 */ /* 0x000fe400000000d7 */
[----:B--2---:R-:W-:-:S05]  /*9860*/  IADD3 R12, P0, R20, R2, RZ ;  /* 0x00000002140c7210 */ /* 0x004fca0007f1e0ff */
[----:B------:R-:W-:Y:S02]  /*9870*/  IMAD.X R13, R21, 0x1, R3, P0 ;  /* 0x00000001150d7824 */ /* 0x000fe400000e0603 */
[----:B------:R-:W2:Y:S04]  /*9880*/  LDL.64 R20, [R1+0x7c0] ;  /* 0x0007c00001147983 */ /* 0x000ea80000100a00 */
[----:B------:R3:W2:Y:S01]  /*9890*/  @P1 LDG.E.U16 R192, desc[UR14][R12.64] ;  /* 0x0000000e0cc01981 */ /* 0x0006a2000c1e1500 */
[----:B------:R-:W-:Y:S02]  /*98a0*/  ISETP.GT.AND P1, PT, R6, 0x1d, PT ;  /* 0x0000001d0600780c */ /* 0x000fe40003f24270 */
[----:B---3--:R-:W-:-:S05]  /*98b0*/  IADD3 R12, P0, R28, R2, RZ ;  /* 0x000000021c0c7210 */ /* 0x008fca0007f1e0ff */
[----:B------:R-:W-:-:S06]  /*98c0*/  IMAD.X R13, R29, 0x1, R3, P0 ;  /* 0x000000011d0d7824 */ /* 0x000fcc00000e0603 */
[----:B------:R4:W3:Y:S02]  /*98d0*/  @P1 LDG.E.U16 R201, desc[UR14][R12.64] ;  /* 0x0000000e0cc91981 */ /* 0x0008e4000c1e1500 */
[----:B----4-:R-:W-:-:S05]  /*98e0*/  IADD3 R12, P0, R26, R2, RZ ;  /* 0x000000021a0c7210 */ /* 0x010fca0007f1e0ff */
[----:B------:R-:W-:-:S05]  /*98f0*/  IMAD.X R13, R27, 0x1, R3, P0 ;  /* 0x000000011b0d7824 */ /* 0x000fca00000e0603 */
[----:B------:R0:W4:Y:S01]  /*9900*/  @P1 LDG.E.U16 R202, desc[UR14][R12.64] ;  /* 0x0000000e0cca1981 */ /* 0x000122000c1e1500 */
[----:B------:R-:W-:Y:S02]  /*9910*/  ISETP.GT.AND P1, PT, R6, 0x1e, PT ;  /* 0x0000001e0600780c */ /* 0x000fe40003f24270 */
[----:B0-----:R-:W-:-:S05]  /*9920*/  IADD3 R12, P0, R24, R2, RZ ;  /* 0x00000002180c7210 */ /* 0x001fca0007f1e0ff */
[----:B------:R-:W-:-:S06]  /*9930*/  IMAD.X R13, R25, 0x1, R3, P0 ;  /* 0x00000001190d7824 */ /* 0x000fcc00000e0603 */
[----:B------:R0:W4:Y:S02]  /*9940*/  @P1 LDG.E.U16 R213, desc[UR14][R12.64] ;  /* 0x0000000e0cd51981 */ /* 0x000124000c1e1500 */
[----:B0-----:R-:W-:-:S05]  /*9950*/  IADD3 R12, P0, R8, R2, RZ ;  /* 0x00000002080c7210 */ /* 0x001fca0007f1e0ff */
[----:B------:R-:W-:Y:S02]  /*9960*/  IMAD.X R13, R9, 0x1, R3, P0 ;  /* 0x00000001090d7824 */ /* 0x000fe400000e0603 */
[----:B------:R-:W3:Y:S04]  /*9970*/  LDL.LU R9, [R1+0x8d0] ;  /* 0x0008d00001097983 */ /* 0x000ee80000300800 */
[----:B------:R-:W4:Y:S04]  /*9980*/  LDL.LU R8, [R1+0x974] ;  /* 0x0009740001087983 */ /* 0x000f280000300800 */
[----:B------:R-:W3:Y:S04]  /*9990*/  LDL.LU R25, [R1+0x978] ;  /* 0x0009780001197983 */ /* 0x000ee80000300800 */
[----:B------:R-:W4:Y:S04]  /*99a0*/  LDL.LU R24, [R1+0x8d4] ;  /* 0x0008d40001187983 */ /* 0x000f280000300800 */
[----:B------:R0:W4:Y:S02]  /*99b0*/  @P1 LDG.E.U16 R215, desc[UR14][R12.64] ;  /* 0x0000000e0cd71981 */ /* 0x000124000c1e1500 */
[----:B0-----:R-:W-:-:S05]  /*99c0*/  IADD3 R12, P0, R18, R2, RZ ;  /* 0x00000002120c7210 */ /* 0x001fca0007f1e0ff */
[----:B------:R-:W-:Y:S02]  /*99d0*/  IMAD.X R13, R19, 0x1, R3, P0 ;  /* 0x00000001130d7824 */ /* 0x000fe400000e0603 */
[----:B------:R-:W4:Y:S04]  /*99e0*/  LDL.LU R19, [R1+0x81c] ;  /* 0x00081c0001137983 */ /* 0x000f280000300800 */
[----:B------:R-:W4:Y:S01]  /*99f0*/  LDL.LU R10, [R1+0x8c8] ;  /* 0x0008c800010a7983 */ /* 0x000f220000300800 */
[----:B------:R-:W-:Y:S01]  /*9a00*/  ISETP.GT.AND P1, PT, R6, 0x1f, PT ;  /* 0x0000001f0600780c */ /* 0x000fe20003f24270 */
[----:B------:R-:W0:Y:S01]  /*9a10*/  S2R R18, SR_TID.X ;  /* 0x0000000000127919 */ /* 0x000e220000002100 */
[----:B------:R-:W-:Y:S01]  /*9a20*/  PRMT R217, RZ, 0x7610, R217 ;  /* 0x00007610ffd97816 */ /* 0x000fe200000000d9 */
[----:B------:R1:W-:Y:S01]  /*9a30*/  STL [R1+0xa34], R2 ;  /* 0x000a340201007387 */ /* 0x0003e20000100800 */
[----:B------:R-:W-:-:S09]  /*9a40*/  PRMT R216, RZ, 0x7610, R216 ;  /* 0x00007610ffd87816 */ /* 0x000fd200000000d8 */
[----:B------:R2:W4:Y:S04]  /*9a50*/  @P1 LDG.E.U16 R217, desc[UR14][R12.64] ;  /* 0x0000000e0cd91981 */ /* 0x000528000c1e1500 */
[----:B------:R1:W-:Y:S04]  /*9a60*/  STL [R1+0xa30], R3 ;  /* 0x000a300301007387 */ /* 0x0003e80000100800 */
[----:B------:R-:W4:Y:S04]  /*9a70*/  LDL.LU R244, [R1+0x8c4] ;  /* 0x0008c40001f47983 */ /* 0x000f280000300800 */
[----:B------:R-:W4:Y:S01]  /*9a80*/  LDL.LU R245, [R1+0x96c] ;  /* 0x00096c0001f57983 */ /* 0x000f220000300800 */
[----:B0-----:R-:W-:-:S02]  /*9a90*/  LOP3.LUT R18, R18, 0x1f, RZ, 0xc0, !PT ;  /* 0x0000001f12127812 */ /* 0x001fc400078ec0ff */
[----:B------:R-:W-:Y:S02]  /*9aa0*/  PRMT R214, RZ, 0x7610, R214 ;  /* 0x00007610ffd67816 */ /* 0x000fe400000000d6 */
[----:B------:R-:W-:Y:S02]  /*9ab0*/  PRMT R212, RZ, 0x7610, R212 ;  /* 0x00007610ffd47816 */ /* 0x000fe400000000d4 */
[----:B--2---:R-:W-:Y:S02]  /*9ac0*/  IADD3 R12, P0, R20, R2, RZ ;  /* 0x00000002140c7210 */ /* 0x004fe40007f1e0ff */
[----:B-1----:R-:W2:Y:S03]  /*9ad0*/  LDL R2, [R1+0x95c] ;  /* 0x00095c0001027983 */ /* 0x002ea60000100800 */
[----:B------:R-:W-:Y:S02]  /*9ae0*/  IMAD.X R13, R21, 0x1, R3, P0 ;  /* 0x00000001150d7824 */ /* 0x000fe400000e0603 */
[----:B------:R-:W2:Y:S04]  /*9af0*/  LDL R3, [R1+0x94c] ;  /* 0x00094c0001037983 */ /* 0x000ea80000100800 */
[----:B------:R3:W2:Y:S04]  /*9b00*/  @P1 LDG.E.U16 R216, desc[UR14][R12.64] ;  /* 0x0000000e0cd81981 */ /* 0x0006a8000c1e1500 */
[----:B------:R-:W-:Y:S01]  /*9b10*/  STL [R1+0xa38], R6 ;  /* 0x000a380601007387 */ /* 0x000fe20000100800 */
[----:B------:R-:W-:Y:S06]  /*9b20*/  BAR.SYNC.DEFER_BLOCKING 0x0 ;  /* 0x0000000000007b1d */ /* 0x000fec0000010000 */
[----:B------:R-:W2:Y:S04]  /*9b30*/  LDL.LU R248, [R1+0x814] ;  /* 0x0008140001f87983 */ /* 0x000ea80000300800 */
[----:B------:R-:W2:Y:S04]  /*9b40*/  LDL.LU R249, [R1+0x8b8] ;  /* 0x0008b80001f97983 */ /* 0x000ea80000300800 */
[----:B------:R-:W2:Y:S04]  /*9b50*/  LDL.LU R246, [R1+0x968] ;  /* 0x0009680001f67983 */ /* 0x000ea80000300800 */
[----:B------:R-:W2:Y:S01]  /*9b60*/  LDL.LU R247, [R1+0x9c0] ;  /* 0x0009c00001f77983 */ /* 0x000ea20000300800 */
[----:B------:R-:W-:-:S02]  /*9b70*/  ISETP.GE.AND P0, PT, R18, R6, PT ;  /* 0x000000061200720c */ /* 0x000fc40003f06270 */
[----:B---3--:R-:W-:-:S05]  /*9b80*/  IADD3 R12, P1, R25, R4, RZ ;  /* 0x00000004190c7210 */ /* 0x008fca0007f3e0ff */
[----:B----4-:R-:W-:-:S06]  /*9b90*/  IMAD.X R13, R24, 0x1, R0, P1 ;  /* 0x00000001180d7824 */ /* 0x010fcc00008e0600 */
[----:B------:R0:W3:Y:S04]  /*9ba0*/  @!P0 LDG.E.U16 R214, desc[UR14][R12.64] ;  /* 0x0000000e0cd68981 */ /* 0x0000e8000c1e1500 */
[----:B------:R-:W-:Y:S01]  /*9bb0*/  STL [R1+0xa3c], R8 ;  /* 0x000a3c0801007387 */ /* 0x000fe20000100800 */
[----:B0-----:R-:W-:-:S03]  /*9bc0*/  IADD3 R12, P1, R8, R4, RZ ;  /* 0x00000004080c7210 */ /* 0x001fc60007f3e0ff */
[----:B------:R0:W-:Y:S02]  /*9bd0*/  STL [R1+0xa40], R9 ;  /* 0x000a400901007387 */ /* 0x0001e40000100800 */
[----:B------:R-:W-:-:S05]  /*9be0*/  IMAD.X R13, R9, 0x1, R0, P1 ;  /* 0x00000001090d7824 */ /* 0x000fca00008e0600 */
[----:B------:R1:W4:Y:S04]  /*9bf0*/  @!P0 LDG.E.U16 R212, desc[UR14][R12.64] ;  /* 0x0000000e0cd48981 */ /* 0x000328000c1e1500 */
[----:B0-----:R-:W3:Y:S04]  /*9c00*/  LDL.LU R9, [R1+0x8b4] ;  /* 0x0008b40001097983 */ /* 0x001ee80000300800 */
[----:B------:R0:W-:Y:S01]  /*9c10*/  STL [R1+0xa44], R10 ;  /* 0x000a440a01007387 */ /* 0x0001e20000100800 */
[----:B-1----:R-:W-:-:S03]  /*9c20*/  IADD3 R12, P1, R10, R4, RZ ;  /* 0x000000040a0c7210 */ /* 0x002fc60007f3e0ff */
[----:B0-----:R-:W4:Y:S02]  /*9c30*/  LDL.LU R10, [R1+0x9b8] ;  /* 0x0009b800010a7983 */ /* 0x001f240000300800 */
[----:B------:R-:W-:Y:S02]  /*9c40*/  IMAD.X R13, R19, 0x1, R0, P1 ;  /* 0x00000001130d7824 */ /* 0x000fe400008e0600 */
[----:B------:R0:W-:Y:S04]  /*9c50*/  STL [R1+0xa48], R19 ;  /* 0x000a481301007387 */ /* 0x0001e80000100800 */
[----:B0-----:R-:W4:Y:S01]  /*9c60*/  LDL.LU R19, [R1+0x958] ;  /* 0x0009580001137983 */ /* 0x001f220000300800 */
[----:B------:R-:W-:-:S06]  /*9c70*/  PRMT R211, RZ, 0x7610, R211 ;  /* 0x00007610ffd37816 */ /* 0x000fcc00000000d3 */
[----:B------:R0:W4:Y:S01]  /*9c80*/  @!P0 LDG.E.U16 R211, desc[UR14][R12.64] ;  /* 0x0000000e0cd38981 */ /* 0x000122000c1e1500 */
[----:B------:R-:W-:Y:S02]  /*9c90*/  PRMT R210, RZ, 0x7610, R210 ;  /* 0x00007610ffd27816 */ /* 0x000fe400000000d2 */
[----:B0-----:R-:W-:-:S05]  /*9ca0*/  IADD3 R12, P1, R245, R4, RZ ;  /* 0x00000004f50c7210 */ /* 0x001fca0007f3e0ff */
[----:B------:R-:W-:-:S05]  /*9cb0*/  IMAD.X R13, R244, 0x1, R0, P1 ;  /* 0x00000001f40d7824 */ /* 0x000fca00008e0600 */
[----:B------:R2:W4:Y:S01]  /*9cc0*/  @!P0 LDG.E.U16 R210, desc[UR14][R12.64] ;  /* 0x0000000e0cd28981 */ /* 0x000522000c1e1500 */
[----:B------:R-:W-:Y:S02]  /*9cd0*/  PRMT R209, RZ, 0x7610, R209 ;  /* 0x00007610ffd17816 */ /* 0x000fe400000000d1 */
[----:B------:R-:W-:Y:S01]  /*9ce0*/  PRMT R208, RZ, 0x7610, R208 ;  /* 0x00007610ffd07816 */ /* 0x000fe200000000d0 */
[----:B------:R0:W-:Y:S01]  /*9cf0*/  STL [R1+0xa4c], R245 ;  /* 0x000a4cf501007387 */ /* 0x0001e20000100800 */
[----:B------:R-:W-:-:S03]  /*9d00*/  PRMT R207, RZ, 0x7610, R207 ;  /* 0x00007610ffcf7816 */ /* 0x000fc600000000cf */
[----:B0-----:R-:W4:Y:S04]  /*9d10*/  LDL.LU R245, [R1+0x8a8] ;  /* 0x0008a80001f57983 */ /* 0x001f280000300800 */
[----:B------:R0:W-:Y:S04]  /*9d20*/  STL [R1+0xa50], R244 ;  /* 0x000a50f401007387 */ /* 0x0001e80000100800 */
[----:B0-----:R-:W4:Y:S01]  /*9d30*/  LDL.LU R244, [R1+0x80c] ;  /* 0x00080c0001f47983 */ /* 0x001f220000300800 */
[----:B--2---:R-:W-:-:S05]  /*9d40*/  IADD3 R12, P1, R247, R4, RZ ;  /* 0x00000004f70c7210 */ /* 0x004fca0007f3e0ff */
[----:B------:R-:W-:-:S05]  /*9d50*/  IMAD.X R13, R246, 0x1, R0, P1 ;  /* 0x00000001f60d7824 */ /* 0x000fca00008e0600 */
[----:B------:R0:W2:Y:S02]  /*9d60*/  @!P0 LDG.E.U16 R209, desc[UR14][R12.64] ;  /* 0x0000000e0cd18981 */ /* 0x0000a4000c1e1500 */
[----:B0-----:R-:W-:-:S05]  /*9d70*/  IADD3 R12, P1, R249, R4, RZ ;  /* 0x00000004f90c7210 */ /* 0x001fca0007f3e0ff */
[----:B------:R-:W-:-:S05]  /*9d80*/  IMAD.X R13, R248, 0x1, R0, P1 ;  /* 0x00000001f80d7824 */ /* 0x000fca00008e0600 */
[----:B------:R0:W2:Y:S02]  /*9d90*/  @!P0 LDG.E.U16 R208, desc[UR14][R12.64] ;  /* 0x0000000e0cd08981 */ /* 0x0000a4000c1e1500 */
[----:B0-----:R-:W-:Y:S02]  /*9da0*/  IADD3 R12, P1, R2, R4, RZ ;  /* 0x00000004020c7210 */ /* 0x001fe40007f3e0ff */
[----:B------:R-:W-:Y:S04]  /*9db0*/  STL [R1+0xa54], R247 ;  /* 0x000a54f701007387 */ /* 0x000fe80000100800 */
[----:B------:R-:W-:Y:S04]  /*9dc0*/  STL [R1+0xa58], R246 ;  /* 0x000a58f601007387 */ /* 0x000fe80000100800 */
[----:B------:R-:W-:Y:S04]  /*9dd0*/  STL [R1+0xa5c], R249 ;  /* 0x000a5cf901007387 */ /* 0x000fe80000100800 */
[----:B------:R-:W-:Y:S04]  /*9de0*/  STL [R1+0xa60], R248 ;  /* 0x000a60f801007387 */ /* 0x000fe80000100800 */
[----:B------:R-:W2:Y:S04]  /*9df0*/  LDL R2, [R1+0x898] ;  /* 0x0008980001027983 */ /* 0x000ea80000100800 */
[----:B------:R-:W2:Y:S04]  /*9e00*/  LDL R27, [R1+0x93c] ;  /* 0x00093c00011b7983 */ /* 0x000ea80000100800 */
[----:B------:R-:W2:Y:S01]  /*9e10*/  LDL R26, [R1+0x894] ;  /* 0x00089400011a7983 */ /* 0x000ea20000100800 */
[----:B---3--:R-:W-:-:S03]  /*9e20*/  IMAD.X R13, R9, 0x1, R0, P1 ;  /* 0x00000001090d7824 */ /* 0x008fc600008e0600 */
[----:B------:R-:W-:Y:S04]  /*9e30*/  STL [R1+0xa64], R9 ;  /* 0x000a640901007387 */ /* 0x000fe80000100800 */
[----:B------:R4:W3:Y:S02]  /*9e40*/  @!P0 LDG.E.U16 R207, desc[UR14][R12.64] ;  /* 0x0000000e0ccf8981 */ /* 0x0008e4000c1e1500 */
[----:B----4-:R-:W-:Y:S02]  /*9e50*/  IADD3 R12, P1, R10, R4, RZ ;  /* 0x000000040a0c7210 */ /* 0x010fe40007f3e0ff */
[----:B------:R-:W-:Y:S03]  /*9e60*/  STL [R1+0xa68], R10 ;  /* 0x000a680a01007387 */ /* 0x000fe60000100800 */
[----:B------:R-:W-:Y:S01]  /*9e70*/  IMAD.X R13, R19, 0x1, R0, P1 ;  /* 0x00000001130d7824 */ /* 0x000fe200008e0600 */
[----:B------:R0:W-:Y:S04]  /*9e80*/  STL [R1+0xa6c], R19 ;  /* 0x000a6c1301007387 */ /* 0x0001e80000100800 */
[----:B0-----:R-:W4:Y:S01]  /*9e90*/  LDL.LU R19, [R1+0x8a4] ;  /* 0x0008a40001137983 */ /* 0x001f220000300800 */
[----:B------:R-:W-:-:S06]  /*9ea0*/  PRMT R204, RZ, 0x7610, R204 ;  /* 0x00007610ffcc7816 */ /* 0x000fcc00000000cc */
[----:B------:R0:W3:Y:S01]  /*9eb0*/  @!P0 LDG.E.U16 R204, desc[UR14][R12.64] ;  /* 0x0000000e0ccc8981 */ /* 0x0000e2000c1e1500 */
[----:B------:R-:W-:Y:S02]  /*9ec0*/  PRMT R203, RZ, 0x7610, R203 ;  /* 0x00007610ffcb7816 */ /* 0x000fe400000000cb */
[----:B0-----:R-:W-:Y:S01]  /*9ed0*/  IADD3 R12, P1, R245, R4, RZ ;  /* 0x00000004f50c7210 */ /* 0x001fe20007f3e0ff */
[----:B------:R0:W-:Y:S04]  /*9ee0*/  STL [R1+0xa70], R245 ;  /* 0x000a70f501007387 */ /* 0x0001e80000100800 */
[----:B0-----:R-:W2:Y:S01]  /*9ef0*/  LDL.LU R245, [R1+0x9b0] ;  /* 0x0009b00001f57983 */ /* 0x001ea20000300800 */
[----:B------:R-:W-:-:S03]  /*9f00*/  IMAD.X R13, R244, 0x1, R0, P1 ;  /* 0x00000001f40d7824 */ /* 0x000fc600008e0600 */
[----:B------:R0:W-:Y:S04]  /*9f10*/  STL [R1+0xa74], R244 ;  /* 0x000a74f401007387 */ /* 0x0001e80000100800 */
[----:B------:R1:W3:Y:S04]  /*9f20*/  @!P0 LDG.E.U16 R203, desc[UR14][R12.64] ;  /* 0x0000000e0ccb8981 */ /* 0x0002e8000c1e1500 */
[----:B0-----:R-:W3:Y:S01]  /*9f30*/  LDL.LU R244, [R1+0x948] ;  /* 0x0009480001f47983 */ /* 0x001ee20000300800 */
[----:B-1----:R-:W-:-:S03]  /*9f40*/  IADD3 R12, P1, R3, R4, RZ ;  /* 0x00000004030c7210 */ /* 0x002fc60007f3e0ff */
[----:B------:R-:W3:Y:S04]  /*9f50*/  LDL R21, [R1+0x9a8] ;  /* 0x0009a80001157983 */ /* 0x000ee80000100800 */
[----:B------:R-:W3:Y:S04]  /*9f60*/  LDL R8, [R1+0x938] ;  /* 0x0009380001087983 */ /* 0x000ee80000100800 */
[----:B------:R-:W3:Y:S04]  /*9f70*/  LDL R6, [R1+0x888] ;  /* 0x0008880001067983 */ /* 0x000ee80000100800 */
[----:B------:R-:W3:Y:S04]  /*9f80*/  LDL R3, [R1+0x7fc] ;  /* 0x0007fc0001037983 */ /* 0x000ee80000100800 */
[----:B------:R-:W3:Y:S01]  /*9f90*/  LDL R9, [R1+0x9e4] ;  /* 0x0009e40001097983 */ /* 0x000ee20000100800 */
[----:B----4-:R-:W-:-:S03]  /*9fa0*/  IMAD.X R13, R19, 0x1, R0, P1 ;  /* 0x00000001130d7824 */ /* 0x010fc600008e0600 */
[----:B------:R0:W-:Y:S04]  /*9fb0*/  STL [R1+0xa78], R19 ;  /* 0x000a781301007387 */ /* 0x0001e80000100800 */
[----:B0-----:R-:W4:Y:S01]  /*9fc0*/  LDL.LU R19, [R1+0x804] ;  /* 0x0008040001137983 */ /* 0x001f220000300800 */
[----:B------:R-:W-:-:S06]  /*9fd0*/  PRMT R200, RZ, 0x7610, R200 ;  /* 0x00007610ffc87816 */ /* 0x000fcc00000000c8 */
[----:B------:R2:W4:Y:S01]  /*9fe0*/  @!P0 LDG.E.U16 R200, desc[UR14][R12.64] ;  /* 0x0000000e0cc88981 */ /* 0x000522000c1e1500 */
[----:B------:R-:W-:Y:S02]  /*9ff0*/  PRMT R199, RZ, 0x7610, R199 ;  /* 0x00007610ffc77816 */ /* 0x000fe400000000c7 */
[----:B------:R-:W-:Y:S02]  /*a000*/  PRMT R198, RZ, 0x7610, R198 ;  /* 0x00007610ffc67816 */ /* 0x000fe400000000c6 */
[-C--:B--2---:R-:W-:Y:S01]  /*a010*/  IADD3 R12, P1, R245, R4.reuse, RZ ;  /* 0x00000004f50c7210 */ /* 0x084fe20007f3e0ff */
[----:B------:R-:W-:Y:S04]  /*a020*/  STL [R1+0xa7c], R245 ;  /* 0x000a7cf501007387 */ /* 0x000fe80000100800 */
[----:B---3--:R-:W-:Y:S01]  /*a030*/  IMAD.X R13, R244, 0x1, R0, P1 ;  /* 0x00000001f40d7824 */ /* 0x008fe200008e0600 */
[----:B------:R-:W-:Y:S04]  /*a040*/  STL [R1+0xa80], R244 ;  /* 0x000a80f401007387 */ /* 0x000fe80000100800 */
[----:B------:R-:W2:Y:S04]  /*a050*/  LDL R20, [R1+0x92c] ;  /* 0x00092c0001147983 */ /* 0x000ea80000100800 */
[----:B------:R0:W3:Y:S04]  /*a060*/  @!P0 LDG.E.U16 R199, desc[UR14][R12.64] ;  /* 0x0000000e0cc78981 */ /* 0x0000e8000c1e1500 */
[----:B------:R-:W3:Y:S04]  /*a070*/  LDL R18, [R1+0x884] ;  /* 0x0008840001127983 */ /* 0x000ee80000100800 */
[----:B------:R-:W3:Y:S01]  /*a080*/  LDL R10, [R1+0x9a0] ;  /* 0x0009a000010a7983 */ /* 0x000ee20000100800 */
[----:B0-----:R-:W-:-:S03]  /*a090*/  IADD3 R12, P1, R2, R4, RZ ;  /* 0x00000004020c7210 */ /* 0x001fc60007f3e0ff */
[----:B------:R-:W3:Y:S01]  /*a0a0*/  LDL R2, [R1+0x928] ;  /* 0x0009280001027983 */ /* 0x000ee20000100800 */
[----:B------:R-:W-:Y:S02]  /*a0b0*/  PRMT R197, RZ, 0x7610, R197 ;  /* 0x00007610ffc57816 */ /* 0x000fe400000000c5 */
[----:B------:R-:W-:Y:S01]  /*a0c0*/  PRMT R196, RZ, 0x7610, R196 ;  /* 0x00007610ffc47816 */ /* 0x000fe200000000c4 */
[----:B----4-:R-:W-:-:S05]  /*a0d0*/  IMAD.X R13, R19, 0x1, R0, P1 ;  /* 0x00000001130d7824 */ /* 0x010fca00008e0600 */
[----:B------:R0:W4:Y:S04]  /*a0e0*/  @!P0 LDG.E.U16 R198, desc[UR14][R12.64] ;  /* 0x0000000e0cc68981 */ /* 0x000128000c1e1500 */
[----:B------:R1:W-:Y:S01]  /*a0f0*/  STL [R1+0xa84], R19 ;  /* 0x000a841301007387 */ /* 0x0003e20000100800 */
[----:B0-----:R-:W-:-:S03]  /*a100*/  IADD3 R12, P1, R27, R4, RZ ;  /* 0x000000041b0c7210 */ /* 0x001fc60007f3e0ff */
[----:B------:R-:W4:Y:S02]  /*a110*/  LDL R27, [R1+0x878] ;  /* 0x00087800011b7983 */ /* 0x000f240000100800 */
[----:B------:R-:W-:Y:S02]  /*a120*/  IMAD.X R13, R26, 0x1, R0, P1 ;  /* 0x000000011a0d7824 */ /* 0x000fe400008e0600 */
[----:B------:R-:W4:Y:S04]  /*a130*/  LDL R26, [R1+0x7f4] ;  /* 0x0007f400011a7983 */ /* 0x000f280000100800 */
[----:B------:R0:W4:Y:S02]  /*a140*/  @!P0 LDG.E.U16 R197, desc[UR14][R12.64] ;  /* 0x0000000e0cc58981 */ /* 0x000124000c1e1500 */
[----:B0-----:R-:W-:-:S02]  /*a150*/  IADD3 R12, P1, R21, R4, RZ ;  /* 0x00000004150c7210 */ /* 0x001fc40007f3e0ff */
[----:B------:R-:W4:Y:S03]  /*a160*/  LDL R21, [R1+0x874] ;  /* 0x0008740001157983 */ /* 0x000f260000100800 */
[----:B------:R-:W-:Y:S02]  /*a170*/  IMAD.X R13, R8, 0x1, R0, P1 ;  /* 0x00000001080d7824 */ /* 0x000fe400008e0600 */
[----:B------:R-:W4:Y:S04]  /*a180*/  LDL R8, [R1+0x91c] ;  /* 0x00091c0001087983 */ /* 0x000f280000100800 */
[----:B------:R0:W4:Y:S04]  /*a190*/  @!P0 LDG.E.U16 R196, desc[UR14][R12.64] ;  /* 0x0000000e0cc48981 */ /* 0x000128000c1e1500 */
[----:B------:R-:W-:Y:S01]  /*a1a0*/  STL [R1+0xa88], R7 ;  /* 0x000a880701007387 */ /* 0x000fe20000100800 */
[----:B------:R-:W-:-:S02]  /*a1b0*/  PRMT R195, RZ, 0x7610, R195 ;  /* 0x00007610ffc37816 */ /* 0x000fc400000000c3 */
[----:B------:R-:W-:Y:S01]  /*a1c0*/  PRMT R194, RZ, 0x7610, R194 ;  /* 0x00007610ffc27816 */ /* 0x000fe200000000c2 */
[----:B-1----:R-:W4:Y:S01]  /*a1d0*/  LDL R19, [R1+0x7ec] ;  /* 0x0007ec0001137983 */ /* 0x002f220000100800 */
[----:B0-----:R-:W-:-:S03]  /*a1e0*/  IADD3 R12, P1, R6, R4, RZ ;  /* 0x00000004060c7210 */ /* 0x001fc60007f3e0ff */
[----:B------:R-:W4:Y:S02]  /*a1f0*/  LDL R6, [R1+0x998] ;  /* 0x0009980001067983 */ /* 0x000f240000100800 */
[----:B------:R-:W-:Y:S01]  /*a200*/  IMAD.X R13, R3, 0x1, R0, P1 ;  /* 0x00000001030d7824 */ /* 0x000fe200008e0600 */
[----:B------:R-:W-:Y:S01]  /*a210*/  PRMT R193, RZ, 0x7610, R193 ;  /* 0x00007610ffc17816 */ /* 0x000fe200000000c1 */
[----:B------:R-:W4:Y:S04]  /*a220*/  LDL R3, [R1+0x918] ;  /* 0x0009180001037983 */ /* 0x000f280000100800 */
[----:B------:R2:W4:Y:S01]  /*a230*/  @!P0 LDG.E.U16 R195, desc[UR14][R12.64] ;  /* 0x0000000e0cc38981 */ /* 0x000522000c1e1500 */
[----:B------:R-:W-:-:S03]  /*a240*/  PRMT R191, RZ, 0x7610, R191 ;  /* 0x00007610ffbf7816 */ /* 0x000fc600000000bf */
[----:B------:R-:W-:Y:S04]  /*a250*/  STS.U16 [R7+UR12], R164 ;  /* 0x000000a407007988 */ /* 0x000fe8000800040c */
[----:B------:R-:W-:Y:S01]  /*a260*/  STS.U16 [R7+UR12+0x2000], R167 ;  /* 0x002000a707007988 */ /* 0x000fe2000800040c */
[----:B--2---:R-:W-:-:S03]  /*a270*/  IADD3 R12, P1, R20, R4, RZ ;  /* 0x00000004140c7210 */ /* 0x004fc60007f3e0ff */
[----:B------:R-:W2:Y:S02]  /*a280*/  LDL R20, [R1+0x868] ;  /* 0x0008680001147983 */ /* 0x000ea40000100800 */
[----:B---3--:R-:W-:Y:S02]  /*a290*/  IMAD.X R13, R18, 0x1, R0, P1 ;  /* 0x00000001120d7824 */ /* 0x008fe400008e0600 */
[----:B------:R-:W-:Y:S04]  /*a2a0*/  STS.U16 [R7+UR12+0x400], R159 ;  /* 0x0004009f07007988 */ /* 0x000fe8000800040c */
[----:B------:R0:W3:Y:S04]  /*a2b0*/  @!P0 LDG.E.U16 R194, desc[UR14][R12.64] ;  /* 0x0000000e0cc28981 */ /* 0x0000e8000c1e1500 */
[----:B------:R-:W3:Y:S04]  /*a2c0*/  LDL R18, [R1+0x860] ;  /* 0x0008600001127983 */ /* 0x000ee80000100800 */
[----:B------:R-:W-:Y:S01]  /*a2d0*/  STS.U16 [R7+UR12+0x2400], R158 ;  /* 0x0024009e07007988 */ /* 0x000fe2000800040c */
[----:B0-----:R-:W-:-:S03]  /*a2e0*/  IADD3 R12, P1, R10, R4, RZ ;  /* 0x000000040a0c7210 */ /* 0x001fc60007f3e0ff */
[----:B------:R-:W3:Y:S02]  /*a2f0*/  LDL R10, [R1+0x7e8] ;  /* 0x0007e800010a7983 */ /* 0x000ee40000100800 */
[----:B------:R-:W-:Y:S02]  /*a300*/  IMAD.X R13, R2, 0x1, R0, P1 ;  /* 0x00000001020d7824 */ /* 0x000fe400008e0600 */
[----:B------:R-:W-:Y:S04]  /*a310*/  STS.U16 [R7+UR12+0x800], R152 ;  /* 0x0008009807007988 */ /* 0x000fe8000800040c */
[----:B------:R4:W3:Y:S04]  /*a320*/  @!P0 LDG.E.U16 R193, desc[UR14][R12.64] ;  /* 0x0000000e0cc18981 */ /* 0x0008e8000c1e1500 */
[----:B------:R-:W-:Y:S04]  /*a330*/  STS.U16 [R7+UR12+0x2800], R23 ;  /* 0x0028001707007988 */ /* 0x000fe8000800040c */
[----:B------:R-:W-:Y:S04]  /*a340*/  STS.U16 [R7+UR12+0xc00], R14 ;  /* 0x000c000e07007988 */ /* 0x000fe8000800040c */
[----:B------:R0:W-:Y:S01]  /*a350*/  STS.U16 [R7+UR12+0x2c00], R11 ;  /* 0x002c000b07007988 */ /* 0x0001e2000800040c */
[----:B------:R-:W-:-:S02]  /*a360*/  PRMT R190, RZ, 0x7610, R190 ;  /* 0x00007610ffbe7816 */ /* 0x000fc400000000be */
[----:B------:R-:W-:Y:S01]  /*a370*/  PRMT R189, RZ, 0x7610, R189 ;  /* 0x00007610ffbd7816 */ /* 0x000fe200000000bd */
[----:B------:R-:W3:Y:S01]  /*a380*/  LDL R2, [R1+0x9e0] ;  /* 0x0009e00001027983 */ /* 0x000ee20000100800 */
[----:B------:R-:W-:Y:S02]  /*a390*/  PRMT R188, RZ, 0x7610, R188 ;  /* 0x00007610ffbc7816 */ /* 0x000fe400000000bc */
[----:B------:R-:W-:Y:S01]  /*a3a0*/  PRMT R187, RZ, 0x7610, R187 ;  /* 0x00007610ffbb7816 */ /* 0x000fe200000000bb */
[----:B------:R-:W3:Y:S04]  /*a3b0*/  LDL R28, [R1+0x8e0] ;  /* 0x0008e000011c7983 */ /* 0x000ee80000100800 */
[----:B0-----:R-:W3:Y:S01]  /*a3c0*/  LDL R7, [R1+0x90c] ;  /* 0x00090c0001077983 */ /* 0x001ee20000100800 */
[----:B----4-:R-:W-:-:S03]  /*a3d0*/  IADD3 R12, P1, R27, R4, RZ ;  /* 0x000000041b0c7210 */ /* 0x010fc60007f3e0ff */
        /* <DEDUP_REMOVED lines=14> */
[----:B--2---:R-:W-:-:S02]  /*a4c0*/  IADD3 R12, P1, R20, R4, RZ ;  /* 0x00000004140c7210 */ /* 0x004fc40007f3e0ff */
[----:B------:R-:W2:Y:S03]  /*a4d0*/  LDL R20, [R1+0x8fc] ;  /* 0x0008fc0001147983 */ /* 0x000ea60000100800 */
[----:B------:R-:W-:Y:S02]  /*a4e0*/  IMAD.X R13, R19, 0x1, R0, P1 ;  /* 0x00000001130d7824 */ /* 0x000fe400008e0600 */
[----:B------:R-:W2:Y:S04]  /*a4f0*/  LDL R19, [R1+0x844] ;  /* 0x0008440001137983 */ /* 0x000ea80000100800 */
[----:B------:R3:W2:Y:S04]  /*a500*/  @!P0 LDG.E.U16 R188, desc[UR14][R12.64] ;  /* 0x0000000e0cbc8981 */ /* 0x0006a8000c1e1500 */
[----:B------:R-:W-:Y:S01]  /*a510*/  STS.U16 [R9+UR12+0x80], R170 ;  /* 0x000080aa09007988 */ /* 0x000fe2000800040c */
[----:B---3--:R-:W-:-:S03]  /*a520*/  IADD3 R12, P1, R18, R4, RZ ;  /* 0x00000004120c7210 */ /* 0x008fc60007f3e0ff */
[----:B------:R-:W3:Y:S02]  /*a530*/  LDL R18, [R1+0x7d8] ;  /* 0x0007d80001127983 */ /* 0x000ee40000100800 */
[----:B------:R-:W-:Y:S02]  /*a540*/  IMAD.X R13, R10, 0x1, R0, P1 ;  /* 0x000000010a0d7824 */ /* 0x000fe400008e0600 */
[----:B------:R-:W-:Y:S04]  /*a550*/  STS.U16 [R9+UR12+0x2080], R171 ;  /* 0x002080ab09007988 */ /* 0x000fe8000800040c */
[----:B------:R-:W-:Y:S04]  /*a560*/  STS.U16 [R9+UR12+0x480], R162 ;  /* 0x000480a209007988 */ /* 0x000fe8000800040c */
[----:B------:R-:W-:Y:S04]  /*a570*/  STS.U16 [R9+UR12+0x2480], R161 ;  /* 0x002480a109007988 */ /* 0x000fe8000800040c */
[----:B------:R-:W3:Y:S04]  /*a580*/  LDL R10, [R1+0x8f0] ;  /* 0x0008f000010a7983 */ /* 0x000ee80000100800 */
[----:B------:R-:W-:Y:S04]  /*a590*/  STS.U16 [R9+UR12+0x880], R154 ;  /* 0x0008809a09007988 */ /* 0x000fe8000800040c */
[----:B------:R-:W-:Y:S04]  /*a5a0*/  STS.U16 [R9+UR12+0x2880], R153 ;  /* 0x0028809909007988 */ /* 0x000fe8000800040c */
[----:B------:R-:W-:Y:S04]  /*a5b0*/  STS.U16 [R9+UR12+0xc80], R16 ;  /* 0x000c801009007988 */ /* 0x000fe8000800040c */
[----:B------:R4:W3:Y:S04]  /*a5c0*/  @!P0 LDG.E.U16 R187, desc[UR14][R12.64] ;  /* 0x0000000e0cbb8981 */ /* 0x0008e8000c1e1500 */
[----:B------:R0:W-:Y:S01]  /*a5d0*/  STS.U16 [R9+UR12+0x2c80], R15 ;  /* 0x002c800f09007988 */ /* 0x0001e2000800040c */
[----:B------:R-:W-:-:S03]  /*a5e0*/  PRMT R186, RZ, 0x7610, R186 ;  /* 0x00007610ffba7816 */ /* 0x000fc600000000ba */
[----:B0-----:R-:W3:Y:S01]  /*a5f0*/  LDL R9, [R1+0x840] ;  /* 0x0008400001097983 */ /* 0x001ee20000100800 */
[----:B------:R-:W-:Y:S02]  /*a600*/  PRMT R185, RZ, 0x7610, R185 ;  /* 0x00007610ffb97816 */ /* 0x000fe400000000b9 */
[-C--:B----4-:R-:W-:Y:S02]  /*a610*/  IADD3 R12, P1, R8, R4.reuse, RZ ;  /* 0x00000004080c7210 */ /* 0x090fe40007f3e0ff */
[----:B------:R-:W4:Y:S03]  /*a620*/  LDL R8, [R1+0x984] ;  /* 0x0009840001087983 */ /* 0x000f260000100800 */
[----:B------:R-:W-:Y:S02]  /*a630*/  IMAD.X R13, R7, 0x1, R0, P1 ;  /* 0x00000001070d7824 */ /* 0x000fe400008e0600 */
[----:B------:R-:W4:Y:S04]  /*a640*/  LDL R7, [R1+0x8ec] ;  /* 0x0008ec0001077983 */ /* 0x000f280000100800 */
[----:B------:R0:W4:Y:S02]  /*a650*/  @!P0 LDG.E.U16 R186, desc[UR14][R12.64] ;  /* 0x0000000e0cba8981 */ /* 0x000124000c1e1500 */
[----:B0-----:R-:W-:-:S05]  /*a660*/  IADD3 R12, P1, R27, R4, RZ ;  /* 0x000000041b0c7210 */ /* 0x001fca0007f3e0ff */
[----:B------:R-:W-:Y:S02]  /*a670*/  IMAD.X R13, R6, 0x1, R0, P1 ;  /* 0x00000001060d7824 */ /* 0x000fe400008e0600 */
[----:B------:R-:W4:Y:S04]  /*a680*/  LDL R6, [R1+0x834] ;  /* 0x0008340001067983 */ /* 0x000f280000100800 */
[----:B------:R0:W4:Y:S02]  /*a690*/  @!P0 LDG.E.U16 R185, desc[UR14][R12.64] ;  /* 0x0000000e0cb98981 */ /* 0x000124000c1e1500 */
[----:B0-----:R-:W-:Y:S02]  /*a6a0*/  IADD3 R12, P1, R3, R4, RZ ;  /* 0x00000004030c7210 */ /* 0x001fe40007f3e0ff */
[----:B------:R-:W4:Y:S01]  /*a6b0*/  LDL R3, [R1+0x7d0] ;  /* 0x0007d00001037983 */ /* 0x000f220000100800 */
[----:B------:R-:W-:-:S02]  /*a6c0*/  PRMT R184, RZ, 0x7610, R184 ;  /* 0x00007610ffb87816 */ /* 0x000fc400000000b8 */
[----:B------:R-:W-:-:S05]  /*a6d0*/  IMAD.X R13, R26, 0x1, R0, P1 ;  /* 0x000000011a0d7824 */ /* 0x000fca00008e0600 */
[----:B------:R0:W4:Y:S01]  /*a6e0*/  @!P0 LDG.E.U16 R184, desc[UR14][R12.64] ;  /* 0x0000000e0cb88981 */ /* 0x000122000c1e1500 */
[----:B------:R-:W-:Y:S02]  /*a6f0*/  PRMT R183, RZ, 0x7610, R183 ;  /* 0x00007610ffb77816 */ /* 0x000fe400000000b7 */
[----:B0-----:R-:W-:-:S05]  /*a700*/  IADD3 R12, P1, R21, R4, RZ ;  /* 0x00000004150c7210 */ /* 0x001fca0007f3e0ff */
[----:B--2---:R-:W-:-:S05]  /*a710*/  IMAD.X R13, R20, 0x1, R0, P1 ;  /* 0x00000001140d7824 */ /* 0x004fca00008e0600 */
[----:B------:R0:W2:Y:S01]  /*a720*/  @!P0 LDG.E.U16 R183, desc[UR14][R12.64] ;  /* 0x0000000e0cb78981 */ /* 0x0000a2000c1e1500 */
[----:B------:R-:W-:Y:S02]  /*a730*/  PRMT R182, RZ, 0x7610, R182 ;  /* 0x00007610ffb67816 */ /* 0x000fe400000000b6 */
[----:B0-----:R-:W-:Y:S02]  /*a740*/  IADD3 R12, P1, R19, R4, RZ ;  /* 0x00000004130c7210 */ /* 0x001fe40007f3e0ff */
[----:B------:R-:W-:Y:S01]  /*a750*/  PRMT R181, RZ, 0x7610, R181 ;  /* 0x00007610ffb57816 */ /* 0x000fe200000000b5 */
[----:B------:R-:W2:Y:S02]  /*a760*/  LDL R19, [R1+0x830] ;  /* 0x0008300001137983 */ /* 0x000ea40000100800 */
[----:B---3--:R-:W-:-:S05]  /*a770*/  IMAD.X R13, R18, 0x1, R0, P1 ;  /* 0x00000001120d7824 */ /* 0x008fca00008e0600 */
[----:B------:R0:W3:Y:S02]  /*a780*/  @!P0 LDG.E.U16 R182, desc[UR14][R12.64] ;  /* 0x0000000e0cb68981 */ /* 0x0000e4000c1e1500 */
[-C--:B0-----:R-:W-:Y:S02]  /*a790*/  IADD3 R12, P1, R10, R4.reuse, RZ ;  /* 0x000000040a0c7210 */ /* 0x081fe40007f3e0ff */
[----:B------:R-:W3:Y:S03]  /*a7a0*/  LDL R10, [R1+0x97c] ;  /* 0x00097c00010a7983 */ /* 0x000ee60000100800 */
[----:B------:R-:W-:Y:S01]  /*a7b0*/  IMAD.X R13, R9, 0x1, R0, P1 ;  /* 0x00000001090d7824 */ /* 0x000fe200008e0600 */
[----:B------:R-:W-:Y:S01]  /*a7c0*/  PRMT R180, RZ, 0x7610, R180 ;  /* 0x00007610ffb47816 */ /* 0x000fe200000000b4 */
[----:B------:R-:W3:Y:S04]  /*a7d0*/  LDL R9, [R1+0x8dc] ;  /* 0x0008dc0001097983 */ /* 0x000ee80000100800 */
[----:B------:R4:W3:Y:S04]  /*a7e0*/  @!P0 LDG.E.U16 R181, desc[UR14][R12.64] ;  /* 0x0000000e0cb58981 */ /* 0x0008e8000c1e1500 */
[----:B------:R-:W-:Y:S04]  /*a7f0*/  STS.U16 [R2+UR12+0x100], R174 ;  /* 0x000100ae02007988 */ /* 0x000fe8000800040c */
[----:B------:R-:W-:Y:S04]  /*a800*/  STS.U16 [R2+UR12+0x2100], R175 ;  /* 0x002100af02007988 */ /* 0x000fe8000800040c */
[----:B------:R-:W-:Y:S04]  /*a810*/  STS.U16 [R2+UR12+0x500], R168 ;  /* 0x000500a802007988 */ /* 0x000fe8000800040c */
[----:B------:R-:W-:Y:S04]  /*a820*/  STS.U16 [R2+UR12+0x2500], R169 ;  /* 0x002500a902007988 */ /* 0x000fe8000800040c */
[----:B------:R-:W-:Y:S04]  /*a830*/  STS.U16 [R2+UR12+0x900], R157 ;  /* 0x0009009d02007988 */ /* 0x000fe8000800040c */
[----:B------:R-:W-:Y:S04]  /*a840*/  STS.U16 [R2+UR12+0x2900], R160 ;  /* 0x002900a002007988 */ /* 0x000fe8000800040c */
[----:B------:R-:W-:Y:S04]  /*a850*/  STS.U16 [R2+UR12+0xd00], R22 ;  /* 0x000d001602007988 */ /* 0x000fe8000800040c */
[----:B------:R0:W-:Y:S01]  /*a860*/  STS.U16 [R2+UR12+0x2d00], R17 ;  /* 0x002d001102007988 */ /* 0x0001e2000800040c */
[----:B----4-:R-:W-:-:S05]  /*a870*/  IADD3 R12, P1, R8, R4, RZ ;  /* 0x00000004080c7210 */ /* 0x010fca0007f3e0ff */
[----:B------:R-:W-:Y:S02]  /*a880*/  IMAD.X R13, R7, 0x1, R0, P1 ;  /* 0x00000001070d7824 */ /* 0x000fe400008e0600 */
[----:B------:R-:W4:Y:S04]  /*a890*/  LDL R7, [R1+0x9dc] ;  /* 0x0009dc0001077983 */ /* 0x000f280000100800 */
[----:B------:R-:W4:Y:S04]  /*a8a0*/  LDL.LU R27, [R1+0x824] ;  /* 0x00082400011b7983 */ /* 0x000f280000300800 */
[----:B------:R-:W4:Y:S04]  /*a8b0*/  LDL.LU R26, [R1+0x7c8] ;  /* 0x0007c800011a7983 */ /* 0x000f280000300800 */
[----:B------:R1:W4:Y:S04]  /*a8c0*/  @!P0 LDG.E.U16 R180, desc[UR14][R12.64] ;  /* 0x0000000e0cb48981 */ /* 0x000328000c1e1500 */
[----:B------:R-:W4:Y:S04]  /*a8d0*/  LDL.LU R248, [R1+0x950] ;  /* 0x0009500001f87983 */ /* 0x000f280000300800 */
[----:B------:R-:W4:Y:S01]  /*a8e0*/  LDL.LU R249, [R1+0x9b4] ;  /* 0x0009b40001f97983 */ /* 0x000f220000300800 */
[----:B-1----:R-:W-:-:S03]  /*a8f0*/  IADD3 R12, P1, R6, R4, RZ ;  /* 0x00000004060c7210 */ /* 0x002fc60007f3e0ff */
[----:B------:R-:W4:Y:S04]  /*a900*/  LDL.LU R246, [R1+0x8ac] ;  /* 0x0008ac0001f67983 */ /* 0x000f280000300800 */
[----:B------:R-:W4:Y:S04]  /*a910*/  LDL.LU R247, [R1+0x954] ;  /* 0x0009540001f77983 */ /* 0x000f280000300800 */
[----:B------:R-:W4:Y:S01]  /*a920*/  LDL.LU R8, [R1+0x810] ;  /* 0x0008100001087983 */ /* 0x000f220000300800 */
[----:B------:R-:W-:-:S03]  /*a930*/  IMAD.X R13, R3, 0x1, R0, P1 ;  /* 0x00000001030d7824 */ /* 0x000fc600008e0600 */
[----:B------:R-:W4:Y:S04]  /*a940*/  LDL.LU R6, [R1+0x8b0] ;  /* 0x0008b00001067983 */ /* 0x000f280000300800 */
[----:B0-----:R-:W4:Y:S04]  /*a950*/  LDL.LU R2, [R1+0x960] ;  /* 0x0009600001027983 */ /* 0x001f280000300800 */
[----:B------:R-:W4:Y:S04]  /*a960*/  LDL.LU R3, [R1+0x9bc] ;  /* 0x0009bc0001037983 */ /* 0x000f280000300800 */
[----:B------:R-:W4:Y:S04]  /*a970*/  LDL.LU R250, [R1+0x8bc] ;  /* 0x0008bc0001fa7983 */ /* 0x000f280000300800 */
[----:B------:R-:W4:Y:S04]  /*a980*/  LDL.LU R251, [R1+0x964] ;  /* 0x0009640001fb7983 */ /* 0x000f280000300800 */
[----:B------:R-:W4:Y:S04]  /*a990*/  LDL.LU R242, [R1+0x818] ;  /* 0x0008180001f27983 */ /* 0x000f280000300800 */
[----:B------:R-:W4:Y:S04]  /*a9a0*/  LDL.LU R243, [R1+0x8c0] ;  /* 0x0008c00001f37983 */ /* 0x000f280000300800 */
[----:B------:R-:W4:Y:S04]  /*a9b0*/  LDL.LU R20, [R1+0x970] ;  /* 0x0009700001147983 */ /* 0x000f280000300800 */
[----:B------:R-:W4:Y:S04]  /*a9c0*/  LDL.LU R21, [R1+0x9c4] ;  /* 0x0009c40001157983 */ /* 0x000f280000300800 */
[----:B------:R-:W4:Y:S04]  /*a9d0*/  LDL.LU R18, [R1+0x820] ;  /* 0x0008200001127983 */ /* 0x000f280000300800 */
[----:B------:R-:W4:Y:S01]  /*a9e0*/  LDL.LU R252, [R1+0x8cc] ;  /* 0x0008cc0001fc7983 */ /* 0x000f220000300800 */
[----:B------:R-:W-:-:S02]  /*a9f0*/  PRMT R179, RZ, 0x7610, R179 ;  /* 0x00007610ffb37816 */ /* 0x000fc400000000b3 */
[----:B------:R-:W-:Y:S01]  /*aa00*/  PRMT R178, RZ, 0x7610, R178 ;  /* 0x00007610ffb27816 */ /* 0x000fe200000000b2 */
[----:B------:R-:W4:Y:S04]  /*aa10*/  LDL R29, [R1+0x9d8] ;  /* 0x0009d800011d7983 */ /* 0x000f280000100800 */
[----:B------:R0:W4:Y:S02]  /*aa20*/  @!P0 LDG.E.U16 R179, desc[UR14][R12.64] ;  /* 0x0000000e0cb38981 */ /* 0x000124000c1e1500 */
[----:B0-----:R-:W-:-:S05]  /*aa30*/  IADD3 R12, P1, R28, R4, RZ ;  /* 0x000000041c0c7210 */ /* 0x001fca0007f3e0ff */
[----:B--2---:R-:W-:-:S05]  /*aa40*/  IMAD.X R13, R19, 0x1, R0, P1 ;  /* 0x00000001130d7824 */ /* 0x004fca00008e0600 */
[----:B------:R3:W2:Y:S01]  /*aa50*/  @!P0 LDG.E.U16 R178, desc[UR14][R12.64] ;  /* 0x0000000e0cb28981 */ /* 0x0006a2000c1e1500 */
[----:B------:R-:W-:Y:S02]  /*aa60*/  PRMT R177, RZ, 0x7610, R177 ;  /* 0x00007610ffb17816 */ /* 0x000fe400000000b1 */
[----:B---3--:R-:W-:-:S05]  /*aa70*/  IADD3 R12, P1, R10, R4, RZ ;  /* 0x000000040a0c7210 */ /* 0x008fca0007f3e0ff */
[----:B------:R-:W-:-:S05]  /*aa80*/  IMAD.X R13, R9, 0x1, R0, P1 ;  /* 0x00000001090d7824 */ /* 0x000fca00008e0600 */
[----:B------:R0:W3:Y:S01]  /*aa90*/  @!P0 LDG.E.U16 R177, desc[UR14][R12.64] ;  /* 0x0000000e0cb18981 */ /* 0x0000e2000c1e1500 */
[----:B------:R-:W-:Y:S02]  /*aaa0*/  PRMT R175, RZ, 0x7610, R175 ;  /* 0x00007610ffaf7816 */ /* 0x000fe400000000af */
[----:B------:R-:W-:Y:S01]  /*aab0*/  PRMT R174, RZ, 0x7610, R174 ;  /* 0x00007610ffae7816 */ /* 0x000fe200000000ae */
[----:B----4-:R1:W-:Y:S01]  /*aac0*/  STS.U16 [R7+UR12+0x180], R176 ;  /* 0x000180b007007988 */ /* 0x0103e2000800040c */
[----:B0-----:R-:W-:-:S05]  /*aad0*/  IADD3 R12, P1, R27, R4, RZ ;  /* 0x000000041b0c7210 */ /* 0x001fca0007f3e0ff */
[----:B------:R-:W-:Y:S01]  /*aae0*/  IMAD.X R13, R26, 0x1, R0, P1 ;  /* 0x000000011a0d7824 */ /* 0x000fe200008e0600 */
[----:B-1----:R-:W-:-:S06]  /*aaf0*/  PRMT R176, RZ, 0x7610, R176 ;  /* 0x00007610ffb07816 */ /* 0x002fcc00000000b0 */
[----:B------:R0:W4:Y:S04]  /*ab00*/  @!P0 LDG.E.U16 R176, desc[UR14][R12.64] ;  /* 0x0000000e0cb08981 */ /* 0x000128000c1e1500 */
[----:B------:R-:W-:Y:S04]  /*ab10*/  STS.U16 [R7+UR12+0x2180], R222 ;  /* 0x002180de07007988 */ /* 0x000fe8000800040c */
[----:B------:R-:W-:Y:S04]  /*ab20*/  STS.U16 [R7+UR12+0x580], R172 ;  /* 0x000580ac07007988 */ /* 0x000fe8000800040c */
[----:B------:R1:W-:Y:S02]  /*ab30*/  STS.U16 [R7+UR12+0x2580], R173 ;  /* 0x002580ad07007988 */ /* 0x0003e4000800040c */
[----:B-1----:R-:W-:-:S02]  /*ab40*/  PRMT R173, RZ, 0x7610, R173 ;  /* 0x00007610ffad7816 */ /* 0x002fc400000000ad */
[----:B0-----:R-:W-:-:S05]  /*ab50*/  IADD3 R12, P1, R252, R4, RZ ;  /* 0x00000004fc0c7210 */ /* 0x001fca0007f3e0ff */
[----:B------:R-:W-:-:S05]  /*ab60*/  IMAD.X R13, R18, 0x1, R0, P1 ;  /* 0x00000001120d7824 */ /* 0x000fca00008e0600 */
[----:B------:R0:W4:Y:S02]  /*ab70*/  @!P0 LDG.E.U16 R175, desc[UR14][R12.64] ;  /* 0x0000000e0caf8981 */ /* 0x000124000c1e1500 */
[----:B0-----:R-:W-:-:S05]  /*ab80*/  IADD3 R12, P1, R21, R4, RZ ;  /* 0x00000004150c7210 */ /* 0x001fca0007f3e0ff */
[----:B------:R-:W-:-:S05]  /*ab90*/  IMAD.X R13, R20, 0x1, R0, P1 ;  /* 0x00000001140d7824 */ /* 0x000fca00008e0600 */
[----:B------:R0:W4:Y:S02]  /*aba0*/  @!P0 LDG.E.U16 R174, desc[UR14][R12.64] ;  /* 0x0000000e0cae8981 */ /* 0x000124000c1e1500 */
[----:B0-----:R-:W-:-:S05]  /*abb0*/  IADD3 R12, P1, R243, R4, RZ ;  /* 0x00000004f30c7210 */ /* 0x001fca0007f3e0ff */
[----:B------:R-:W-:-:S05]  /*abc0*/  IMAD.X R13, R242, 0x1, R0, P1 ;  /* 0x00000001f20d7824 */ /* 0x000fca00008e0600 */
[----:B------:R0:W4:Y:S01]  /*abd0*/  @!P0 LDG.E.U16 R173, desc[UR14][R12.64] ;  /* 0x0000000e0cad8981 */ /* 0x000122000c1e1500 */
[----:B------:R-:W-:-:S03]  /*abe0*/  PRMT R172, RZ, 0x7610, R172 ;  /* 0x00007610ffac7816 */ /* 0x000fc600000000ac */
[----:B------:R-:W-:Y:S01]  /*abf0*/  STL [R1+0xa8c], R252 ;  /* 0x000a8cfc01007387 */ /* 0x000fe20000100800 */
[----:B0-----:R-:W-:-:S03]  /*ac00*/  IADD3 R12, P1, R251, R4, RZ ;  /* 0x00000004fb0c7210 */ /* 0x001fc60007f3e0ff */
[----:B------:R-:W-:Y:S02]  /*ac10*/  STL [R1+0xa90], R18 ;  /* 0x000a901201007387 */ /* 0x000fe40000100800 */
[----:B------:R-:W-:Y:S02]  /*ac20*/  IMAD.X R13, R250, 0x1, R0, P1 ;  /* 0x00000001fa0d7824 */ /* 0x000fe400008e0600 */
[----:B------:R-:W-:Y:S04]  /*ac30*/  STL [R1+0xa94], R21 ;  /* 0x000a941501007387 */ /* 0x000fe80000100800 */
[----:B------:R-:W-:Y:S04]  /*ac40*/  STL [R1+0xa98], R20 ;  /* 0x000a981401007387 */ /* 0x000fe80000100800 */
[----:B------:R-:W-:Y:S04]  /*ac50*/  STL [R1+0xa9c], R243 ;  /* 0x000a9cf301007387 */ /* 0x000fe80000100800 */
[----:B------:R0:W4:Y:S04]  /*ac60*/  @!P0 LDG.E.U16 R172, desc[UR14][R12.64] ;  /* 0x0000000e0cac8981 */ /* 0x000128000c1e1500 */
[----:B------:R-:W-:Y:S04]  /*ac70*/  STL [R1+0xaa0], R242 ;  /* 0x000aa0f201007387 */ /* 0x000fe80000100800 */
[----:B------:R-:W-:Y:S01]  /*ac80*/  STL [R1+0xaa4], R251 ;  /* 0x000aa4fb01007387 */ /* 0x000fe20000100800 */
[----:B0-----:R-:W-:-:S03]  /*ac90*/  IADD3 R12, P1, R3, R4, RZ ;  /* 0x00000004030c7210 */ /* 0x001fc60007f3e0ff */
[----:B------:R-:W-:Y:S04]  /*aca0*/  STL [R1+0xaa8], R250 ;  /* 0x000aa8fa01007387 */ /* 0x000fe80000100800 */
[----:B------:R-:W-:Y:S01]  /*acb0*/  STL [R1+0xaac], R3 ;  /* 0x000aac0301007387 */ /* 0x000fe20000100800 */
[----:B------:R-:W-:-:S03]  /*acc0*/  IMAD.X R13, R2, 0x1, R0, P1 ;  /* 0x00000001020d7824 */ /* 0x000fc600008e0600 */
[----:B------:R0:W-:Y:S04]  /*acd0*/  STL [R1+0xab0], R2 ;  /* 0x000ab00201007387 */ /* 0x0001e80000100800 */
[----:B------:R-:W2:Y:S04]  /*ace0*/  LDL R28, [R1+0x9d4] ;  /* 0x0009d400011c7983 */ /* 0x000ea80000100800 */
[----:B0-----:R-:W3:Y:S04]  /*acf0*/  LDL.LU R2, [R1+0x87c] ;  /* 0x00087c0001027983 */ /* 0x001ee80000300800 */
[----:B------:R-:W4:Y:S04]  /*ad00*/  LDL.LU R3, [R1+0x924] ;  /* 0x0009240001037983 */ /* 0x000f280000300800 */
[----:B------:R-:W2:Y:S04]  /*ad10*/  LDL.LU R250, [R1+0x7f8] ;  /* 0x0007f80001fa7983 */ /* 0x000ea80000300800 */
[----:B------:R-:W3:Y:S04]  /*ad20*/  LDL.LU R251, [R1+0x880] ;  /* 0x0008800001fb7983 */ /* 0x000ee80000300800 */
[----:B------:R-:W4:Y:S04]  /*ad30*/  LDL.LU R242, [R1+0x930] ;  /* 0x0009300001f27983 */ /* 0x000f280000300800 */
[----:B------:R-:W2:Y:S04]  /*ad40*/  LDL.LU R243, [R1+0x9a4] ;  /* 0x0009a40001f37983 */ /* 0x000ea80000300800 */
[----:B------:R-:W-:Y:S04]  /*ad50*/  STS.U16 [R7+UR12+0x980], R165 ;  /* 0x000980a507007988 */ /* 0x000fe8000800040c */
[----:B------:R-:W3:Y:S04]  /*ad60*/  LDL.LU R20, [R1+0x88c] ;  /* 0x00088c0001147983 */ /* 0x000ee80000300800 */
[----:B------:R-:W-:Y:S04]  /*ad70*/  STS.U16 [R7+UR12+0x2980], R166 ;  /* 0x002980a607007988 */ /* 0x000fe8000800040c */
[----:B------:R-:W4:Y:S04]  /*ad80*/  LDL.LU R21, [R1+0x934] ;  /* 0x0009340001157983 */ /* 0x000f280000300800 */
[----:B------:R-:W-:Y:S04]  /*ad90*/  STS.U16 [R7+UR12+0xd80], R155 ;  /* 0x000d809b07007988 */ /* 0x000fe8000800040c */
[----:B------:R-:W2:Y:S04]  /*ada0*/  LDL.LU R18, [R1+0x800] ;  /* 0x0008000001127983 */ /* 0x000ea80000300800 */
[----:B------:R0:W-:Y:S04]  /*adb0*/  STS.U16 [R7+UR12+0x2d80], R156 ;  /* 0x002d809c07007988 */ /* 0x0001e8000800040c */
[----:B------:R-:W3:Y:S04]  /*adc0*/  LDL.LU R252, [R1+0x890] ;  /* 0x0008900001fc7983 */ /* 0x000ee80000300800 */
[----:B0-----:R-:W4:Y:S04]  /*add0*/  LDL.LU R7, [R1+0x940] ;  /* 0x0009400001077983 */ /* 0x001f280000300800 */
[----:B------:R-:W2:Y:S04]  /*ade0*/  LDL.LU R19, [R1+0x9ac] ;  /* 0x0009ac0001137983 */ /* 0x000ea80000300800 */
[----:B------:R-:W3:Y:S04]  /*adf0*/  LDL.LU R244, [R1+0x944] ;  /* 0x0009440001f47983 */ /* 0x000ee80000300800 */
[----:B------:R-:W4:Y:S04]  /*ae00*/  LDL.LU R245, [R1+0x89c] ;  /* 0x00089c0001f57983 */ /* 0x000f280000300800 */
[----:B------:R-:W2:Y:S04]  /*ae10*/  LDL.LU R10, [R1+0x808] ;  /* 0x00080800010a7983 */ /* 0x000ea80000300800 */
[----:B------:R-:W3:Y:S01]  /*ae20*/  LDL.LU R9, [R1+0x8a0] ;  /* 0x0008a00001097983 */ /* 0x000ee20000300800 */
[----:B------:R-:W-:-:S06]  /*ae30*/  PRMT R171, RZ, 0x7610, R171 ;  /* 0x00007610ffab7816 */ /* 0x000fcc00000000ab */
[----:B------:R0:W4:Y:S01]  /*ae40*/  @!P0 LDG.E.U16 R171, desc[UR14][R12.64] ;  /* 0x0000000e0cab8981 */ /* 0x000122000c1e1500 */
[----:B------:R-:W-:Y:S02]  /*ae50*/  PRMT R170, RZ, 0x7610, R170 ;  /* 0x00007610ffaa7816 */ /* 0x000fe400000000aa */
[----:B0-----:R-:W-:-:S05]  /*ae60*/  IADD3 R12, P1, R6, R4, RZ ;  /* 0x00000004060c7210 */ /* 0x001fca0007f3e0ff */
[----:B------:R-:W-:-:S05]  /*ae70*/  IMAD.X R13, R8, 0x1, R0, P1 ;  /* 0x00000001080d7824 */ /* 0x000fca00008e0600 */
        /* <DEDUP_REMOVED lines=10> */
[----:B------:R-:W-:Y:S02]  /*af20*/  PRMT R166, RZ, 0x7610, R166 ;  /* 0x00007610ffa67816 */ /* 0x000fe400000000a6 */
[----:B------:R-:W-:Y:S01]  /*af30*/  PRMT R165, RZ, 0x7610, R165 ;  /* 0x00007610ffa57816 */ /* 0x000fe200000000a5 */
[----:B------:R-:W-:Y:S01]  /*af40*/  STL [R1+0xab4], R6 ;  /* 0x000ab40601007387 */ /* 0x000fe20000100800 */
[----:B------:R-:W-:-:S03]  /*af50*/  PRMT R164, RZ, 0x7610, R164 ;  /* 0x00007610ffa47816 */ /* 0x000fc600000000a4 */
[----:B------:R-:W-:Y:S04]  /*af60*/  STL [R1+0xab8], R8 ;  /* 0x000ab80801007387 */ /* 0x000fe80000100800 */
[----:B------:R-:W-:Y:S04]  /*af70*/  STL [R1+0xabc], R247 ;  /* 0x000abcf701007387 */ /* 0x000fe80000100800 */
[----:B------:R-:W-:Y:S04]  /*af80*/  STL [R1+0xac0], R246 ;  /* 0x000ac0f601007387 */ /* 0x000fe80000100800 */
[----:B------:R-:W-:Y:S04]  /*af90*/  STL [R1+0xac4], R249 ;  /* 0x000ac4f901007387 */ /* 0x000fe80000100800 */
[----:B------:R-:W-:Y:S01]  /*afa0*/  STL [R1+0xac8], R248 ;  /* 0x000ac8f801007387 */ /* 0x000fe20000100800 */
[----:B---3--:R-:W-:-:S05]  /*afb0*/  IADD3 R12, P1, R9, R4, RZ ;  /* 0x00000004090c7210 */ /* 0x008fca0007f3e0ff */
[----:B--2---:R-:W-:-:S05]  /*afc0*/  IMAD.X R13, R10, 0x1, R0, P1 ;  /* 0x000000010a0d7824 */ /* 0x004fca00008e0600 */
[----:B------:R0:W2:Y:S02]  /*afd0*/  @!P0 LDG.E.U16 R167, desc[UR14][R12.64] ;  /* 0x0000000e0ca78981 */ /* 0x0000a4000c1e1500 */
[----:B0-----:R-:W-:-:S05]  /*afe0*/  IADD3 R12, P1, R244, R4, RZ ;  /* 0x00000004f40c7210 */ /* 0x001fca0007f3e0ff */
[----:B----4-:R-:W-:-:S05]  /*aff0*/  IMAD.X R13, R245, 0x1, R0, P1 ;  /* 0x00000001f50d7824 */ /* 0x010fca00008e0600 */
[----:B------:R0:W3:Y:S02]  /*b000*/  @!P0 LDG.E.U16 R166, desc[UR14][R12.64] ;  /* 0x0000000e0ca68981 */ /* 0x0000e4000c1e1500 */
[----:B0-----:R-:W-:-:S05]  /*b010*/  IADD3 R12, P1, R19, R4, RZ ;  /* 0x00000004130c7210 */ /* 0x001fca0007f3e0ff */
[----:B------:R-:W-:-:S05]  /*b020*/  IMAD.X R13, R7, 0x1, R0, P1 ;  /* 0x00000001070d7824 */ /* 0x000fca00008e0600 */
[----:B------:R0:W4:Y:S04]  /*b030*/  @!P0 LDG.E.U16 R165, desc[UR14][R12.64] ;  /* 0x0000000e0ca58981 */ /* 0x000128000c1e1500 */
        /* <DEDUP_REMOVED lines=32> */
[----:B------:R-:W-:Y:S04]  /*b240*/  STS.U16 [R29+UR12+0x200], R229 ;  /* 0x000200e51d007988 */ /* 0x000fe8000800040c */
[----:B------:R-:W-:Y:S04]  /*b250*/  STS.U16 [R29+UR12+0x2200], R230 ;  /* 0x002200e61d007988 */ /* 0x000fe8000800040c */
[----:B------:R-:W-:Y:S04]  /*b260*/  STS.U16 [R29+UR12+0x600], R220 ;  /* 0x000600dc1d007988 */ /* 0x000fe8000800040c */
[----:B------:R-:W-:Y:S04]  /*b270*/  STS.U16 [R29+UR12+0x2600], R221 ;  /* 0x002600dd1d007988 */ /* 0x000fe8000800040c */
[----:B------:R-:W-:Y:S04]  /*b280*/  STS.U16 [R29+UR12+0xa00], R205 ;  /* 0x000a00cd1d007988 */ /* 0x000fe8000800040c */
[----:B------:R-:W-:Y:S04]  /*b290*/  STS.U16 [R29+UR12+0x2a00], R206 ;  /* 0x002a00ce1d007988 */ /* 0x000fe8000800040c */
[----:B------:R0:W-:Y:S02]  /*b2a0*/  STS.U16 [R29+UR12+0xe00], R163 ;  /* 0x000e00a31d007988 */ /* 0x0001e4000800040c */
[----:B0-----:R-:W-:-:S06]  /*b2b0*/  PRMT R163, RZ, 0x7610, R163 ;  /* 0x00007610ffa37816 */ /* 0x001fcc00000000a3 */
        /* <DEDUP_REMOVED lines=13> */
[----:B------:R-:W-:-:S03]  /*b390*/  PRMT R159, RZ, 0x7610, R159 ;  /* 0x00007610ff9f7816 */ /* 0x000fc6000000009f */
[----:B------:R-:W-:Y:S01]  /*b3a0*/  STL [R1+0xaf4], R243 ;  /* 0x000af4f301007387 */ /* 0x000fe20000100800 */
[----:B------:R-:W-:-:S03]  /*b3b0*/  PRMT R158, RZ, 0x7610, R158 ;  /* 0x00007610ff9e7816 */ /* 0x000fc6000000009e */
[----:B------:R-:W-:Y:S04]  /*b3c0*/  STL [R1+0xaf8], R242 ;  /* 0x000af8f201007387 */ /* 0x000fe80000100800 */
[----:B------:R-:W-:Y:S04]  /*b3d0*/  STL [R1+0xafc], R251 ;  /* 0x000afcfb01007387 */ /* 0x000fe80000100800 */
[----:B------:R-:W-:Y:S04]  /*b3e0*/  STL [R1+0xb00], R250 ;  /* 0x000b00fa01007387 */ /* 0x000fe80000100800 */
[----:B------:R-:W-:Y:S04]  /*b3f0*/  STL [R1+0xb04], R3 ;  /* 0x000b040301007387 */ /* 0x000fe80000100800 */
[----:B------:R0:W-:Y:S04]  /*b400*/  STS.U16 [R29+UR12+0x2e00], R192 ;  /* 0x002e00c01d007988 */ /* 0x0001e8000800040c */
[----:B------:R-:W-:Y:S04]  /*b410*/  STL [R1+0xb08], R2 ;  /* 0x000b080201007387 */ /* 0x000fe80000100800 */
        /* <DEDUP_REMOVED lines=8> */
[----:B---3--:R-:W-:-:S05]  /*b4a0*/  IADD3 R12, P1, R6, R4, RZ ;  /* 0x00000004060c7210 */ /* 0x008fca0007f3e0ff */
[----:B--2---:R-:W-:-:S05]  /*b4b0*/  IMAD.X R13, R8, 0x1, R0, P1 ;  /* 0x00000001080d7824 */ /* 0x004fca00008e0600 */
[----:B------:R4:W2:Y:S02]  /*b4c0*/  @!P0 LDG.E.U16 R159, desc[UR14][R12.64] ;  /* 0x0000000e0c9f8981 */ /* 0x0008a4000c1e1500 */
[-C--:B----4-:R-:W-:Y:S02]  /*b4d0*/  IADD3 R12, P1, R247, R4.reuse, RZ ;  /* 0x00000004f70c7210 */ /* 0x090fe40007f3e0ff */
[----:B------:R-:W-:Y:S03]  /*b4e0*/  STL [R1+0xb0c], R6 ;  /* 0x000b0c0601007387 */ /* 0x000fe60000100800 */
[----:B------:R-:W-:Y:S01]  /*b4f0*/  IMAD.X R13, R246, 0x1, R0, P1 ;  /* 0x00000001f60d7824 */ /* 0x000fe200008e0600 */
[----:B------:R-:W-:Y:S04]  /*b500*/  STL [R1+0xb10], R8 ;  /* 0x000b100801007387 */ /* 0x000fe80000100800 */
[----:B------:R-:W-:Y:S04]  /*b510*/  STL [R1+0xb14], R247 ;  /* 0x000b14f701007387 */ /* 0x000fe80000100800 */
[----:B------:R3:W4:Y:S04]  /*b520*/  @!P0 LDG.E.U16 R158, desc[UR14][R12.64] ;  /* 0x0000000e0c9e8981 */ /* 0x000728000c1e1500 */
[----:B------:R-:W-:Y:S04]  /*b530*/  STL [R1+0xb18], R246 ;  /* 0x000b18f601007387 */ /* 0x000fe80000100800 */
[----:B------:R-:W-:Y:S01]  /*b540*/  STL [R1+0xb1c], R249 ;  /* 0x000b1cf901007387 */ /* 0x000fe20000100800 */
[----:B---3--:R-:W-:-:S03]  /*b550*/  IADD3 R12, P1, R249, R4, RZ ;  /* 0x00000004f90c7210 */ /* 0x008fc60007f3e0ff */
[----:B------:R3:W-:Y:S04]  /*b560*/  STL [R1+0xb20], R248 ;  /* 0x000b20f801007387 */ /* 0x0007e80000100800 */
[----:B------:R-:W2:Y:S01]  /*b570*/  LDL R30, [R1+0x9cc] ;  /* 0x0009cc00011e7983 */ /* 0x000ea20000100800 */
[----:B------:R-:W-:-:S03]  /*b580*/  IMAD.X R13, R248, 0x1, R0, P1 ;  /* 0x00000001f80d7824 */ /* 0x000fc600008e0600 */
[----:B0-----:R-:W4:Y:S04]  /*b590*/  LDL.LU R29, [R1+0x8d8] ;  /* 0x0008d800011d7983 */ /* 0x001f280000300800 */
[----:B-1----:R-:W4:Y:S04]  /*b5a0*/  LDL.LU R28, [R1+0x828] ;  /* 0x00082800011c7983 */ /* 0x002f280000300800 */
[----:B---3--:R-:W3:Y:S04]  /*b5b0*/  LDL.LU R248, [R1+0x7cc] ;  /* 0x0007cc0001f87983 */ /* 0x008ee80000300800 */
[----:B------:R-:W2:Y:S04]  /*b5c0*/  LDL.LU R249, [R1+0x82c] ;  /* 0x00082c0001f97983 */ /* 0x000ea80000300800 */
[----:B------:R-:W4:Y:S04]  /*b5d0*/  LDL.LU R246, [R1+0x8e4] ;  /* 0x0008e40001f67983 */ /* 0x000f280000300800 */
[----:B------:R-:W3:Y:S04]  /*b5e0*/  LDL.LU R247, [R1+0x980] ;  /* 0x0009800001f77983 */ /* 0x000ee80000300800 */
[----:B------:R-:W2:Y:S04]  /*b5f0*/  LDL.LU R8, [R1+0x838] ;  /* 0x0008380001087983 */ /* 0x000ea80000300800 */
[----:B------:R-:W4:Y:S04]  /*b600*/  LDL.LU R6, [R1+0x8e8] ;  /* 0x0008e80001067983 */ /* 0x000f280000300800 */
[----:B------:R-:W3:Y:S04]  /*b610*/  LDL.LU R2, [R1+0x7d4] ;  /* 0x0007d40001027983 */ /* 0x000ee80000300800 */
[----:B------:R-:W2:Y:S04]  /*b620*/  LDL.LU R3, [R1+0x83c] ;  /* 0x00083c0001037983 */ /* 0x000ea80000300800 */
[----:B------:R-:W4:Y:S04]  /*b630*/  LDL.LU R250, [R1+0x8f4] ;  /* 0x0008f40001fa7983 */ /* 0x000f280000300800 */
[----:B------:R-:W3:Y:S04]  /*b640*/  LDL.LU R251, [R1+0x988] ;  /* 0x0009880001fb7983 */ /* 0x000ee80000300800 */
[----:B------:R-:W2:Y:S04]  /*b650*/  LDL.LU R242, [R1+0x848] ;  /* 0x0008480001f27983 */ /* 0x000ea80000300800 */
[----:B------:R-:W4:Y:S01]  /*b660*/  LDL.LU R243, [R1+0x8f8] ;  /* 0x0008f80001f37983 */ /* 0x000f220000300800 */
[----:B------:R-:W-:-:S06]  /*b670*/  PRMT R157, RZ, 0x7610, R157 ;  /* 0x00007610ff9d7816 */ /* 0x000fcc000000009d */
[----:B------:R0:W3:Y:S01]  /*b680*/  @!P0 LDG.E.U16 R157, desc[UR14][R12.64] ;  /* 0x0000000e0c9d8981 */ /* 0x0000e2000c1e1500 */
[----:B------:R-:W-:Y:S02]  /*b690*/  PRMT R156, RZ, 0x7610, R156 ;  /* 0x00007610ff9c7816 */ /* 0x000fe4000000009c */
[----:B0-----:R-:W-:-:S05]  /*b6a0*/  IADD3 R12, P1, R9, R4, RZ ;  /* 0x00000004090c7210 */ /* 0x001fca0007f3e0ff */
[----:B------:R-:W-:-:S05]  /*b6b0*/  IMAD.X R13, R10, 0x1, R0, P1 ;  /* 0x000000010a0d7824 */ /* 0x000fca00008e0600 */
        /* <DEDUP_REMOVED lines=18> */
[----:B------:R-:W-:Y:S02]  /*b7e0*/  PRMT R22, RZ, 0x7610, R22 ;  /* 0x00007610ff167816 */ /* 0x000fe40000000016 */
[----:B------:R-:W-:Y:S02]  /*b7f0*/  PRMT R17, RZ, 0x7610, R17 ;  /* 0x00007610ff117816 */ /* 0x000fe40000000011 */
[----:B------:R-:W-:Y:S02]  /*b800*/  PRMT R16, RZ, 0x7610, R16 ;  /* 0x00007610ff107816 */ /* 0x000fe40000000010 */
[----:B------:R-:W-:Y:S01]  /*b810*/  PRMT R15, RZ, 0x7610, R15 ;  /* 0x00007610ff0f7816 */ /* 0x000fe2000000000f */
[----:B------:R-:W-:Y:S01]  /*b820*/  STS.U16 [R31+UR12+0x300], R239 ;  /* 0x000300ef1f007988 */ /* 0x000fe2000800040c */
[----:B------:R-:W-:-:S03]  /*b830*/  PRMT R14, RZ, 0x7610, R14 ;  /* 0x00007610ff0e7816 */ /* 0x000fc6000000000e */
[----:B------:R-:W-:Y:S04]  /*b840*/  STS.U16 [R31+UR12+0x2300], R238 ;  /* 0x002300ee1f007988 */ /* 0x000fe8000800040c */
[----:B------:R-:W-:Y:S04]  /*b850*/  STS.U16 [R31+UR12+0x700], R232 ;  /* 0x000700e81f007988 */ /* 0x000fe8000800040c */
[----:B------:R-:W-:Y:S04]  /*b860*/  STS.U16 [R31+UR12+0x2700], R233 ;  /* 0x002700e91f007988 */ /* 0x000fe8000800040c */
[----:B------:R-:W-:Y:S04]  /*b870*/  STS.U16 [R31+UR12+0xb00], R223 ;  /* 0x000b00df1f007988 */ /* 0x000fe8000800040c */
[----:B------:R-:W-:Y:S04]  /*b880*/  STS.U16 [R31+UR12+0x2b00], R224 ;  /* 0x002b00e01f007988 */ /* 0x000fe8000800040c */
[----:B------:R-:W-:Y:S04]  /*b890*/  STS.U16 [R31+UR12+0xf00], R213 ;  /* 0x000f00d51f007988 */ /* 0x000fe8000800040c */
[----:B------:R-:W-:Y:S01]  /*b8a0*/  STS.U16 [R31+UR12+0x2f00], R215 ;  /* 0x002f00d71f007988 */ /* 0x000fe2000800040c */
[----:B------:R-:W-:-:S02]  /*b8b0*/  PRMT R11, RZ, 0x7610, R11 ;  /* 0x00007610ff0b7816 */ /* 0x000fc4000000000b */
[----:B----4-:R-:W-:-:S05]  /*b8c0*/  IADD3 R12, P1, R243, R4, RZ ;  /* 0x00000004f30c7210 */ /* 0x010fca0007f3e0ff */
[----:B--2---:R-:W-:-:S05]  /*b8d0*/  IMAD.X R13, R242, 0x1, R0, P1 ;  /* 0x00000001f20d7824 */ /* 0x004fca00008e0600 */
[----:B------:R3:W2:Y:S02]  /*b8e0*/  @!P0 LDG.E.U16 R23, desc[UR14][R12.64] ;  /* 0x0000000e0c178981 */ /* 0x0006a4000c1e1500 */
[----:B---3--:R-:W-:-:S05]  /*b8f0*/  IADD3 R12, P1, R251, R4, RZ ;  /* 0x00000004fb0c7210 */ /* 0x008fca0007f3e0ff */
[----:B------:R-:W-:-:S05]  /*b900*/  IMAD.X R13, R250, 0x1, R0, P1 ;  /* 0x00000001fa0d7824 */ /* 0x000fca00008e0600 */
[----:B------:R0:W3:Y:S02]  /*b910*/  @!P0 LDG.E.U16 R22, desc[UR14][R12.64] ;  /* 0x0000000e0c168981 */ /* 0x0000e4000c1e1500 */
        /* <DEDUP_REMOVED lines=8> */
[----:B------:R0:W4:Y:S02]  /*b9a0*/  @!P0 LDG.E.U16 R15, desc[UR14][R12.64] ;  /* 0x0000000e0c0f8981 */ /* 0x000124000c1e1500 */
[----:B0-----:R-:W-:-:S05]  /*b9b0*/  IADD3 R12, P1, R249, R4, RZ ;  /* 0x00000004f90c7210 */ /* 0x001fca0007f3e0ff */
[----:B------:R-:W-:Y:S01]  /*b9c0*/  IMAD.X R13, R248, 0x1, R0, P1 ;  /* 0x00000001f80d7824 */ /* 0x000fe200008e0600 */
[----:B------:R-:W-:Y:S04]  /*b9d0*/  STS.U16 [R30+UR12+0x380], R241 ;  /* 0x000380f11e007988 */ /* 0x000fe8000800040c */
[----:B------:R0:W4:Y:S04]  /*b9e0*/  @!P0 LDG.E.U16 R14, desc[UR14][R12.64] ;  /* 0x0000000e0c0e8981 */ /* 0x000128000c1e1500 */
[----:B------:R-:W-:Y:S04]  /*b9f0*/  STS.U16 [R30+UR12+0x2380], R240 ;  /* 0x002380f01e007988 */ /* 0x000fe8000800040c */
[----:B------:R-:W-:Y:S01]  /*ba00*/  STL.64 [R1+0xf38], R28 ;  /* 0x000f381c01007387 */ /* 0x000fe20000100a00 */
[----:B0-----:R-:W-:-:S03]  /*ba10*/  IADD3 R12, P1, R29, R4, RZ ;  /* 0x000000041d0c7210 */ /* 0x001fc60007f3e0ff */
[----:B------:R-:W-:Y:S04]  /*ba20*/  STS.U16 [R30+UR12+0x780], R237 ;  /* 0x000780ed1e007988 */ /* 0x000fe8000800040c */
[----:B------:R-:W-:Y:S01]  /*ba30*/  STL.64 [R1+0xf30], R26 ;  /* 0x000f301a01007387 */ /* 0x000fe20000100a00 */
[----:B------:R-:W-:-:S03]  /*ba40*/  IMAD.X R13, R28, 0x1, R0, P1 ;  /* 0x000000011c0d7824 */ /* 0x000fc600008e0600 */
[----:B------:R-:W-:Y:S04]  /*ba50*/  STS.U16 [R30+UR12+0x2780], R236 ;  /* 0x002780ec1e007988 */ /* 0x000fe8000800040c */
[----:B------:R0:W-:Y:S04]  /*ba60*/  STL.64 [R1+0xf28], R24 ;  /* 0x000f281801007387 */ /* 0x0001e80000100a00 */
[----:B------:R-:W-:Y:S04]  /*ba70*/  STS.U16 [R30+UR12+0xb80], R228 ;  /* 0x000b80e41e007988 */ /* 0x000fe8000800040c */
[----:B------:R-:W-:Y:S04]  /*ba80*/  STS.U16 [R30+UR12+0x2b80], R227 ;  /* 0x002b80e31e007988 */ /* 0x000fe8000800040c */
[----:B0-----:R-:W4:Y:S04]  /*ba90*/  LDL.LU.64 R24, [R1+0x400] ;  /* 0x0004000001187983 */ /* 0x001f280000300a00 */
[----:B------:R-:W-:Y:S04]  /*baa0*/  STS.U16 [R30+UR12+0xf80], R217 ;  /* 0x000f80d91e007988 */ /* 0x000fe8000800040c */
[----:B------:R-:W4:Y:S04]  /*bab0*/  LDL.LU.64 R26, [R1+0x408] ;  /* 0x00040800011a7983 */ /* 0x000f280000300a00 */
[----:B------:R0:W-:Y:S04]  /*bac0*/  STS.U16 [R30+UR12+0x2f80], R216 ;  /* 0x002f80d81e007988 */ /* 0x0001e8000800040c */
[----:B------:R-:W4:Y:S04]  /*bad0*/  LDL.LU.64 R28, [R1+0x410] ;  /* 0x00041000011c7983 */ /* 0x000f280000300a00 */
[----:B------:R1:W4:Y:S04]  /*bae0*/  @!P0 LDG.E.U16 R11, desc[UR14][R12.64] ;  /* 0x0000000e0c0b8981 */ /* 0x000328000c1e1500 */
[----:B0-----:R-:W4:Y:S04]  /*baf0*/  LDL.LU.64 R30, [R1+0x418] ;  /* 0x00041800011e7983 */ /* 0x001f280000300a00 */
[----:B------:R-:W4:Y:S04]  /*bb00*/  LDL.LU.64 R32, [R1+0x420] ;  /* 0x0004200001207983 */ /* 0x000f280000300a00 */
        /* <DEDUP_REMOVED lines=58> */
[----:B------:R-:W4:Y:S01]  /*beb0*/  LDL.LU.64 R150, [R1+0x5f8] ;  /* 0x0005f80001967983 */ /* 0x000f220000300a00 */
[----:B-1----:R-:W-:-:S03]  /*bec0*/  LOP3.LUT R12, R5, 0x20, RZ, 0x3c, !PT ;  /* 0x00000020050c7812 */ /* 0x002fc600078e3cff */
[----:B------:R-:W-:Y:S04]  /*bed0*/  STS.U16 [R5+UR12+0x4000], R212 ;  /* 0x004000d405007988 */ /* 0x000fe8000800040c */
        /* <DEDUP_REMOVED lines=56> */
[----:B--2---:R-:W-:Y:S04]  /*c260*/  STS.U16 [R12+UR12+0x7100], R23 ;  /* 0x007100170c007988 */ /* 0x004fe8000800040c */
[----:B---3--:R-:W-:Y:S04]  /*c270*/  STS.U16 [R12+UR12+0x7300], R22 ;  /* 0x007300160c007988 */ /* 0x008fe8000800040c */
[----:B----4-:R-:W-:Y:S04]  /*c280*/  STS.U16 [R12+UR12+0x7500], R17 ;  /* 0x007500110c007988 */ /* 0x010fe8000800040c */
[----:B------:R-:W-:Y:S04]  /*c290*/  STS.U16 [R12+UR12+0x7700], R16 ;  /* 0x007700100c007988 */ /* 0x000fe8000800040c */
[----:B------:R-:W-:Y:S04]  /*c2a0*/  STS.U16 [R12+UR12+0x7900], R15 ;  /* 0x0079000f0c007988 */ /* 0x000fe8000800040c */
[----:B------:R-:W-:Y:S04]  /*c2b0*/  STS.U16 [R12+UR12+0x7b00], R14 ;  /* 0x007b000e0c007988 */ /* 0x000fe8000800040c */
[----:B------:R0:W-:Y:S01]  /*c2c0*/  STS.U16 [R12+UR12+0x7d00], R11 ;  /* 0x007d000b0c007988 */ /* 0x0001e2000800040c */
[----:B------:R1:W-:Y:S06]  /*c2d0*/  MEMBAR.ALL.CTA ;  /* 0x0000000000007992 */ /* 0x0003ec0000008000 */
[----:B-1----:R-:W1:Y:S02]  /*c2e0*/  FENCE.VIEW.ASYNC.S ;  /* 0x00000000000073c6 */ /* 0x002e640000000000 */
[----:B-1----:R-:W-:Y:S06]  /*c2f0*/  BAR.SYNC.DEFER_BLOCKING 0x0 ;  /* 0x0000000000007b1d */ /* 0x002fec0000010000 */
[----:B------:R-:W-:Y:S01]  /*c300*/  UMOV UR4, UR13 ;  /* 0x0000000d00047c82 */ /* 0x000fe20008000000 */
[----:B------:R-:W-:Y:S01]  /*c310*/  UMOV UR5, 0x40000040 ;  /* 0x4000004000057882 */ /* 0x000fe20000000000 */
[----:B------:R-:W-:-:S06]  /*c320*/  WARPGROUP.ARRIVE ;  /* 0x00000000000079c5 */ /* 0x000fcc0000000000 */
[----:B------:R-:W-:Y:S03]  /*c330*/  HGMMA.64x256x16.F32 R24, gdesc[UR4].tnspA, R24, gsb0 ;  /* 0x23e00000041879f0 */ /* 0x000fe60008000818 */
[----:B------:R-:W-:Y:S02]  /*c340*/  WARPGROUP.DEPBAR.LE gsb0, 0x0 ;  /* 0x00008000000079c5 */ /* 0x000fe40000010000 */
[----:B------:R-:W-:-:S15]  /*c350*/  WARPGROUP.ARRIVE ;  /* 0x00000000000079c5 */ /* 0x000fde0000000000 */
[----:B------:R-:W-:-:S08]  /*c360*/  NOP ;  /* 0x0000000000007918 */ /* 0x000fd00000000000 */
[----:B------:R-:W-:Y:S03]  /*c370*/  HGMMA.64x256x16.F32 R24, gdesc[UR8].tnspA, R24, gsb0 ;  /* 0x23e00000081879f0 */ /* 0x000fe60008000818 */
[----:B------:R-:W-:Y:S02]  /*c380*/  WARPGROUP.DEPBAR.LE gsb0, 0x0 ;  /* 0x00008000000079c5 */ /* 0x000fe40000010000 */
[----:B------:R-:W-:Y:S04]  /*c390*/  STL.64 [R1+0x400], R24 ;  /* 0x0004001801007387 */ /* 0x000fe80000100a00 */
[----:B------:R-:W-:Y:S04]  /*c3a0*/  STL.64 [R1+0x408], R26 ;  /* 0x0004081a01007387 */ /* 0x000fe80000100a00 */
[----:B------:R1:W-:Y:S04]  /*c3b0*/  STL.64 [R1+0x410], R28 ;  /* 0x0004101c01007387 */ /* 0x0003e80000100a00 */
        /* <DEDUP_REMOVED lines=57> */
[----:B------:R4:W-:Y:S01]  /*c750*/  STL.64 [R1+0x5e0], R144 ;  /* 0x0005e09001007387 */ /* 0x0009e20000100a00 */
[----:B------:R-:W-:-:S03]  /*c760*/  IMAD.MOV.U32 R241, RZ, RZ, R26 ;  /* 0x000000fffff17224 */ /* 0x000fc600078e001a */
[----:B------:R4:W-:Y:S01]  /*c770*/  STL.64 [R1+0x5e8], R146 ;  /* 0x0005e89201007387 */ /* 0x0009e20000100a00 */
[----:B0-----:R-:W-:-:S03]  /*c780*/  IMAD.MOV.U32 R11, RZ, RZ, R24 ;  /* 0x000000ffff0b7224 */ /* 0x001fc600078e0018 */
[----:B------:R0:W-:Y:S04]  /*c790*/  STL.64 [R1+0x5f0], R148 ;  /* 0x0005f09401007387 */ /* 0x0001e80000100a00 */
[----:B------:R0:W-:Y:S04]  /*c7a0*/  STL.64 [R1+0x5f8], R150 ;  /* 0x0005f89601007387 */ /* 0x0001e80000100a00 */
[----:B-1----:R-:W2:Y:S04]  /*c7b0*/  LDL.LU.64 R28, [R1+0xf38] ;  /* 0x000f3800011c7983 */ /* 0x002ea80000300a00 */
[----:B------:R-:W3:Y:S04]  /*c7c0*/  LDL.LU.64 R26, [R1+0xf30] ;  /* 0x000f3000011a7983 */ /* 0x000ee80000300a00 */
[----:B------:R-:W4:Y:S01]  /*c7d0*/  LDL.LU.64 R24, [R1+0xf28] ;  /* 0x000f280001187983 */ /* 0x000f220000300a00 */
[----:B------:R-:W-:-:S02]  /*c7e0*/  IMAD.MOV.U32 R156, RZ, RZ, R97 ;  /* 0x000000ffff9c7224 */ /* 0x000fc400078e0061 */
[----:B------:R-:W-:Y:S02]  /*c7f0*/  IMAD.MOV.U32 R152, RZ, RZ, R96 ;  /* 0x000000ffff987224 */ /* 0x000fe400078e0060 */
[----:B------:R-:W-:Y:S02]  /*c800*/  IMAD.MOV.U32 R157, RZ, RZ, R99 ;  /* 0x000000ffff9d7224 */ /* 0x000fe400078e0063 */
[----:B------:R-:W-:Y:S02]  /*c810*/  IMAD.MOV.U32 R153, RZ, RZ, R98 ;  /* 0x000000ffff997224 */ /* 0x000fe400078e0062 */
[----:B------:R-:W-:Y:S02]  /*c820*/  IMAD.MOV.U32 R164, RZ, RZ, R101 ;  /* 0x000000ffffa47224 */ /* 0x000fe400078e0065 */
[----:B------:R-:W-:Y:S02]  /*c830*/  IMAD.MOV.U32 R160, RZ, RZ, R100 ;  /* 0x000000ffffa07224 */ /* 0x000fe400078e0064 */
        /* <DEDUP_REMOVED lines=38> */
[----:B--2---:R-:W-:Y:S02]  /*caa0*/  IMAD.MOV.U32 R15, RZ, RZ, R29 ;  /* 0x000000ffff0f7224 */ /* 0x004fe400078e001d */
[----:B------:R-:W-:Y:S02]  /*cab0*/  IMAD.MOV.U32 R14, RZ, RZ, R28 ;  /* 0x000000ffff0e7224 */ /* 0x000fe400078e001c */
[----:B---3--:R-:W-:Y:S02]  /*cac0*/  IMAD.MOV.U32 R17, RZ, RZ, R27 ;  /* 0x000000ffff117224 */ /* 0x008fe400078e001b */
[----:B------:R-:W-:Y:S02]  /*cad0*/  IMAD.MOV.U32 R16, RZ, RZ, R26 ;  /* 0x000000ffff107224 */ /* 0x000fe400078e001a */
[----:B----4-:R-:W-:-:S02]  /*cae0*/  IMAD.MOV.U32 R13, RZ, RZ, R25 ;  /* 0x000000ffff0d7224 */ /* 0x010fc400078e0019 */
[----:B------:R-:W-:Y:S02]  /*caf0*/  IMAD.MOV.U32 R12, RZ, RZ, R24 ;  /* 0x000000ffff0c7224 */ /* 0x000fe400078e0018 */
[----:B------:R-:W2:Y:S04]  /*cb00*/  LDL.LU.64 R24, [R1] ;  /* 0x0000000001187983 */ /* 0x000ea80000300a00 */
[----:B------:R-:W3:Y:S04]  /*cb10*/  LDL.LU.64 R26, [R1+0x8] ;  /* 0x00000800011a7983 */ /* 0x000ee80000300a00 */
[----:B------:R-:W4:Y:S04]  /*cb20*/  LDL.LU.64 R28, [R1+0x10] ;  /* 0x00001000011c7983 */ /* 0x000f280000300a00 */
[----:B------:R-:W2:Y:S04]  /*cb30*/  LDL.LU.64 R30, [R1+0x18] ;  /* 0x00001800011e7983 */ /* 0x000ea80000300a00 */
        /* <DEDUP_REMOVED lines=58> */
[----:B0-----:R-:W4:Y:S04]  /*cee0*/  LDL.LU.64 R148, [R1+0x1f0] ;  /* 0x0001f00001947983 */ /* 0x001f280000300a00 */
[----:B------:R-:W2:Y:S04]  /*cef0*/  LDL.LU.64 R150, [R1+0x1f8] ;  /* 0x0001f80001967983 */ /* 0x000ea80000300a00 */
[----:B--2---:R-:W-:Y:S04]  /*cf00*/  STL.64 [R1+0xf20], R150 ;  /* 0x000f209601007387 */ /* 0x004fe80000100a00 */
[----:B----4-:R-:W-:Y:S04]  /*cf10*/  STL.64 [R1+0xf18], R148 ;  /* 0x000f189401007387 */ /* 0x010fe80000100a00 */
[----:B---3--:R-:W-:Y:S04]  /*cf20*/  STL.64 [R1+0xf10], R146 ;  /* 0x000f109201007387 */ /* 0x008fe80000100a00 */
        /* <DEDUP_REMOVED lines=61> */
[----:B0-----:R-:W2:Y:S04]  /*d300*/  LDL.LU.64 R24, [R1+0x200] ;  /* 0x0002000001187983 */ /* 0x001ea80000300a00 */
[----:B------:R-:W2:Y:S04]  /*d310*/  LDL.LU.64 R26, [R1+0x208] ;  /* 0x00020800011a7983 */ /* 0x000ea80000300a00 */
        /* <DEDUP_REMOVED lines=61> */
[----:B------:R-:W2:Y:S01]  /*d6f0*/  LDL.LU.64 R150, [R1+0x3f8] ;  /* 0x0003f80001967983 */ /* 0x000ea20000300a00 */
[----:B------:R-:W-:Y:S01]  /*d700*/  UMOV UR18, UR6 ;  /* 0x0000000600127c82 */ /* 0x000fe20008000000 */
[----:B------:R-:W-:Y:S01]  /*d710*/  UMOV UR19, UR7 ;  /* 0x0000000700137c82 */ /* 0x000fe20008000000 */
[----:B------:R-:W-:Y:S01]  /*d720*/  UMOV UR22, UR10 ;  /* 0x0000000a00167c82 */ /* 0x000fe20008000000 */
[----:B------:R-:W-:Y:S01]  /*d730*/  UMOV UR23, UR11 ;  /* 0x0000000b00177c82 */ /* 0x000fe20008000000 */
[----:B--2---:R-:W-:-:S06]  /*d740*/  WARPGROUP.ARRIVE ;  /* 0x00000000000079c5 */ /* 0x004fcc0000000000 */
        /* <DEDUP_REMOVED lines=69> */
[----:B------:R0:W-:Y:S01]  /*dba0*/  STL.64 [R1+0x3f8], R150 ;  /* 0x0003f89601007387 */ /* 0x0001e20000100a00 */
[----:B------:R-:W-:-:S02]  /*dbb0*/  IMAD.MOV.U32 R239, RZ, RZ, R139 ;  /* 0x000000ffffef7224 */ /* 0x000fc400078e008b */
[----:B------:R-:W-:Y:S02]  /*dbc0*/  IMAD.MOV.U32 R235, RZ, RZ, R138 ;  /* 0x000000ffffeb7224 */ /* 0x000fe400078e008a */
[----:B------:R-:W-:Y:S01]  /*dbd0*/  IMAD.MOV.U32 R238, RZ, RZ, R137 ;  /* 0x000000ffffee7224 */ /* 0x000fe200078e0089 */
[----:B0-----:R-:W2:Y:S04]  /*dbe0*/  LDL.LU.64 R150, [R1+0xf20] ;  /* 0x000f200001967983 */ /* 0x001ea80000300a00 */
[----:B------:R-:W2:Y:S04]  /*dbf0*/  LDL.LU.64 R148, [R1+0xf18] ;  /* 0x000f180001947983 */ /* 0x000ea80000300a00 */
[----:B------:R-:W2:Y:S01]  /*dc00*/  LDL.LU.64 R146, [R1+0xf10] ;  /* 0x000f100001927983 */ /* 0x000ea20000300a00 */
[----:B------:R-:W-:-:S03]  /*dc10*/  IMAD.MOV.U32 R234, RZ, RZ, R136 ;  /* 0x000000ffffea7224 */ /* 0x000fc600078e0088 */
        /* <DEDUP_REMOVED lines=11> */
[----:B------:R-:W-:Y:S02]  /*dcd0*/  IMAD.MOV.U32 R222, RZ, RZ, R129 ;  /* 0x000000ffffde7224 */ /* 0x000fe400078e0081 */
[----:B------:R-:W-:Y:S01]  /*dce0*/  IMAD.MOV.U32 R218, RZ, RZ, R128 ;  /* 0x000000ffffda7224 */ /* 0x000fe200078e0080 */
[----:B------:R-:W2:Y:S01]  /*dcf0*/  LDL.LU.64 R132, [R1+0xed8] ;  /* 0x000ed80001847983 */ /* 0x000ea20000300a00 */
[----:B------:R-:W-:Y:S02]  /*dd00*/  IMAD.MOV.U32 R215, RZ, RZ, R127 ;  /* 0x000000ffffd77224 */ /* 0x000fe400078e007f */
[----:B------:R-:W-:Y:S01]  /*dd10*/  IMAD.MOV.U32 R211, RZ, RZ, R126 ;  /* 0x000000ffffd37224 */ /* 0x000fe200078e007e */
[----:B------:R-:W2:Y:S01]  /*dd20*/  LDL.LU.64 R130, [R1+0xed0] ;  /* 0x000ed00001827983 */ /* 0x000ea20000300a00 */
[----:B------:R-:W-:Y:S02]  /*dd30*/  IMAD.MOV.U32 R214, RZ, RZ, R125 ;  /* 0x000000ffffd67224 */ /* 0x000fe400078e007d */
[----:B------:R-:W-:Y:S01]  /*dd40*/  IMAD.MOV.U32 R210, RZ, RZ, R124 ;  /* 0x000000ffffd27224 */ /* 0x000fe200078e007c */
[----:B------:R-:W2:Y:S01]  /*dd50*/  LDL.LU.64 R128, [R1+0xec8] ;  /* 0x000ec80001807983 */ /* 0x000ea20000300a00 */
[----:B------:R-:W-:-:S02]  /*dd60*/  IMAD.MOV.U32 R207, RZ, RZ, R123 ;  /* 0x000000ffffcf7224 */ /* 0x000fc400078e007b */
        /* <DEDUP_REMOVED lines=49> */
[----:B------:R-:W-:-:S03]  /*e080*/  IMAD.MOV.U32 R23, RZ, RZ, R75 ;  /* 0x000000ffff177224 */ /* 0x000fc600078e004b */
[----:B------:R-:W2:Y:S01]  /*e090*/  LDL.LU.64 R82, [R1+0xe10] ;  /* 0x000e100001527983 */ /* 0x000ea20000300a00 */
[----:B------:R-:W-:-:S03]  /*e0a0*/  IMAD.MOV.U32 R22, RZ, RZ, R73 ;  /* 0x000000ffff167224 */ /* 0x000fc600078e0049 */
        /* <DEDUP_REMOVED lines=38> */
[----:B------:R-:W-:Y:S01]  /*e310*/  HGMMA.64x256x16.F32 R24, gdesc[UR28].tnspA, R24, gsb0 ;  /* 0x23e000001c1879f0 */ /* 0x000fe20008000818 */
[----:B------:R-:W-:-:S04]  /*e320*/  LOP3.LUT R13, R13, R12, RZ, 0x3c, !PT ;  /* 0x0000000c0d0d7212 */ /* 0x000fc800078e3cff */
[----:B------:R-:W-:-:S04]  /*e330*/  LOP3.LUT R12, R13, R12, RZ, 0x3c, !PT ;  /* 0x0000000c0d0c7212 */ /* 0x000fc800078e3cff */
[----:B------:R-:W-:-:S03]  /*e340*/  LOP3.LUT R13, R13, R12, RZ, 0x3c, !PT ;  /* 0x0000000c0d0d7212 */ /* 0x000fc600078e3cff */
[----:B------:R-:W-:Y:S01]  /*e350*/  IMAD.WIDE R12, R231, 0x2, R12 ;  /* 0x00000002e70c7825 */ /* 0x000fe200078e020c */
[----:B------:R-:W-:Y:S02]  /*e360*/  WARPGROUP.DEPBAR.LE gsb0, 0x0 ;  /* 0x00008000000079c5 */ /* 0x000fe40000010000 */
[----:B------:R-:W-:Y:S04]  /*e370*/  STL.64 [R1], R24 ;  /* 0x0000001801007387 */ /* 0x000fe80000100a00 */
        /* <DEDUP_REMOVED lines=123> */
[----:B------:R-:W2:Y:S04]  /*eb30*/  LDL.LU.64 R32, [R1+0xb48] ;  /* 0x000b480001207983 */ /* 0x000ea80000300a00 */
[----:B------:R-:W2:Y:S04]  /*eb40*/  LDL.LU.64 R30, [R1+0xb40] ;  /* 0x000b4000011e7983 */ /* 0x000ea80000300a00 */
[----:B------:R-:W2:Y:S04]  /*eb50*/  LDL.LU.64 R28, [R1+0xb38] ;  /* 0x000b3800011c7983 */ /* 0x000ea80000300a00 */
[----:B------:R-:W2:Y:S04]  /*eb60*/  LDL.LU.64 R26, [R1+0xb30] ;  /* 0x000b3000011a7983 */ /* 0x000ea80000300a00 */
[----:B------:R-:W2:Y:S04]  /*eb70*/  LDL.LU.64 R24, [R1+0xb28] ;  /* 0x000b280001187983 */ /* 0x000ea80000300a00 */
[----:B------:R0:W-:Y:S04]  /*eb80*/  STL [R1+0x978], R12 ;  /* 0x0009780c01007387 */ /* 0x0001e80000100800 */
[----:B------:R1:W-:Y:S04]  /*eb90*/  STL [R1+0x8d4], R13 ;  /* 0x0008d40d01007387 */ /* 0x0003e80000100800 */
[----:B0-----:R-:W3:Y:S04]  /*eba0*/  LDL.LU R12, [R1+0x8dc] ;  /* 0x0008dc00010c7983 */ /* 0x001ee80000300800 */
[----:B-1----:R-:W3:Y:S01]  /*ebb0*/  LDL.LU R13, [R1+0x97c] ;  /* 0x00097c00010d7983 */ /* 0x002ee20000300800 */
[----:B------:R-:W-:-:S02]  /*ebc0*/  LOP3.LUT R17, R17, R16, RZ, 0x3c, !PT ;  /* 0x0000001011117212 */ /* 0x000fc400078e3cff */
[----:B------:R-:W-:Y:S02]  /*ebd0*/  LOP3.LUT R15, R15, R14, RZ, 0x3c, !PT ;  /* 0x0000000e0f0f7212 */ /* 0x000fe400078e3cff */
[----:B------:R-:W-:Y:S02]  /*ebe0*/  LOP3.LUT R16, R17, R16, RZ, 0x3c, !PT ;  /* 0x0000001011107212 */ /* 0x000fe400078e3cff */
[----:B------:R-:W-:Y:S02]  /*ebf0*/  LOP3.LUT R14, R15, R14, RZ, 0x3c, !PT ;  /* 0x0000000e0f0e7212 */ /* 0x000fe400078e3cff */
[----:B------:R-:W-:Y:S02]  /*ec00*/  LOP3.LUT R17, R17, R16, RZ, 0x3c, !PT ;  /* 0x0000001011117212 */ /* 0x000fe400078e3cff */
[----:B------:R-:W-:Y:S01]  /*ec10*/  LOP3.LUT R15, R15, R14, RZ, 0x3c, !PT ;  /* 0x0000000e0f0f7212 */ /* 0x000fe200078e3cff */
[----:B------:R-:W-:-:S04]  /*ec20*/  IMAD.WIDE R16, R231, 0x2, R16 ;  /* 0x00000002e7107825 */ /* 0x000fc800078e0210 */
[----:B------:R-:W-:Y:S01]  /*ec30*/  IMAD.WIDE R14, R231, 0x2, R14 ;  /* 0x00000002e70e7825 */ /* 0x000fe200078e020e */
[----:B------:R-:W-:Y:S04]  /*ec40*/  STL [R1+0x824], R16 ;  /* 0x0008241001007387 */ /* 0x000fe80000100800 */
[----:B------:R-:W-:Y:S04]  /*ec50*/  STL [R1+0x7c8], R17 ;  /* 0x0007c81101007387 */ /* 0x000fe80000100800 */
[----:B------:R0:W-:Y:S04]  /*ec60*/  STL [R1+0x8d8], R14 ;  /* 0x0008d80e01007387 */ /* 0x0001e80000100800 */
[----:B------:R1:W-:Y:S04]  /*ec70*/  STL [R1+0x828], R15 ;  /* 0x0008280f01007387 */ /* 0x0003e80000100800 */
[----:B0-----:R-:W4:Y:S04]  /*ec80*/  LDL.LU R14, [R1+0x830] ;  /* 0x00083000010e7983 */ /* 0x001f280000300800 */
[----:B-1----:R-:W4:Y:S01]  /*ec90*/  LDL.LU R15, [R1+0x8e0] ;  /* 0x0008e000010f7983 */ /* 0x002f220000300800 */
[----:B------:R-:W-:-:S02]  /*eca0*/  IMAD.MOV.U32 R16, RZ, RZ, R249 ;  /* 0x000000ffff107224 */ /* 0x000fc400078e00f9 */
[----:B------:R-:W-:Y:S02]  /*ecb0*/  IMAD.MOV.U32 R17, RZ, RZ, R248 ;  /* 0x000000ffff117224 */ /* 0x000fe400078e00f8 */
[----:B------:R-:W-:Y:S01]  /*ecc0*/  IMAD.WIDE R16, R231, 0x2, R16 ;  /* 0x00000002e7107825 */ /* 0x000fe200078e0210 */
[----:B---3--:R-:W-:-:S04]  /*ecd0*/  LOP3.LUT R13, R13, R12, RZ, 0x3c, !PT ;  /* 0x0000000c0d0d7212 */ /* 0x008fc800078e3cff */
[----:B------:R-:W-:-:S04]  /*ece0*/  LOP3.LUT R12, R13, R12, RZ, 0x3c, !PT ;  /* 0x0000000c0d0c7212 */ /* 0x000fc800078e3cff */
[----:B------:R-:W-:-:S03]  /*ecf0*/  LOP3.LUT R13, R13, R12, RZ, 0x3c, !PT ;  /* 0x0000000c0d0d7212 */ /* 0x000fc600078e3cff */
[----:B------:R-:W-:-:S05]  /*ed00*/  IMAD.WIDE R12, R231, 0x2, R12 ;  /* 0x00000002e70c7825 */ /* 0x000fca00078e020c */
[----:B------:R0:W-:Y:S04]  /*ed10*/  STL [R1+0x97c], R12 ;  /* 0x00097c0c01007387 */ /* 0x0001e80000100800 */
[----:B------:R1:W-:Y:S04]  /*ed20*/  STL [R1+0x8dc], R13 ;  /* 0x0008dc0d01007387 */ /* 0x0003e80000100800 */
[----:B------:R-:W3:Y:S04]  /*ed30*/  LDL.LU R248, [R1+0xb20] ;  /* 0x000b200001f87983 */ /* 0x000ee80000300800 */
[----:B------:R-:W2:Y:S01]  /*ed40*/  LDL.LU R249, [R1+0xb1c] ;  /* 0x000b1c0001f97983 */ /* 0x000ea20000300800 */
[----:B0-----:R-:W-:-:S02]  /*ed50*/  IMAD.MOV.U32 R12, RZ, RZ, R247 ;  /* 0x000000ffff0c7224 */ /* 0x001fc400078e00f7 */
[----:B-1----:R-:W-:Y:S02]  /*ed60*/  IMAD.MOV.U32 R13, RZ, RZ, R246 ;  /* 0x000000ffff0d7224 */ /* 0x002fe400078e00f6 */
[----:B------:R-:W2:Y:S04]  /*ed70*/  LDL.LU R246, [R1+0xb18] ;  /* 0x000b180001f67983 */ /* 0x000ea80000300800 */
[----:B------:R-:W2:Y:S04]  /*ed80*/  LDL.LU R247, [R1+0xb14] ;  /* 0x000b140001f77983 */ /* 0x000ea80000300800 */
[----:B------:R0:W-:Y:S04]  /*ed90*/  STL [R1+0x82c], R16 ;  /* 0x00082c1001007387 */ /* 0x0001e80000100800 */
[----:B------:R1:W-:Y:S04]  /*eda0*/  STL [R1+0x7cc], R17 ;  /* 0x0007cc1101007387 */ /* 0x0003e80000100800 */
[----:B0-----:R-:W3:Y:S04]  /*edb0*/  LDL.LU R16, [R1+0x7d0] ;  /* 0x0007d00001107983 */ /* 0x001ee80000300800 */
[----:B-1----:R-:W3:Y:S01]  /*edc0*/  LDL.LU R17, [R1+0x834] ;  /* 0x0008340001117983 */ /* 0x002ee20000300800 */
[----:B----4-:R-:W-:-:S04]  /*edd0*/  LOP3.LUT R15, R15, R14, RZ, 0x3c, !PT ;  /* 0x0000000e0f0f7212 */ /* 0x010fc800078e3cff */
[----:B------:R-:W-:-:S04]  /*ede0*/  LOP3.LUT R14, R15, R14, RZ, 0x3c, !PT ;  /* 0x0000000e0f0e7212 */ /* 0x000fc800078e3cff */
[----:B------:R-:W-:Y:S01]  /*edf0*/  LOP3.LUT R15, R15, R14, RZ, 0x3c, !PT ;  /* 0x0000000e0f0f7212 */ /* 0x000fe200078e3cff */
[----:B------:R-:W-:-:S04]  /*ee00*/  IMAD.WIDE R12, R231, 0x2, R12 ;  /* 0x00000002e70c7825 */ /* 0x000fc800078e020c */
[----:B------:R-:W-:-:S05]  /*ee10*/  IMAD.WIDE R14, R231, 0x2, R14 ;  /* 0x00000002e70e7825 */ /* 0x000fca00078e020e */
[----:B------:R0:W-:Y:S04]  /*ee20*/  STL [R1+0x8e0], R14 ;  /* 0x0008e00e01007387 */ /* 0x0001e80000100800 */
[----:B------:R1:W-:Y:S01]  /*ee30*/  STL [R1+0x830], R15 ;  /* 0x0008300f01007387 */ /* 0x0003e20000100800 */
[----:B0-----:R-:W-:-:S03]  /*ee40*/  IMAD.MOV.U32 R14, RZ, RZ, R8 ;  /* 0x000000ffff0e7224 */ /* 0x001fc600078e0008 */
[----:B------:R-:W4:Y:S01]  /*ee50*/  LDL.LU R8, [R1+0xb10] ;  /* 0x000b100001087983 */ /* 0x000f220000300800 */
[----:B-1----:R-:W-:-:S03]  /*ee60*/  IMAD.MOV.U32 R15, RZ, RZ, R6 ;  /* 0x000000ffff0f7224 */ /* 0x002fc600078e0006 */
[----:B------:R-:W4:Y:S04]  /*ee70*/  LDL.LU R6, [R1+0xb0c] ;  /* 0x000b0c0001067983 */ /* 0x000f280000300800 */
[----:B------:R0:W-:Y:S01]  /*ee80*/  STL [R1+0x980], R12 ;  /* 0x0009800c01007387 */ /* 0x0001e20000100800 */
[----:B------:R-:W-:-:S03]  /*ee90*/  LOP3.LUT R15, R15, R14, RZ, 0x3c, !PT ;  /* 0x0000000e0f0f7212 */ /* 0x000fc600078e3cff */
[----:B------:R1:W-:Y:S01]  /*eea0*/  STL [R1+0x8e4], R13 ;  /* 0x0008e40d01007387 */ /* 0x0003e20000100800 */
[----:B------:R-:W-:-:S03]  /*eeb0*/  LOP3.LUT R14, R15, R14, RZ, 0x3c, !PT ;  /* 0x0000000e0f0e7212 */ /* 0x000fc600078e3cff */
[----:B0-----:R-:W2:Y:S04]  /*eec0*/  LDL.LU R12, [R1+0x8ec] ;  /* 0x0008ec00010c7983 */ /* 0x001ea80000300800 */
[----:B-1----:R-:W2:Y:S01]  /*eed0*/  LDL.LU R13, [R1+0x984] ;  /* 0x00098400010d7983 */ /* 0x002ea20000300800 */
[----:B------:R-:W-:-:S03]  /*eee0*/  LOP3.LUT R15, R15, R14, RZ, 0x3c, !PT ;  /* 0x0000000e0f0f7212 */ /* 0x000fc600078e3cff */
[----:B------:R-:W-:Y:S01]  /*eef0*/  IMAD.WIDE R14, R231, 0x2, R14 ;  /* 0x00000002e70e7825 */ /* 0x000fe200078e020e */
[----:B---3--:R-:W-:-:S04]  /*ef00*/  LOP3.LUT R17, R17, R16, RZ, 0x3c, !PT ;  /* 0x0000001011117212 */ /* 0x008fc800078e3cff */
[----:B------:R-:W-:-:S04]  /*ef10*/  LOP3.LUT R16, R17, R16, RZ, 0x3c, !PT ;  /* 0x0000001011107212 */ /* 0x000fc800078e3cff */
[----:B------:R-:W-:-:S03]  /*ef20*/  LOP3.LUT R17, R17, R16, RZ, 0x3c, !PT ;  /* 0x0000001011117212 */ /* 0x000fc600078e3cff */
[----:B------:R-:W-:-:S05]  /*ef30*/  IMAD.WIDE R16, R231, 0x2, R16 ;  /* 0x00000002e7107825 */ /* 0x000fca00078e0210 */
[----:B------:R-:W-:Y:S04]  /*ef40*/  STL [R1+0x834], R16 ;  /* 0x0008341001007387 */ /* 0x000fe80000100800 */
[----:B------:R-:W-:Y:S04]  /*ef50*/  STL [R1+0x7d0], R17 ;  /* 0x0007d01101007387 */ /* 0x000fe80000100800 */
[----:B------:R0:W-:Y:S04]  /*ef60*/  STL [R1+0x8e8], R14 ;  /* 0x0008e80e01007387 */ /* 0x0001e80000100800 */
[----:B------:R1:W-:Y:S04]  /*ef70*/  STL [R1+0x838], R15 ;  /* 0x0008380f01007387 */ /* 0x0003e80000100800 */
[----:B0-----:R-:W3:Y:S04]  /*ef80*/  LDL.LU R14, [R1+0x840] ;  /* 0x00084000010e7983 */ /* 0x001ee80000300800 */
[----:B-1----:R-:W3:Y:S01]  /*ef90*/  LDL.LU R15, [R1+0x8f0] ;  /* 0x0008f000010f7983 */ /* 0x002ee20000300800 */
[----:B--2---:R-:W-:-:S04]  /*efa0*/  LOP3.LUT R13, R13, R12, RZ, 0x3c, !PT ;  /* 0x0000000c0d0d7212 */ /* 0x004fc800078e3cff */
[----:B------:R-:W-:-:S04]  /*efb0*/  LOP3.LUT R12, R13, R12, RZ, 0x3c, !PT ;  /* 0x0000000c0d0c7212 */ /* 0x000fc800078e3cff */
[----:B------:R-:W-:Y:S01]  /*efc0*/  LOP3.LUT R13, R13, R12, RZ, 0x3c, !PT ;  /* 0x0000000c0d0d7212 */ /* 0x000fe200078e3cff */
[----:B------:R-:W-:Y:S02]  /*efd0*/  IMAD.MOV.U32 R16, RZ, RZ, R3 ;  /* 0x000000ffff107224 */ /* 0x000fe400078e0003 */
[----:B------:R-:W-:Y:S02]  /*efe0*/  IMAD.MOV.U32 R17, RZ, RZ, R2 ;  /* 0x000000ffff117224 */ /* 0x000fe400078e0002 */
[----:B------:R-:W-:-:S04]  /*eff0*/  IMAD.WIDE R12, R231, 0x2, R12 ;  /* 0x00000002e70c7825 */ /* 0x000fc800078e020c */
[----:B------:R-:W-:Y:S01]  /*f000*/  IMAD.WIDE R16, R231, 0x2, R16 ;  /* 0x00000002e7107825 */ /* 0x000fe200078e0210 */
[----:B------:R0:W-:Y:S04]  /*f010*/  STL [R1+0x984], R12 ;  /* 0x0009840c01007387 */ /* 0x0001e80000100800 */
[----:B------:R1:W-:Y:S04]  /*f020*/  STL [R1+0x8ec], R13 ;  /* 0x0008ec0d01007387 */ /* 0x0003e80000100800 */
[----:B------:R-:W2:Y:S04]  /*f030*/  LDL.LU R2, [R1+0xb08] ;  /* 0x000b080001027983 */ /* 0x000ea80000300800 */
[----:B------:R-:W2:Y:S01]  /*f040*/  LDL.LU R3, [R1+0xb04] ;  /* 0x000b040001037983 */ /* 0x000ea20000300800 */
[----:B0-----:R-:W-:-:S02]  /*f050*/  IMAD.MOV.U32 R12, RZ, RZ, R251 ;  /* 0x000000ffff0c7224 */ /* 0x001fc400078e00fb */
[----:B-1----:R-:W-:Y:S02]  /*f060*/  IMAD.MOV.U32 R13, RZ, RZ, R250 ;  /* 0x000000ffff0d7224 */ /* 0x002fe400078e00fa */
[----:B------:R-:W2:Y:S04]  /*f070*/  LDL.LU R250, [R1+0xb00] ;  /* 0x000b000001fa7983 */ /* 0x000ea80000300800 */
[----:B------:R-:W2:Y:S04]  /*f080*/  LDL.LU R251, [R1+0xafc] ;  /* 0x000afc0001fb7983 */ /* 0x000ea80000300800 */
[----:B------:R0:W-:Y:S04]  /*f090*/  STL [R1+0x83c], R16 ;  /* 0x00083c1001007387 */ /* 0x0001e80000100800 */
[----:B------:R1:W-:Y:S04]  /*f0a0*/  STL [R1+0x7d4], R17 ;  /* 0x0007d41101007387 */ /* 0x0003e80000100800 */
[----:B0-----:R-:W4:Y:S04]  /*f0b0*/  LDL.LU R16, [R1+0x7d8] ;  /* 0x0007d80001107983 */ /* 0x001f280000300800 */
[----:B-1----:R-:W4:Y:S01]  /*f0c0*/  LDL.LU R17, [R1+0x844] ;  /* 0x0008440001117983 */ /* 0x002f220000300800 */
[----:B------:R-:W-:Y:S01]  /*f0d0*/  IMAD.WIDE R12, R231, 0x2, R12 ;  /* 0x00000002e70c7825 */ /* 0x000fe200078e020c */
[----:B---3--:R-:W-:-:S04]  /*f0e0*/  LOP3.LUT R15, R15, R14, RZ, 0x3c, !PT ;  /* 0x0000000e0f0f7212 */ /* 0x008fc800078e3cff */
[----:B------:R-:W-:-:S04]  /*f0f0*/  LOP3.LUT R14, R15, R14, RZ, 0x3c, !PT ;  /* 0x0000000e0f0e7212 */ /* 0x000fc800078e3cff */
[----:B------:R-:W-:-:S03]  /*f100*/  LOP3.LUT R15, R15, R14, RZ, 0x3c, !PT ;  /* 0x0000000e0f0f7212 */ /* 0x000fc600078e3cff */
[----:B------:R-:W-:-:S05]  /*f110*/  IMAD.WIDE R14, R231, 0x2, R14 ;  /* 0x00000002e70e7825 */ /* 0x000fca00078e020e */
[----:B------:R0:W-:Y:S04]  /*f120*/  STL [R1+0x8f0], R14 ;  /* 0x0008f00e01007387 */ /* 0x0001e80000100800 */
[----:B------:R1:W-:Y:S01]  /*f130*/  STL [R1+0x840], R15 ;  /* 0x0008400f01007387 */ /* 0x0003e20000100800 */
[----:B0-----:R-:W-:-:S03]  /*f140*/  IMAD.MOV.U32 R14, RZ, RZ, R242 ;  /* 0x000000ffff0e7224 */ /* 0x001fc600078e00f2 */
[----:B------:R-:W3:Y:S01]  /*f150*/  LDL.LU R242, [R1+0xaf8] ;  /* 0x000af80001f27983 */ /* 0x000ee20000300800 */
[----:B-1----:R-:W-:-:S03]  /*f160*/  IMAD.MOV.U32 R15, RZ, RZ, R243 ;  /* 0x000000ffff0f7224 */ /* 0x002fc600078e00f3 */
[----:B------:R-:W3:Y:S04]  /*f170*/  LDL.LU R243, [R1+0xaf4] ;  /* 0x000af40001f37983 */ /* 0x000ee80000300800 */
[----:B------:R0:W-:Y:S04]  /*f180*/  STL [R1+0x988], R12 ;  /* 0x0009880c01007387 */ /* 0x0001e80000100800 */
[----:B------:R1:W-:Y:S04]  /*f190*/  STL [R1+0x8f4], R13 ;  /* 0x0008f40d01007387 */ /* 0x0003e80000100800 */
[----:B0-----:R-:W2:Y:S04]  /*f1a0*/  LDL.LU R12, [R1+0x8fc] ;  /* 0x0008fc00010c7983 */ /* 0x001ea80000300800 */
[----:B-1----:R-:W2:Y:S01]  /*f1b0*/  LDL.LU R13, [R1+0x98c] ;  /* 0x00098c00010d7983 */ /* 0x002ea20000300800 */
[----:B------:R-:W-:-:S04]  /*f1c0*/  LOP3.LUT R15, R15, R14, RZ, 0x3c, !PT ;  /* 0x0000000e0f0f7212 */ /* 0x000fc800078e3cff */
[----:B------:R-:W-:Y:S02]  /*f1d0*/  LOP3.LUT R14, R15, R14, RZ, 0x3c, !PT ;  /* 0x0000000e0f0e7212 */ /* 0x000fe400078e3cff */
[----:B----4-:R-:W-:-:S04]  /*f1e0*/  LOP3.LUT R17, R17, R16, RZ, 0x3c, !PT ;  /* 0x0000001011117212 */ /* 0x010fc800078e3cff */
[----:B------:R-:W-:Y:S02]  /*f1f0*/  LOP3.LUT R16, R17, R16, RZ, 0x3c, !PT ;  /* 0x0000001011107212 */ /* 0x000fe400078e3cff */
[----:B------:R-:W-:Y:S02]  /*f200*/  LOP3.LUT R15, R15, R14, RZ, 0x3c, !PT ;  /* 0x0000000e0f0f7212 */ /* 0x000fe400078e3cff */
[----:B------:R-:W-:Y:S01]  /*f210*/  LOP3.LUT R17, R17, R16, RZ, 0x3c, !PT ;  /* 0x0000001011117212 */ /* 0x000fe200078e3cff */
[----:B------:R-:W-:-:S04]  /*f220*/  IMAD.WIDE R14, R231, 0x2, R14 ;  /* 0x00000002e70e7825 */ /* 0x000fc800078e020e */
[----:B------:R-:W-:-:S05]  /*f230*/  IMAD.WIDE R16, R231, 0x2, R16 ;  /* 0x00000002e7107825 */ /* 0x000fca00078e0210 */
        /* <DEDUP_REMOVED lines=9> */
[----:B--2---:R-:W-:-:S04]  /*f2d0*/  LOP3.LUT R13, R13, R12, RZ, 0x3c, !PT ;  /* 0x0000000c0d0d7212 */ /* 0x004fc800078e3cff */
[----:B------:R-:W-:-:S04]  /*f2e0*/  LOP3.LUT R12, R13, R12, RZ, 0x3c, !PT ;  /* 0x0000000c0d0c7212 */ /* 0x000fc800078e3cff */
[----:B------:R-:W-:-:S03]  /*f2f0*/  LOP3.LUT R13, R13, R12, RZ, 0x3c, !PT ;  /* 0x0000000c0d0d7212 */ /* 0x000fc600078e3cff */
[----:B------:R-:W-:-:S05]  /*f300*/  IMAD.WIDE R12, R231, 0x2, R12 ;  /* 0x00000002e70c7825 */ /* 0x000fca00078e020c */
        /* <DEDUP_REMOVED lines=41> */
[----:B------:R-:W-:Y:S01]  /*f5a0*/  IMAD.MOV.U32 R16, RZ, RZ, R244 ;  /* 0x000000ffff107224 */ /* 0x000fe200078e00f4 */
[----:B--2---:R-:W-:-:S04]  /*f5b0*/  LOP3.LUT R13, R13, R12, RZ, 0x3c, !PT ;  /* 0x0000000c0d0d7212 */ /* 0x004fc800078e3cff */
[----:B------:R-:W-:-:S04]  /*f5c0*/  LOP3.LUT R12, R13, R12, RZ, 0x3c, !PT ;  /* 0x0000000c0d0c7212 */ /* 0x000fc800078e3cff */
[----:B------:R-:W-:Y:S01]  /*f5d0*/  LOP3.LUT R13, R13, R12, RZ, 0x3c, !PT ;  /* 0x0000000c0d0d7212 */ /* 0x000fe200078e3cff */
        /* <DEDUP_REMOVED lines=31> */
[----:B------:R-:W-:-:S04]  /*f7d0*/  LOP3.LUT R14, R15, R14, RZ, 0x3c, !PT ;  /* 0x0000000e0f0e7212 */ /* 0x000fc800078e3cff */
[----:B------:R-:W-:Y:S02]  /*f7e0*/  LOP3.LUT R15, R15, R14, RZ, 0x3c, !PT ;  /* 0x0000000e0f0f7212 */ /* 0x000fe400078e3cff */
[----:B----4-:R-:W-:-:S04]  /*f7f0*/  LOP3.LUT R17, R17, R16, RZ, 0x3c, !PT ;  /* 0x0000001011117212 */ /* 0x010fc800078e3cff */
[----:B------:R-:W-:-:S04]  /*f800*/  LOP3.LUT R16, R17, R16, RZ, 0x3c, !PT ;  /* 0x0000001011107212 */ /* 0x000fc800078e3cff */
        /* <DEDUP_REMOVED lines=118> */
[----:B------:R0:W5:Y:S04]  /*ff70*/  LDL.LU R7, [R1+0xa88] ;  /* 0x000a880001077983 */ /* 0x0001680000300800 */
[----:B------:R-:W3:Y:S04]  /*ff80*/  LDL.LU R19, [R1+0xa84] ;  /* 0x000a840001137983 */ /* 0x000ee80000300800 */
[----:B------:R1:W-:Y:S04]  /*ff90*/  STL [R1+0x890], R16 ;  /* 0x0008901001007387 */ /* 0x0003e80000100800 */
[----:B------:R0:W-:Y:S01]  /*ffa0*/  STL [R1+0x800], R17 ;  /* 0x0008001101007387 */ /* 0x0001e20000100800 */
[----:B-1----:R-:W-:-:S03]  /*ffb0*/  IMAD.MOV.U32 R16, RZ, RZ, R244 ;  /* 0x000000ffff107224 */ /* 0x002fc600078e00f4 */
[----:B------:R-:W2:Y:S04]  /*ffc0*/  LDL.LU R244, [R1+0xa80] ;  /* 0x000a800001f47983 */ /* 0x000ea80000300800 */
[----:B0-----:R-:W3:Y:S01]  /*ffd0*/  LDL.LU R17, [R1+0x898] ;  /* 0x0008980001117983 */ /* 0x001ee20000300800 */
[----:B----4-:R-:W-:-:S04]  /*ffe0*/  LOP3.LUT R15, R15, R14, RZ, 0x3c, !PT ;  /* 0x0000000e0f0f7212 */ /* 0x010fc800078e3cff */
[----:B------:R-:W-:-:S04]  /*fff0*/  LOP3.LUT R14, R15, R14, RZ, 0x3c, !PT ;  /* 0x0000000e0f0e7212 */ /* 0x000fc800078e3cff */
[----:B------:R-:W-:-:S03]  /*10000*/  LOP3.LUT R15, R15, R14, RZ, 0x3c, !PT ;  /* 0x0000000e0f0f7212 */ /* 0x000fc600078e3cff */
[----:B------:R-:W-:-:S04]  /*10010*/  IMAD.WIDE R14, R231, 0x2, R14 ;  /* 0x00000002e70e7825 */ /* 0x000fc800078e020e */
[----:B------:R-:W-:Y:S01]  /*10020*/  IMAD.WIDE R12, R231, 0x2, R12 ;  /* 0x00000002e70c7825 */ /* 0x000fe200078e020c */
[----:B------:R0:W-:Y:S04]  /*10030*/  STL [R1+0x93c], R14 ;  /* 0x00093c0e01007387 */ /* 0x0001e80000100800 */
[----:B------:R1:W-:Y:S01]  /*10040*/  STL [R1+0x894], R15 ;  /* 0x0008940f01007387 */ /* 0x0003e20000100800 */
[----:B0-----:R-:W-:-:S03]  /*10050*/  IMAD.MOV.U32 R14, RZ, RZ, R245 ;  /* 0x000000ffff0e7224 */ /* 0x001fc600078e00f5 */
[----:B------:R-:W4:Y:S01]  /*10060*/  LDL.LU R245, [R1+0xa7c] ;  /* 0x000a7c0001f57983 */ /* 0x000f220000300800 */
[----:B-1----:R-:W-:-:S03]  /*10070*/  IMAD.MOV.U32 R15, RZ, RZ, R16 ;  /* 0x000000ffff0f7224 */ /* 0x002fc600078e0010 */
[----:B------:R-:W-:Y:S04]  /*10080*/  STL [R1+0x9ac], R12 ;  /* 0x0009ac0c01007387 */ /* 0x000fe80000100800 */
[----:B------:R2:W-:Y:S01]  /*10090*/  STL [R1+0x940], R13 ;  /* 0x0009400d01007387 */ /* 0x0005e20000100800 */
[----:B---3--:R-:W-:Y:S02]  /*100a0*/  IMAD.MOV.U32 R16, RZ, RZ, R17 ;  /* 0x000000ffff107224 */ /* 0x008fe400078e0011 */
[----:B------:R-:W-:Y:S02]  /*100b0*/  IMAD.MOV.U32 R17, RZ, RZ, R19 ;  /* 0x000000ffff117224 */ /* 0x000fe400078e0013 */
[----:B------:R-:W3:Y:S01]  /*100c0*/  LDL.LU R19, [R1+0xa78] ;  /* 0x000a780001137983 */ /* 0x000ee20000300800 */
[----:B------:R-:W-:-:S04]  /*100d0*/  LOP3.LUT R15, R15, R14, RZ, 0x3c, !PT ;  /* 0x0000000e0f0f7212 */ /* 0x000fc800078e3cff */
[----:B------:R-:W-:Y:S01]  /*100e0*/  LOP3.LUT R14, R15, R14, RZ, 0x3c, !PT ;  /* 0x0000000e0f0e7212 */ /* 0x000fe200078e3cff */
[----:B------:R-:W-:-:S03]  /*100f0*/  IMAD.WIDE R16, R231, 0x2, R16 ;  /* 0x00000002e7107825 */ /* 0x000fc600078e0210 */
[----:B------:R-:W-:Y:S01]  /*10100*/  LOP3.LUT R15, R15, R14, RZ, 0x3c, !PT ;  /* 0x0000000e0f0f7212 */ /* 0x000fe200078e3cff */
[----:B--2---:R-:W-:Y:S02]  /*10110*/  IMAD.MOV.U32 R13, RZ, RZ, R244 ;  /* 0x000000ffff0d7224 */ /* 0x004fe400078e00f4 */
[----:B------:R-:W2:Y:S01]  /*10120*/  LDL.LU R244, [R1+0xa74] ;  /* 0x000a740001f47983 */ /* 0x000ea20000300800 */
[----:B------:R-:W-:-:S04]  /*10130*/  IMAD.WIDE R14, R231, 0x2, R14 ;  /* 0x00000002e70e7825 */ /* 0x000fc800078e020e */
[----:B----4-:R-:W-:Y:S02]  /*10140*/  IMAD.MOV.U32 R12, RZ, RZ, R245 ;  /* 0x000000ffff0c7224 */ /* 0x010fe400078e00f5 */
[----:B------:R-:W4:Y:S04]  /*10150*/  LDL.LU R245, [R1+0xa70] ;  /* 0x000a700001f57983 */ /* 0x000f280000300800 */
[----:B------:R-:W-:Y:S04]  /*10160*/  STL [R1+0x898], R16 ;  /* 0x0008981001007387 */ /* 0x000fe80000100800 */
[----:B------:R0:W-:Y:S04]  /*10170*/  STL [R1+0x804], R17 ;  /* 0x0008041101007387 */ /* 0x0001e80000100800 */
[----:B------:R3:W-:Y:S04]  /*10180*/  STL [R1+0x944], R14 ;  /* 0x0009440e01007387 */ /* 0x0007e80000100800 */
[----:B------:R1:W-:Y:S01]  /*10190*/  STL [R1+0x89c], R15 ;  /* 0x00089c0f01007387 */ /* 0x0003e20000100800 */
[----:B------:R-:W-:-:S04]  /*101a0*/  IMAD.WIDE R12, R231, 0x2, R12 ;  /* 0x00000002e70c7825 */ /* 0x000fc800078e020c */
[----:B0-----:R-:W-:Y:S02]  /*101b0*/  IMAD.MOV.U32 R17, RZ, RZ, R10 ;  /* 0x000000ffff117224 */ /* 0x001fe400078e000a */
[----:B------:R-:W-:Y:S02]  /*101c0*/  IMAD.MOV.U32 R16, RZ, RZ, R9 ;  /* 0x000000ffff107224 */ /* 0x000fe400078e0009 */
[----:B---3--:R-:W-:Y:S02]  /*101d0*/  IMAD.MOV.U32 R14, RZ, RZ, R19 ;  /* 0x000000ffff0e7224 */ /* 0x008fe400078e0013 */
[----:B------:R-:W3:Y:S04]  /*101e0*/  LDL.LU R19, [R1+0xa6c] ;  /* 0x000a6c0001137983 */ /* 0x000ee80000300800 */
[----:B-1----:R-:W3:Y:S04]  /*101f0*/  LDL.LU R15, [R1+0x94c] ;  /* 0x00094c00010f7983 */ /* 0x002ee80000300800 */
[----:B------:R-:W-:Y:S04]  /*10200*/  STL [R1+0x9b0], R12 ;  /* 0x0009b00c01007387 */ /* 0x000fe80000100800 */
[----:B------:R0:W-:Y:S04]  /*10210*/  STL [R1+0x948], R13 ;  /* 0x0009480d01007387 */ /* 0x0001e80000100800 */
[----:B------:R-:W3:Y:S04]  /*10220*/  LDL.LU R10, [R1+0xa68] ;  /* 0x000a6800010a7983 */ /* 0x000ee80000300800 */
[----:B------:R-:W3:Y:S01]  /*10230*/  LDL.LU R9, [R1+0xa64] ;  /* 0x000a640001097983 */ /* 0x000ee20000300800 */
[----:B------:R-:W-:-:S04]  /*10240*/  IMAD.WIDE R16, R231, 0x2, R16 ;  /* 0x00000002e7107825 */ /* 0x000fc800078e0210 */
[----:B0-----:R-:W-:Y:S02]  /*10250*/  IMAD.MOV.U32 R13, RZ, RZ, R248 ;  /* 0x000000ffff0d7224 */ /* 0x001fe400078e00f8 */
[----:B------:R-:W-:Y:S01]  /*10260*/  IMAD.MOV.U32 R12, RZ, RZ, R249 ;  /* 0x000000ffff0c7224 */ /* 0x000fe200078e00f9 */
[----:B------:R-:W3:Y:S04]  /*10270*/  LDL.LU R248, [R1+0xa60] ;  /* 0x000a600001f87983 */ /* 0x000ee80000300800 */
[----:B------:R-:W3:Y:S04]  /*10280*/  LDL.LU R249, [R1+0xa5c] ;  /* 0x000a5c0001f97983 */ /* 0x000ee80000300800 */
[----:B------:R4:W-:Y:S04]  /*10290*/  STL [R1+0x8a0], R16 ;  /* 0x0008a01001007387 */ /* 0x0009e80000100800 */
[----:B------:R2:W-:Y:S01]  /*102a0*/  STL [R1+0x808], R17 ;  /* 0x0008081101007387 */ /* 0x0005e20000100800 */
[----:B------:R-:W-:-:S04]  /*102b0*/  IMAD.WIDE R12, R231, 0x2, R12 ;  /* 0x00000002e70c7825 */ /* 0x000fc800078e020c */
[----:B----4-:R-:W-:Y:S02]  /*102c0*/  IMAD.MOV.U32 R16, RZ, RZ, R245 ;  /* 0x000000ffff107224 */ /* 0x010fe400078e00f5 */
[----:B--2---:R-:W-:Y:S02]  /*102d0*/  IMAD.MOV.U32 R17, RZ, RZ, R244 ;  /* 0x000000ffff117224 */ /* 0x004fe400078e00f4 */
[----:B------:R-:W-:Y:S01]  /*102e0*/  IMAD.WIDE R16, R231, 0x2, R16 ;  /* 0x00000002e7107825 */ /* 0x000fe200078e0210 */
[----:B---3--:R-:W-:-:S04]  /*102f0*/  LOP3.LUT R15, R15, R14, RZ, 0x3c, !PT ;  /* 0x0000000e0f0f7212 */ /* 0x008fc800078e3cff */
[----:B------:R-:W-:-:S04]  /*10300*/  LOP3.LUT R14, R15, R14, RZ, 0x3c, !PT ;  /* 0x0000000e0f0e7212 */ /* 0x000fc800078e3cff */
[----:B------:R-:W-:-:S03]  /*10310*/  LOP3.LUT R15, R15, R14, RZ, 0x3c, !PT ;  /* 0x0000000e0f0f7212 */ /* 0x000fc600078e3cff */
[----:B------:R-:W-:-:S05]  /*10320*/  IMAD.WIDE R14, R231, 0x2, R14 ;  /* 0x00000002e70e7825 */ /* 0x000fca00078e020e */
[----:B------:R0:W-:Y:S04]  /*10330*/  STL [R1+0x94c], R14 ;  /* 0x00094c0e01007387 */ /* 0x0001e80000100800 */
[----:B------:R1:W-:Y:S01]  /*10340*/  STL [R1+0x8a4], R15 ;  /* 0x0008a40f01007387 */ /* 0x0003e20000100800 */
[----:B0-----:R-:W-:Y:S02]  /*10350*/  IMAD.MOV.U32 R14, RZ, RZ, R246 ;  /* 0x000000ffff0e7224 */ /* 0x001fe400078e00f6 */
[----:B-1----:R-:W-:Y:S01]  /*10360*/  IMAD.MOV.U32 R15, RZ, RZ, R247 ;  /* 0x000000ffff0f7224 */ /* 0x002fe200078e00f7 */
[----:B------:R-:W2:Y:S04]  /*10370*/  LDL.LU R246, [R1+0xa58] ;  /* 0x000a580001f67983 */ /* 0x000ea80000300800 */
[-C--:B------:R-:W-:Y:S01]  /*10380*/  LOP3.LUT R15, R15, R14.reuse, RZ, 0x3c, !PT ;  /* 0x0000000e0f0f7212 */ /* 0x080fe200078e3cff */
[----:B------:R-:W3:Y:S03]  /*10390*/  LDL.LU R247, [R1+0xa54] ;  /* 0x000a540001f77983 */ /* 0x000ee60000300800 */
[C---:B------:R-:W-:Y:S01]  /*103a0*/  LOP3.LUT R14, R15.reuse, R14, RZ, 0x3c, !PT ;  /* 0x0000000e0f0e7212 */ /* 0x040fe200078e3cff */
[----:B------:R0:W-:Y:S03]  /*103b0*/  STL [R1+0x9b4], R12 ;  /* 0x0009b40c01007387 */ /* 0x0001e60000100800 */
[----:B------:R-:W-:Y:S01]  /*103c0*/  LOP3.LUT R15, R15, R14, RZ, 0x3c, !PT ;  /* 0x0000000e0f0f7212 */ /* 0x000fe200078e3cff */
[----:B------:R1:W-:Y:S04]  /*103d0*/  STL [R1+0x950], R13 ;  /* 0x0009500d01007387 */ /* 0x0003e80000100800 */
[----:B------:R-:W4:Y:S01]  /*103e0*/  LDL.LU R244, [R1+0xa50] ;  /* 0x000a500001f47983 */ /* 0x000f220000300800 */
[----:B------:R-:W-:-:S03]  /*103f0*/  IMAD.WIDE R14, R231, 0x2, R14 ;  /* 0x00000002e70e7825 */ /* 0x000fc600078e020e */
[----:B------:R-:W4:Y:S01]  /*10400*/  LDL.LU R245, [R1+0xa4c] ;  /* 0x000a4c0001f57983 */ /* 0x000f220000300800 */
[----:B0-----:R-:W-:Y:S02]  /*10410*/  IMAD.MOV.U32 R12, RZ, RZ, R10 ;  /* 0x000000ffff0c7224 */ /* 0x001fe400078e000a */
[----:B-1----:R-:W-:Y:S02]  /*10420*/  IMAD.MOV.U32 R13, RZ, RZ, R19 ;  /* 0x000000ffff0d7224 */ /* 0x002fe400078e0013 */
[----:B------:R-:W4:Y:S04]  /*10430*/  LDL.LU R19, [R1+0xa48] ;  /* 0x000a480001137983 */ /* 0x000f280000300800 */
[----:B------:R-:W4:Y:S04]  /*10440*/  LDL.LU R10, [R1+0xa44] ;  /* 0x000a4400010a7983 */ /* 0x000f280000300800 */
[----:B------:R-:W-:Y:S04]  /*10450*/  STL [R1+0x8a8], R16 ;  /* 0x0008a81001007387 */ /* 0x000fe80000100800 */
[----:B------:R-:W-:Y:S04]  /*10460*/  STL [R1+0x80c], R17 ;  /* 0x00080c1101007387 */ /* 0x000fe80000100800 */
[----:B------:R0:W-:Y:S04]  /*10470*/  STL [R1+0x954], R14 ;  /* 0x0009540e01007387 */ /* 0x0001e80000100800 */
[----:B------:R1:W-:Y:S01]  /*10480*/  STL [R1+0x8ac], R15 ;  /* 0x0008ac0f01007387 */ /* 0x0003e20000100800 */
[----:B0-----:R-:W-:-:S03]  /*10490*/  IMAD.MOV.U32 R14, RZ, RZ, R9 ;  /* 0x000000ffff0e7224 */ /* 0x001fc600078e0009 */
[----:B------:R-:W4:Y:S04]  /*104a0*/  LDL.LU R9, [R1+0xa40] ;  /* 0x000a400001097983 */ /* 0x000f280000300800 */
[----:B-1----:R-:W2:Y:S01]  /*104b0*/  LDL.LU R15, [R1+0x95c] ;  /* 0x00095c00010f7983 */ /* 0x002ea20000300800 */
[----:B------:R-:W-:-:S04]  /*104c0*/  IMAD.WIDE R12, R231, 0x2, R12 ;  /* 0x00000002e70c7825 */ /* 0x000fc800078e020c */
[----:B------:R-:W-:Y:S02]  /*104d0*/  IMAD.MOV.U32 R16, RZ, RZ, R6 ;  /* 0x000000ffff107224 */ /* 0x000fe400078e0006 */
[----:B------:R-:W-:Y:S01]  /*104e0*/  IMAD.MOV.U32 R17, RZ, RZ, R8 ;  /* 0x000000ffff117224 */ /* 0x000fe200078e0008 */
[----:B------:R0:W-:Y:S01]  /*104f0*/  STL [R1+0x9b8], R12 ;  /* 0x0009b80c01007387 */ /* 0x0001e20000100800 */
[----:B------:R-:W-:-:S03]  /*10500*/  IMAD.WIDE R16, R231, 0x2, R16 ;  /* 0x00000002e7107825 */ /* 0x000fc600078e0210 */
[----:B------:R1:W-:Y:S04]  /*10510*/  STL [R1+0x958], R13 ;  /* 0x0009580d01007387 */ /* 0x0003e80000100800 */
[----:B------:R-:W4:Y:S04]  /*10520*/  LDL.LU R8, [R1+0xa3c] ;  /* 0x000a3c0001087983 */ /* 0x000f280000300800 */
[----:B------:R-:W4:Y:S01]  /*10530*/  LDL.LU R6, [R1+0xa38] ;  /* 0x000a380001067983 */ /* 0x000f220000300800 */
[----:B0-----:R-:W-:Y:S02]  /*10540*/  IMAD.MOV.U32 R12, RZ, RZ, R3 ;  /* 0x000000ffff0c7224 */ /* 0x001fe400078e0003 */
[----:B-1----:R-:W-:-:S02]  /*10550*/  IMAD.MOV.U32 R13, RZ, RZ, R2 ;  /* 0x000000ffff0d7224 */ /* 0x002fc400078e0002 */
[----:B------:R-:W4:Y:S04]  /*10560*/  LDL.LU R2, [R1+0xa34] ;  /* 0x000a340001027983 */ /* 0x000f280000300800 */
[----:B------:R-:W4:Y:S04]  /*10570*/  LDL.LU R3, [R1+0xa30] ;  /* 0x000a300001037983 */ /* 0x000f280000300800 */
[----:B------:R0:W-:Y:S04]  /*10580*/  STL [R1+0x8b0], R16 ;  /* 0x0008b01001007387 */ /* 0x0001e80000100800 */
[----:B------:R1:W-:Y:S01]  /*10590*/  STL [R1+0x810], R17 ;  /* 0x0008101101007387 */ /* 0x0003e20000100800 */
[----:B------:R-:W-:Y:S01]  /*105a0*/  IMAD.WIDE R12, R231, 0x2, R12 ;  /* 0x00000002e70c7825 */ /* 0x000fe200078e020c */
[----:B------:R-:W-:Y:S01]  /*105b0*/  WARPGROUP.ARRIVE ;  /* 0x00000000000079c5 */ /* 0x000fe20000000000 */
[----:B------:R-:W-:Y:S01]  /*105c0*/  UMOV UR34, UR6 ;  /* 0x0000000600227c82 */ /* 0x000fe20008000000 */
[----:B------:R-:W-:Y:S01]  /*105d0*/  UMOV UR35, UR7 ;  /* 0x0000000700237c82 */ /* 0x000fe20008000000 */
[----:B0-----:R-:W-:-:S03]  /*105e0*/  IMAD.MOV.U32 R16, RZ, RZ, R249 ;  /* 0x000000ffff107224 */ /* 0x001fc600078e00f9 */
[----:B------:R-:W-:Y:S01]  /*105f0*/  HGMMA.64x256x16.F32 R24, gdesc[UR32].tnspA, R24, gsb0 ;  /* 0x23e00000201879f0 */ /* 0x000fe20008000818 */
[----:B-1----:R-:W-:Y:S02]  /*10600*/  IMAD.MOV.U32 R17, RZ, RZ, R248 ;  /* 0x000000ffff117224 */ /* 0x002fe400078e00f8 */
[----:B------:R-:W-:Y:S01]  /*10610*/  IMAD.WIDE R16, R231, 0x2, R16 ;  /* 0x00000002e7107825 */ /* 0x000fe200078e0210 */
[----:B------:R-:W-:Y:S01]  /*10620*/  UMOV UR38, UR10 ;  /* 0x0000000a00267c82 */ /* 0x000fe20008000000 */
[----:B------:R-:W-:Y:S01]  /*10630*/  UMOV UR39, UR11 ;  /* 0x0000000b00277c82 */ /* 0x000fe20008000000 */
[----:B--2---:R-:W-:-:S04]  /*10640*/  LOP3.LUT R15, R15, R14, RZ, 0x3c, !PT ;  /* 0x0000000e0f0f7212 */ /* 0x004fc800078e3cff */
[----:B------:R-:W-:-:S04]  /*10650*/  LOP3.LUT R14, R15, R14, RZ, 0x3c, !PT ;  /* 0x0000000e0f0e7212 */ /* 0x000fc800078e3cff */
[----:B------:R-:W-:-:S03]  /*10660*/  LOP3.LUT R15, R15, R14, RZ, 0x3c, !PT ;  /* 0x0000000e0f0f7212 */ /* 0x000fc600078e3cff */
[----:B------:R-:W-:-:S05]  /*10670*/  IMAD.WIDE R14, R231, 0x2, R14 ;  /* 0x00000002e70e7825 */ /* 0x000fca00078e020e */
[----:B------:R0:W-:Y:S04]  /*10680*/  STL [R1+0x95c], R14 ;  /* 0x00095c0e01007387 */ /* 0x0001e80000100800 */
[----:B------:R1:W-:Y:S01]  /*10690*/  STL [R1+0x8b4], R15 ;  /* 0x0008b40f01007387 */ /* 0x0003e20000100800 */
[----:B0-----:R-:W-:Y:S02]  /*106a0*/  IMAD.MOV.U32 R14, RZ, RZ, R250 ;  /* 0x000000ffff0e7224 */ /* 0x001fe400078e00fa */
[----:B-1----:R-:W-:Y:S01]  /*106b0*/  IMAD.MOV.U32 R15, RZ, RZ, R251 ;  /* 0x000000ffff0f7224 */ /* 0x002fe200078e00fb */
[----:B------:R0:W5:Y:S04]  /*106c0*/  LDL.LU R250, [R1+0xa2c] ;  /* 0x000a2c0001fa7983 */ /* 0x0001680000300800 */
[-C--:B------:R-:W-:Y:S01]  /*106d0*/  LOP3.LUT R15, R15, R14.reuse, RZ, 0x3c, !PT ;  /* 0x0000000e0f0f7212 */ /* 0x080fe200078e3cff */
[----:B------:R0:W5:Y:S03]  /*106e0*/  LDL.LU R251, [R1+0xa28] ;  /* 0x000a280001fb7983 */ /* 0x0001660000300800 */
[C---:B------:R-:W-:Y:S01]  /*106f0*/  LOP3.LUT R14, R15.reuse, R14, RZ, 0x3c, !PT ;  /* 0x0000000e0f0e7212 */ /* 0x040fe200078e3cff */
[----:B------:R3:W-:Y:S03]  /*10700*/  STL [R1+0x9bc], R12 ;  /* 0x0009bc0c01007387 */ /* 0x0007e60000100800 */
[----:B------:R-:W-:Y:S01]  /*10710*/  LOP3.LUT R15, R15, R14, RZ, 0x3c, !PT ;  /* 0x0000000e0f0f7212 */ /* 0x000fe200078e3cff */
[----:B------:R1:W-:Y:S04]  /*10720*/  STL [R1+0x960], R13 ;  /* 0x0009600d01007387 */ /* 0x0003e80000100800 */
[----:B------:R0:W5:Y:S01]  /*10730*/  LDL.LU R248, [R1+0xa24] ;  /* 0x000a240001f87983 */ /* 0x0001620000300800 */
[----:B------:R-:W-:-:S03]  /*10740*/  IMAD.WIDE R14, R231, 0x2, R14 ;  /* 0x00000002e70e7825 */ /* 0x000fc600078e020e */
[----:B------:R0:W5:Y:S01]  /*10750*/  LDL.LU R249, [R1+0xa20] ;  /* 0x000a200001f97983 */ /* 0x0001620000300800 */
[----:B---3--:R-:W-:Y:S02]  /*10760*/  IMAD.MOV.U32 R12, RZ, RZ, R247 ;  /* 0x000000ffff0c7224 */ /* 0x008fe400078e00f7 */
[----:B-1----:R-:W-:Y:S02]  /*10770*/  IMAD.MOV.U32 R13, RZ, RZ, R246 ;  /* 0x000000ffff0d7224 */ /* 0x002fe400078e00f6 */
[----:B------:R0:W5:Y:S04]  /*10780*/  LDL.LU R246, [R1+0xa1c] ;  /* 0x000a1c0001f67983 */ /* 0x0001680000300800 */
[----:B------:R0:W5:Y:S04]  /*10790*/  LDL.LU R247, [R1+0xa18] ;  /* 0x000a180001f77983 */ /* 0x0001680000300800 */
[----:B------:R-:W-:Y:S04]  /*107a0*/  STL [R1+0x8b8], R16 ;  /* 0x0008b81001007387 */ /* 0x000fe80000100800 */
[----:B------:R-:W-:Y:S04]  /*107b0*/  STL [R1+0x814], R17 ;  /* 0x0008141101007387 */ /* 0x000fe80000100800 */
[----:B------:R4:W-:Y:S04]  /*107c0*/  STL [R1+0x964], R14 ;  /* 0x0009640e01007387 */ /* 0x0009e80000100800 */
[----:B------:R1:W-:Y:S01]  /*107d0*/  STL [R1+0x8bc], R15 ;  /* 0x0008bc0f01007387 */ /* 0x0003e20000100800 */
[----:B----4-:R-:W-:-:S02]  /*107e0*/  IMAD.MOV.U32 R14, RZ, RZ, R244 ;  /* 0x000000ffff0e7224 */ /* 0x010fc400078e00f4 */
[----:B-1----:R-:W-:Y:S01]  /*107f0*/  IMAD.MOV.U32 R15, RZ, RZ, R245 ;  /* 0x000000ffff0f7224 */ /* 0x002fe200078e00f5 */
[----:B------:R0:W5:Y:S04]  /*10800*/  LDL.LU R244, [R1+0xa14] ;  /* 0x000a140001f47983 */ /* 0x0001680000300800 */
[-C--:B------:R-:W-:Y:S01]  /*10810*/  LOP3.LUT R15, R15, R14.reuse, RZ, 0x3c, !PT ;  /* 0x0000000e0f0f7212 */ /* 0x080fe200078e3cff */
[----:B------:R-:W-:Y:S01]  /*10820*/  IMAD.WIDE R12, R231, 0x2, R12 ;  /* 0x00000002e70c7825 */ /* 0x000fe200078e020c */
[----:B------:R0:W5:Y:S02]  /*10830*/  LDL.LU R245, [R1+0xa10] ;  /* 0x000a100001f57983 */ /* 0x0001640000300800 */
[----:B------:R-:W-:Y:S01]  /*10840*/  LOP3.LUT R14, R15, R14, RZ, 0x3c, !PT ;  /* 0x0000000e0f0e7212 */ /* 0x000fe200078e3cff */
[----:B------:R-:W-:-:S02]  /*10850*/  IMAD.MOV.U32 R16, RZ, RZ, R243 ;  /* 0x000000ffff107224 */ /* 0x000fc400078e00f3 */
[----:B------:R-:W-:Y:S01]  /*10860*/  IMAD.MOV.U32 R17, RZ, RZ, R242 ;  /* 0x000000ffff117224 */ /* 0x000fe200078e00f2 */
[----:B------:R-:W-:Y:S01]  /*10870*/  LOP3.LUT R15, R15, R14, RZ, 0x3c, !PT ;  /* 0x0000000e0f0f7212 */ /* 0x000fe200078e3cff */
[----:B------:R1:W-:Y:S01]  /*10880*/  STL [R1+0x9c0], R12 ;  /* 0x0009c00c01007387 */ /* 0x0003e20000100800 */
[----:B------:R-:W-:-:S03]  /*10890*/  IMAD.WIDE R16, R231, 0x2, R16 ;  /* 0x00000002e7107825 */ /* 0x000fc600078e0210 */
[----:B------:R2:W-:Y:S01]  /*108a0*/  STL [R1+0x968], R13 ;  /* 0x0009680d01007387 */ /* 0x0005e20000100800 */
[----:B------:R-:W-:-:S03]  /*108b0*/  IMAD.WIDE R14, R231, 0x2, R14 ;  /* 0x00000002e70e7825 */ /* 0x000fc600078e020e */
[----:B------:R0:W5:Y:S04]  /*108c0*/  LDL.LU R242, [R1+0xa0c] ;  /* 0x000a0c0001f27983 */ /* 0x0001680000300800 */
[----:B------:R0:W5:Y:S01]  /*108d0*/  LDL.LU R243, [R1+0xa08] ;  /* 0x000a080001f37983 */ /* 0x0001620000300800 */
[----:B-1----:R-:W-:Y:S02]  /*108e0*/  IMAD.MOV.U32 R12, RZ, RZ, R21 ;  /* 0x000000ffff0c7224 */ /* 0x002fe400078e0015 */
[----:B--2---:R-:W-:Y:S02]  /*108f0*/  IMAD.MOV.U32 R13, RZ, RZ, R20 ;  /* 0x000000ffff0d7224 */ /* 0x004fe400078e0014 */
[----:B------:R0:W5:Y:S04]  /*10900*/  LDL.LU R20, [R1+0xa04] ;  /* 0x000a040001147983 */ /* 0x0001680000300800 */
[----:B------:R0:W5:Y:S04]  /*10910*/  LDL.LU R21, [R1+0xa00] ;  /* 0x000a000001157983 */ /* 0x0001680000300800 */
[----:B------:R-:W-:Y:S04]  /*10920*/  STL [R1+0x8c0], R16 ;  /* 0x0008c01001007387 */ /* 0x000fe80000100800 */
[----:B------:R-:W-:Y:S04]  /*10930*/  STL [R1+0x818], R17 ;  /* 0x0008181101007387 */ /* 0x000fe80000100800 */
[----:B------:R1:W-:Y:S04]  /*10940*/  STL [R1+0x96c], R14 ;  /* 0x00096c0e01007387 */ /* 0x0003e80000100800 */
[----:B------:R2:W-:Y:S01]  /*10950*/  STL [R1+0x8c4], R15 ;  /* 0x0008c40f01007387 */ /* 0x0005e20000100800 */
[----:B-1----:R-:W-:-:S03]  /*10960*/  IMAD.MOV.U32 R14, RZ, RZ, R18 ;  /* 0x000000ffff0e7224 */ /* 0x002fc600078e0012 */
[----:B------:R0:W5:Y:S01]  /*10970*/  LDL.LU R18, [R1+0x9fc] ;  /* 0x0009fc0001127983 */ /* 0x0001620000300800 */
[----:B--2---:R-:W-:-:S03]  /*10980*/  IMAD.MOV.U32 R15, RZ, RZ, R252 ;  /* 0x000000ffff0f7224 */ /* 0x004fc600078e00fc */
[----:B------:R-:W2:Y:S01]  /*10990*/  LDL.LU R252, [R1+0x9f8] ;  /* 0x0009f80001fc7983 */ /* 0x000ea20000300800 */
[----:B------:R-:W-:Y:S02]  /*109a0*/  WARPGROUP.DEPBAR.LE gsb0, 0x0 ;  /* 0x00008000000079c5 */ /* 0x000fe40000010000 */
[----:B------:R-:W-:-:S06]  /*109b0*/  WARPGROUP.ARRIVE ;  /* 0x00000000000079c5 */ /* 0x000fcc0000000000 */
[----:B------:R-:W-:Y:S01]  /*109c0*/  HGMMA.64x256x16.F32 R24, gdesc[UR36].tnspA, R24, gsb0 ;  /* 0x23e00000241879f0 */ /* 0x000fe20008000818 */
[----:B------:R-:W-:Y:S01]  /*109d0*/  IMAD.WIDE R12, R231, 0x2, R12 ;  /* 0x00000002e70c7825 */ /* 0x000fe200078e020c */
[----:B------:R-:W-:-:S03]  /*109e0*/  LOP3.LUT R15, R15, R14, RZ, 0x3c, !PT ;  /* 0x0000000e0f0f7212 */ /* 0x000fc600078e3cff */
[----:B------:R-:W-:Y:S02]  /*109f0*/  IMAD.MOV.U32 R16, RZ, RZ, R10 ;  /* 0x000000ffff107224 */ /* 0x000fe400078e000a */
[----:B------:R-:W-:Y:S01]  /*10a00*/  IMAD.MOV.U32 R17, RZ, RZ, R19 ;  /* 0x000000ffff117224 */ /* 0x000fe200078e0013 */
[----:B------:R-:W-:Y:S01]  /*10a10*/  LOP3.LUT R14, R15, R14, RZ, 0x3c, !PT ;  /* 0x0000000e0f0e7212 */ /* 0x000fe200078e3cff */
[----:B------:R1:W-:Y:S01]  /*10a20*/  STL [R1+0x9c4], R12 ;  /* 0x0009c40c01007387 */ /* 0x0003e20000100800 */
[----:B------:R-:W-:-:S03]  /*10a30*/  IMAD.WIDE R16, R231, 0x2, R16 ;  /* 0x00000002e7107825 */ /* 0x000fc600078e0210 */
[----:B------:R3:W-:Y:S01]  /*10a40*/  STL [R1+0x970], R13 ;  /* 0x0009700d01007387 */ /* 0x0007e20000100800 */
[----:B------:R-:W-:-:S03]  /*10a50*/  LOP3.LUT R15, R15, R14, RZ, 0x3c, !PT ;  /* 0x0000000e0f0f7212 */ /* 0x000fc600078e3cff */
[----:B------:R0:W5:Y:S04]  /*10a60*/  LDL.LU R19, [R1+0x9f4] ;  /* 0x0009f40001137983 */ /* 0x0001680000300800 */
[----:B------:R0:W5:Y:S01]  /*10a70*/  LDL.LU R10, [R1+0x9f0] ;  /* 0x0009f000010a7983 */ /* 0x0001620000300800 */
[----:B-1----:R-:W-:Y:S02]  /*10a80*/  IMAD.MOV.U32 R12, RZ, RZ, R8 ;  /* 0x000000ffff0c7224 */ /* 0x002fe400078e0008 */
[----:B---3--:R-:W-:Y:S02]  /*10a90*/  IMAD.MOV.U32 R13, RZ, RZ, R9 ;  /* 0x000000ffff0d7224 */ /* 0x008fe400078e0009 */
[----:B------:R0:W5:Y:S01]  /*10aa0*/  LDL.LU R9, [R1+0x9ec] ;  /* 0x0009ec0001097983 */ /* 0x0001620000300800 */
[----:B------:R-:W-:-:S03]  /*10ab0*/  IMAD.WIDE R14, R231, 0x2, R14 ;  /* 0x00000002e70e7825 */ /* 0x000fc600078e020e */
[----:B------:R0:W5:Y:S04]  /*10ac0*/  LDL.LU R8, [R1+0x9e8] ;  /* 0x0009e80001087983 */ /* 0x0001680000300800 */
[----:B------:R-:W-:Y:S01]  /*10ad0*/  STL [R1+0x8c8], R16 ;  /* 0x0008c81001007387 */ /* 0x000fe20000100800 */
[----:B------:R-:W-:-:S03]  /*10ae0*/  IMAD.WIDE R12, R231, 0x2, R12 ;  /* 0x00000002e70c7825 */ /* 0x000fc600078e020c */
[----:B------:R1:W-:Y:S04]  /*10af0*/  STL [R1+0x81c], R17 ;  /* 0x00081c1101007387 */ /* 0x0003e80000100800 */
[----:B------:R0:W-:Y:S01]  /*10b00*/  STL [R1+0x8cc], R14 ;  /* 0x0008cc0e01007387 */ /* 0x0001e20000100800 */
[----:B-1----:R-:W1:Y:S03]  /*10b10*/  LDC R17, c[0x0][0x238] ;  /* 0x00008e00ff117b82 */ /* 0x002e660000000800 */
[----:B------:R0:W-:Y:S04]  /*10b20*/  STL [R1+0x820], R15 ;  /* 0x0008200f01007387 */ /* 0x0001e80000100800 */
[----:B------:R0:W-:Y:S04]  /*10b30*/  STL [R1+0x974], R12 ;  /* 0x0009740c01007387 */ /* 0x0001e80000100800 */
[----:B------:R0:W-:Y:S01]  /*10b40*/  STL [R1+0x8d0], R13 ;  /* 0x0008d00d01007387 */ /* 0x0001e20000100800 */
[----:B------:R-:W-:-:S02]  /*10b50*/  VIADD R6, R6, 0xffffffe0 ;  /* 0xffffffe006067836 */ /* 0x000fc40000000000 */
[----:B-1----:R-:W-:-:S04]  /*10b60*/  IMAD.SHL.U32 R17, R17, 0x20, RZ ;  /* 0x0000002011117824 */ /* 0x002fc800078e00ff */
[----:B------:R-:W-:Y:S01]  /*10b70*/  IMAD.WIDE R2, R17, 0x2, R2 ;  /* 0x0000000211027825 */ /* 0x000fe200078e0202 */
[----:B------:R-:W-:-:S03]  /*10b80*/  WARPGROUP.DEPBAR.LE gsb0, 0x0 ;  /* 0x00008000000079c5 */ /* 0x000fc60000010000 */
[----:B--2---:R-:W-:-:S05]  /*10b90*/  VIADD R252, R252, 0xffffffff ;  /* 0xfffffffffcfc7836 */ /* 0x004fca0000000000 */
[----:B------:R-:W-:-:S13]  /*10ba0*/  ISETP.NE.U32.AND P0, PT, R252, RZ, PT ;  /* 0x000000fffc00720c */ /* 0x000fda0003f05070 */
[----:B0-----:R-:W-:Y:S05]  /*10bb0*/  @P0 BRA `(.L_x_1) ;  /* 0xffffff7000e80947 */ /* 0x001fea000383ffff */
[----:B------:R-:W2:Y:S04]  /*10bc0*/  LDL.LU R14, [R1+0x5d8] ;  /* 0x0005d800010e7983 */ /* 0x000ea80000300800 */
[----:B------:R-:W3:Y:S04]  /*10bd0*/  LDL.LU R15, [R1+0x1d8] ;  /* 0x0001d800010f7983 */ /* 0x000ee80000300800 */
[----:B------:R-:W4:Y:S04]  /*10be0*/  LDL.LU R16, [R1+0x3d0] ;  /* 0x0003d00001107983 */ /* 0x000f280000300800 */
[----:B------:R-:W2:Y:S04]  /*10bf0*/  LDL.LU R17, [R1+0x3d8] ;  /* 0x0003d80001117983 */ /* 0x000ea80000300800 */
[----:B-----5:R-:W3:Y:S04]  /*10c00*/  LDL.LU R7, [R1+0x5f4] ;  /* 0x0005f40001077983 */ /* 0x020ee80000300800 */
[----:B------:R-:W4:Y:S04]  /*10c10*/  LDL.LU R5, [R1+0x3f8] ;  /* 0x0003f80001057983 */ /* 0x000f280000300800 */
[----:B------:R-:W2:Y:S04]  /*10c20*/  LDL.LU R6, [R1+0x3f0] ;  /* 0x0003f00001067983 */ /* 0x000ea80000300800 */
[----:B------:R-:W4:Y:S04]  /*10c30*/  LDL.LU R231, [R1+0x1f8] ;  /* 0x0001f80001e77983 */ /* 0x000f280000300800 */
[----:B------:R-:W4:Y:S04]  /*10c40*/  LDL.LU R252, [R1+0x5f8] ;  /* 0x0005f80001fc7983 */ /* 0x000f280000300800 */
[----:B------:R-:W3:Y:S04]  /*10c50*/  LDL.LU R0, [R1+0x1f0] ;  /* 0x0001f00001007983 */ /* 0x000ee80000300800 */
[----:B------:R-:W3:Y:S04]  /*10c60*/  LDL.LU R4, [R1+0x5f0] ;  /* 0x0005f00001047983 */ /* 0x000ee80000300800 */
        /* <DEDUP_REMOVED lines=18> */
[----:B------:R0:W-:Y:S04]  /*10d90*/  STL [R1+0xba0], R172 ;  /* 0x000ba0ac01007387 */ /* 0x0001e80000100800 */
[----:B0-----:R-:W4:Y:S04]  /*10da0*/  LDL.LU R172, [R1+0x1f4] ;  /* 0x0001f40001ac7983 */ /* 0x001f280000300800 */
        /* <DEDUP_REMOVED lines=8> */
[----:B------:R-:W-:Y:S04]  /*10e30*/  STL [R1+0xb8c], R169 ;  /* 0x000b8ca901007387 */ /* 0x000fe80000100800 */
        /* <DEDUP_REMOVED lines=33> */
[----:B------:R-:W-:Y:S01]  /*11050*/  STL [R1+0xb04], R87 ;  /* 0x000b045701007387 */ /* 0x000fe20000100800 */
[----:B--2---:R-:W-:-:S03]  /*11060*/  F2FP.F16.F32.PACK_AB R6, R148, R6 ;  /* 0x000000069406723e */ /* 0x004fc600000000ff */
[----:B------:R-:W-:Y:S04]  /*11070*/  STL [R1+0xb00], R85 ;  /* 0x000b005501007387 */ /* 0x000fe80000100800 */
[----:B------:R-:W-:Y:S04]  /*11080*/  STL [R1+0xafc], R86 ;  /* 0x000afc5601007387 */ /* 0x000fe80000100800 */
[----:B------:R-:W-:Y:S04]  /*11090*/  STL [R1+0xaf8], R84 ;  /* 0x000af85401007387 */ /* 0x000fe80000100800 */
[----:B------:R-:W-:Y:S01]  /*110a0*/  STL [R1+0xaf4], R83 ;  /* 0x000af45301007387 */ /* 0x000fe20000100800 */
[----:B---3--:R-:W-:-:S03]  /*110b0*/  F2FP.F16.F32.PACK_AB R0, R0, R4 ;  /* 0x000000040000723e */ /* 0x008fc600000000ff */
[----:B------:R-:W-:Y:S01]  /*110c0*/  STL [R1+0xaf0], R81 ;  /* 0x000af05101007387 */ /* 0x000fe20000100800 */
[----:B----4-:R-:W-:-:S03]  /*110d0*/  F2FP.F16.F32.PACK_AB R4, R147, R20 ;  /* 0x000000149304723e */ /* 0x010fc600000000ff */
        /* <DEDUP_REMOVED lines=15> */
[----:B------:R-:W-:-:S03]  /*111d0*/  F2FP.F16.F32.PACK_AB R2, R2, R3 ;  /* 0x000000030202723e */ /* 0x000fc600000000ff */
        /* <DEDUP_REMOVED lines=49> */
[----:B------:R1:W-:Y:S04]  /*114f0*/  STL [R1+0x9ec], R9 ;  /* 0x0009ec0901007387 */ /* 0x0003e80000100800 */
[----:B------:R2:W-:Y:S01]  /*11500*/  STL [R1+0x9e8], R8 ;  /* 0x0009e80801007387 */ /* 0x0005e20000100800 */
[----:B0-----:R-:W-:-:S02]  /*11510*/  F2FP.F16.F32.PACK_AB R10, R149, R170 ;  /* 0x000000aa950a723e */ /* 0x001fc400000000ff */
[----:B-1----:R-:W-:Y:S02]  /*11520*/  F2FP.F16.F32.PACK_AB R9, R106, R171 ;  /* 0x000000ab6a09723e */ /* 0x002fe400000000ff */
[----:B--2---:R-:W-:-:S05]  /*11530*/  F2FP.F16.F32.PACK_AB R8, R151, R104 ;  /* 0x000000689708723e */ /* 0x004fca00000000ff */
[----:B------:R0:W-:Y:S04]  /*11540*/  STL [R1+0x61c], R8 ;  /* 0x00061c0801007387 */ /* 0x0001e80000100800 */
[----:B------:R-:W-:Y:S04]  /*11550*/  STL [R1+0x618], R10 ;  /* 0x0006180a01007387 */ /* 0x000fe80000100800 */
[----:B------:R-:W-:Y:S01]  /*11560*/  STL [R1+0x614], R9 ;  /* 0x0006140901007387 */ /* 0x000fe20000100800 */
[----:B0-----:R-:W-:Y:S01]  /*11570*/  F2FP.F16.F32.PACK_AB R8, R172, R7 ;  /* 0x00000007ac08723e */ /* 0x001fe200000000ff */
[----:B------:R-:W-:Y:S01]  /*11580*/  IMAD.MOV.U32 R172, RZ, RZ, R15 ;  /* 0x000000ffffac7224 */ /* 0x000fe200078e000f */
[----:B------:R-:W-:-:S02]  /*11590*/  F2FP.F16.F32.PACK_AB R7, R150, R5 ;  /* 0x000000059607723e */ /* 0x000fc400000000ff */
[----:B------:R-:W-:Y:S01]  /*115a0*/  F2FP.F16.F32.PACK_AB R5, R231, R252 ;  /* 0x000000fce705723e */ /* 0x000fe200000000ff */
[----:B------:R-:W-:Y:S04]  /*115b0*/  STL [R1+0x610], R8 ;  /* 0x0006100801007387 */ /* 0x000fe80000100800 */
[----:B------:R-:W-:Y:S04]  /*115c0*/  STL [R1+0x60c], R7 ;  /* 0x00060c0701007387 */ /* 0x000fe80000100800 */
[----:B------:R-:W-:Y:S04]  /*115d0*/  STL [R1+0x608], R6 ;  /* 0x0006080601007387 */ /* 0x000fe80000100800 */
[----:B------:R0:W-:Y:S04]  /*115e0*/  STL [R1+0x604], R5 ;  /* 0x0006040501007387 */ /* 0x0001e80000100800 */
[----:B------:R1:W-:Y:S04]  /*115f0*/  STL [R1+0x600], R0 ;  /* 0x0006000001007387 */ /* 0x0003e80000100800 */
[----:B------:R2:W-:Y:S01]  /*11600*/  STL [R1+0x3fc], R4 ;  /* 0x0003fc0401007387 */ /* 0x0005e20000100800 */
[----:B0-----:R-:W-:-:S02]  /*11610*/  F2FP.F16.F32.PACK_AB R5, R145, R21 ;  /* 0x000000159105723e */ /* 0x001fc400000000ff */
[----:B-1----:R-:W-:-:S03]  /*11620*/  F2FP.F16.F32.PACK_AB R0, R18, R19 ;  /* 0x000000131200723e */ /* 0x002fc600000000ff */
[----:B------:R0:W-:Y:S01]  /*11630*/  STL [R1+0x3f8], R5 ;  /* 0x0003f80501007387 */ /* 0x0001e20000100800 */
[----:B--2---:R-:W-:-:S03]  /*11640*/  F2FP.F16.F32.PACK_AB R4, R250, R251 ;  /* 0x000000fbfa04723e */ /* 0x004fc600000000ff */
[----:B------:R1:W-:Y:S01]  /*11650*/  STL [R1+0x3f4], R0 ;  /* 0x0003f40001007387 */ /* 0x0003e20000100800 */
[----:B------:R-:W-:Y:S02]  /*11660*/  IMAD.MOV.U32 R251, RZ, RZ, R17 ;  /* 0x000000fffffb7224 */ /* 0x000fe400078e0011 */
[----:B------:R-:W-:Y:S01]  /*11670*/  IMAD.MOV.U32 R250, RZ, RZ, R16 ;  /* 0x000000fffffa7224 */ /* 0x000fe200078e0010 */
[----:B------:R2:W-:Y:S01]  /*11680*/  STL [R1+0x3f0], R4 ;  /* 0x0003f00401007387 */ /* 0x0005e20000100800 */
[----:B0-----:R-:W-:Y:S02]  /*11690*/  F2FP.F16.F32.PACK_AB R5, R146, R248 ;  /* 0x000000f89205723e */ /* 0x001fe400000000ff */
[----:B-1----:R-:W-:-:S03]  /*116a0*/  F2FP.F16.F32.PACK_AB R0, R144, R249 ;  /* 0x000000f99000723e */ /* 0x002fc600000000ff */
[----:B------:R0:W-:Y:S01]  /*116b0*/  STL [R1+0x1fc], R5 ;  /* 0x0001fc0501007387 */ /* 0x0001e20000100800 */
[----:B------:R-:W-:Y:S01]  /*116c0*/  IMAD.MOV.U32 R249, RZ, RZ, R14 ;  /* 0x000000fffff97224 */ /* 0x000fe200078e000e */
[----:B--2---:R-:W-:Y:S02]  /*116d0*/  F2FP.F16.F32.PACK_AB R4, R246, R247 ;  /* 0x000000f7f604723e */ /* 0x004fe400000000ff */
[----:B------:R1:W-:Y:S04]  /*116e0*/  STL [R1+0x1f8], R0 ;  /* 0x0001f80001007387 */ /* 0x0003e80000100800 */
[----:B------:R2:W-:Y:S01]  /*116f0*/  STL [R1+0x1f4], R4 ;  /* 0x0001f40401007387 */ /* 0x0005e20000100800 */
[----:B0-----:R-:W-:Y:S02]  /*11700*/  F2FP.F16.F32.PACK_AB R5, R244, R245 ;  /* 0x000000f5f405723e */ /* 0x001fe400000000ff */
[----:B-1----:R-:W-:-:S03]  /*11710*/  F2FP.F16.F32.PACK_AB R0, R143, R242 ;  /* 0x000000f28f00723e */ /* 0x002fc600000000ff */
[----:B------:R-:W-:Y:S01]  /*11720*/  STL [R1+0x1f0], R5 ;  /* 0x0001f00501007387 */ /* 0x000fe20000100800 */
[----:B--2---:R-:W-:-:S03]  /*11730*/  F2FP.F16.F32.PACK_AB R4, R141, R243 ;  /* 0x000000f38d04723e */ /* 0x004fc600000000ff */
[----:B------:R0:W-:Y:S04]  /*11740*/  STL [R1+0x1ec], R0 ;  /* 0x0001ec0001007387 */ /* 0x0001e80000100800 */
[----:B------:R1:W-:Y:S04]  /*11750*/  STL [R1+0x1e8], R4 ;  /* 0x0001e80401007387 */ /* 0x0003e80000100800 */
[----:B------:R-:W-:Y:S01]  /*11760*/  STL [R1+0x1e4], R2 ;  /* 0x0001e40201007387 */ /* 0x000fe20000100800 */
[----:B0-----:R-:W-:-:S05]  /*11770*/  F2FP.F16.F32.PACK_AB R0, R12, R13 ;  /* 0x0000000d0c00723e */ /* 0x001fca00000000ff */
[----:B------:R0:W-:Y:S04]  /*11780*/  STL [R1+0x1e0], R0 ;  /* 0x0001e00001007387 */ /* 0x0001e80000100800 */
[----:B------:R-:W2:Y:S04]  /*11790*/  LDL.LU R171, [R1+0x1d0] ;  /* 0x0001d00001ab7983 */ /* 0x000ea80000300800 */
[----:B------:R-:W2:Y:S04]  /*117a0*/  LDL.LU R248, [R1+0x5d0] ;  /* 0x0005d00001f87983 */ /* 0x000ea80000300800 */
        /* <DEDUP_REMOVED lines=72> */
[----:B-1----:R-:W4:Y:S04]  /*11c30*/  LDL.LU R4, [R1+0x4e0] ;  /* 0x0004e00001047983 */ /* 0x002f280000300800 */
        /* <DEDUP_REMOVED lines=62> */
[----:B0-----:R-:W4:Y:S04]  /*12020*/  LDL.LU R0, [R1+0x20c] ;  /* 0x00020c0001007983 */ /* 0x001f280000300800 */
[----:B------:R-:W4:Y:S04]  /*12030*/  LDL.LU R246, [R1+0x204] ;  /* 0x0002040001f67983 */ /* 0x000f280000300800 */
[----:B------:R-:W4:Y:S04]  /*12040*/  LDL.LU R247, [R1+0xc] ;  /* 0x00000c0001f77983 */ /* 0x000f280000300800 */
[----:B------:R-:W4:Y:S04]  /*12050*/  LDL.LU R244, [R1+0x40c] ;  /* 0x00040c0001f47983 */ /* 0x000f280000300800 */
[----:B------:R-:W4:Y:S01]  /*12060*/  LDL.LU R245, [R1+0x4] ;  /* 0x0000040001f57983 */ /* 0x000f220000300800 */
[----:B------:R-:W-:-:S03]  /*12070*/  F2FP.F16.F32.PACK_AB R251, R142, R251 ;  /* 0x000000fb8efb723e */ /* 0x000fc600000000ff */
[----:B------:R-:W4:Y:S01]  /*12080*/  LDL.LU R242, [R1+0x404] ;  /* 0x0004040001f27983 */ /* 0x000f220000300800 */
[----:B------:R-:W-:-:S03]  /*12090*/  F2FP.F16.F32.PACK_AB R250, R140, R250 ;  /* 0x000000fa8cfa723e */ /* 0x000fc600000000ff */
[----:B------:R-:W4:Y:S01]  /*120a0*/  LDL.LU R243, [R1+0x208] ;  /* 0x0002080001f37983 */ /* 0x000f220000300800 */
[----:B------:R-:W-:-:S03]  /*120b0*/  F2FP.F16.F32.PACK_AB R249, R172, R249 ;  /* 0x000000f9acf9723e */ /* 0x000fc600000000ff */
[----:B------:R-:W4:Y:S01]  /*120c0*/  LDL.LU R2, [R1+0x200] ;  /* 0x0002000001027983 */ /* 0x000f220000300800 */
[----:B--2---:R-:W-:-:S03]  /*120d0*/  F2FP.F16.F32.PACK_AB R248, R171, R248 ;  /* 0x000000f8abf8723e */ /* 0x004fc600000000ff */
[----:B------:R-:W2:Y:S01]  /*120e0*/  LDL.LU R3, [R1+0x8] ;  /* 0x0000080001037983 */ /* 0x000ea20000300800 */
[----:B------:R-:W-:-:S03]  /*120f0*/  F2FP.F16.F32.PACK_AB R239, R139, R239 ;  /* 0x000000ef8bef723e */ /* 0x000fc600000000ff */
[----:B------:R-:W2:Y:S01]  /*12100*/  LDL.LU R142, [R1+0x254] ;  /* 0x00025400018e7983 */ /* 0x000ea20000300800 */
[----:B------:R-:W-:-:S03]  /*12110*/  F2FP.F16.F32.PACK_AB R238, R137, R238 ;  /* 0x000000ee89ee723e */ /* 0x000fc600000000ff */
[----:B------:R-:W2:Y:S01]  /*12120*/  LDL.LU R140, [R1+0x454] ;  /* 0x00045400018c7983 */ /* 0x000ea20000300800 */
[----:B---3--:R-:W-:-:S03]  /*12130*/  F2FP.F16.F32.PACK_AB R237, R106, R237 ;  /* 0x000000ed6aed723e */ /* 0x008fc600000000ff */
[----:B------:R-:W3:Y:S01]  /*12140*/  LDL.LU R172, [R1+0xba0] ;  /* 0x000ba00001ac7983 */ /* 0x000ee20000300800 */
[----:B----4-:R-:W-:-:S03]  /*12150*/  F2FP.F16.F32.PACK_AB R236, R170, R236 ;  /* 0x000000ecaaec723e */ /* 0x010fc600000000ff */
[----:B------:R-:W4:Y:S01]  /*12160*/  LDL.LU R171, [R1+0xb9c] ;  /* 0x000b9c0001ab7983 */ /* 0x000f220000300800 */
[----:B------:R-:W-:-:S03]  /*12170*/  F2FP.F16.F32.PACK_AB R235, R138, R235 ;  /* 0x000000eb8aeb723e */ /* 0x000fc600000000ff */
[----:B------:R-:W2:Y:S01]  /*12180*/  LDL.LU R139, [R1+0x30c] ;  /* 0x00030c00018b7983 */ /* 0x000ea20000300800 */
[----:B------:R-:W-:-:S03]  /*12190*/  F2FP.F16.F32.PACK_AB R234, R136, R234 ;  /* 0x000000ea88ea723e */ /* 0x000fc600000000ff */
[----:B------:R-:W2:Y:S01]  /*121a0*/  LDL.LU R137, [R1+0x50c] ;  /* 0x00050c0001897983 */ /* 0x000ea20000300800 */
[----:B------:R-:W-:-:S03]  /*121b0*/  F2FP.F16.F32.PACK_AB R233, R104, R233 ;  /* 0x000000e968e9723e */ /* 0x000fc600000000ff */
[----:B------:R-:W4:Y:S01]  /*121c0*/  LDL.LU R106, [R1+0xb98] ;  /* 0x000b9800016a7983 */ /* 0x000f220000300800 */
[----:B------:R-:W-:-:S03]  /*121d0*/  F2FP.F16.F32.PACK_AB R232, R169, R232 ;  /* 0x000000e8a9e8723e */ /* 0x000fc600000000ff */
[----:B------:R-:W2:Y:S01]  /*121e0*/  LDL.LU R170, [R1+0xb94] ;  /* 0x000b940001aa7983 */ /* 0x000ea20000300800 */
        /* <DEDUP_REMOVED lines=23> */
[----:B------:R-:W2:Y:S04]  /*12360*/  LDL.LU R166, [R1+0xb7c] ;  /* 0x000b7c0001a67983 */ /* 0x000ea80000300800 */
[----:B------:R-:W2:Y:S04]  /*12370*/  LDL.LU R131, [R1+0x268] ;  /* 0x0002680001837983 */ /* 0x000ea80000300800 */
[----:B------:R-:W2:Y:S04]  /*12380*/  LDL.LU R129, [R1+0x468] ;  /* 0x0004680001817983 */ /* 0x000ea80000300800 */
[----:B------:R-:W2:Y:S04]  /*12390*/  LDL.LU R101, [R1+0xb78] ;  /* 0x000b780001657983 */ /* 0x000ea80000300800 */
[----:B------:R-:W2:Y:S01]  /*123a0*/  LDL.LU R165, [R1+0xb74] ;  /* 0x000b740001a57983 */ /* 0x000ea20000300800 */
[----:B------:R-:W-:-:S02]  /*123b0*/  F2FP.F16.F32.PACK_AB R219, R130, R219 ;  /* 0x000000db82db723e */ /* 0x000fc400000000ff */
[----:B------:R-:W-:Y:S01]  /*123c0*/  F2FP.F16.F32.PACK_AB R218, R128, R218 ;  /* 0x000000da80da723e */ /* 0x000fe200000000ff */
[----:B------:R-:W2:Y:S01]  /*123d0*/  LDL.LU R130, [R1+0x260] ;  /* 0x0002600001827983 */ /* 0x000ea20000300800 */
[----:B------:R-:W-:Y:S02]  /*123e0*/  F2FP.F16.F32.PACK_AB R217, R164, R217 ;  /* 0x000000d9a4d9723e */ /* 0x000fe400000000ff */
[----:B------:R-:W-:Y:S01]  /*123f0*/  F2FP.F16.F32.PACK_AB R216, R163, R216 ;  /* 0x000000d8a3d8723e */ /* 0x000fe200000000ff */
        /* <DEDUP_REMOVED lines=88> */
[----:B------:R-:W2:Y:S01]  /*12980*/  LDL.LU R92, [R1+0xb18] ;  /* 0x000b1800015c7983 */ /* 0x000ea20000300800 */
[----:B---3--:R-:W-:-:S03]  /*12990*/  F2FP.F16.F32.PACK_AB R172, R91, R172 ;  /* 0x000000ac5bac723e */ /* 0x008fc600000000ff */
[----:B------:R-:W3:Y:S01]  /*129a0*/  LDL.LU R91, [R1+0xb14] ;  /* 0x000b1400015b7983 */ /* 0x000ee20000300800 */
[----:B----4-:R-:W-:-:S03]  /*129b0*/  F2FP.F16.F32.PACK_AB R171, R106, R171 ;  /* 0x000000ab6aab723e */ /* 0x010fc600000000ff */
[----:B------:R-:W4:Y:S01]  /*129c0*/  LDL.LU R106, [R1+0x2e4] ;  /* 0x0002e400016a7983 */ /* 0x000f220000300800 */
[----:B--2---:R-:W-:-:S03]  /*129d0*/  F2FP.F16.F32.PACK_AB R170, R104, R170 ;  /* 0x000000aa68aa723e */ /* 0x004fc600000000ff */
        /* <DEDUP_REMOVED lines=15> */
[----:B------:R-:W-:Y:S02]  /*12ad0*/  F2FP.F16.F32.PACK_AB R149, R80, R149 ;  /* 0x000000955095723e */ /* 0x000fe400000000ff */
[----:B------:R-:W-:Y:S02]  /*12ae0*/  F2FP.F16.F32.PACK_AB R162, R100, R162 ;  /* 0x000000a264a2723e */ /* 0x000fe400000000ff */
        /* <DEDUP_REMOVED lines=33> */
[----:B------:R-:W-:-:S03]  /*12d00*/  F2FP.F16.F32.PACK_AB R146, R92, R146 ;  /* 0x000000925c92723e */ /* 0x000fc600000000ff */
[----:B------:R-:W2:Y:S04]  /*12d10*/  LDL.LU R92, [R1+0x424] ;  /* 0x00042400015c7983 */ /* 0x000ea80000300800 */
[----:B------:R-:W2:Y:S01]  /*12d20*/  LDL.LU R77, [R1+0xae0] ;  /* 0x000ae000014d7983 */ /* 0x000ea20000300800 */
[----:B------:R-:W-:-:S03]  /*12d30*/  F2FP.F16.F32.PACK_AB R136, R23, R136 ;  /* 0x000000881788723e */ /* 0x000fc600000000ff */
[----:B------:R-:W2:Y:S01]  /*12d40*/  LDL.LU R78, [R1+0xadc] ;  /* 0x000adc00014e7983 */ /* 0x000ea20000300800 */
[----:B------:R-:W-:Y:S02]  /*12d50*/  F2FP.F16.F32.PACK_AB R133, R75, R133 ;  /* 0x000000854b85723e */ /* 0x000fe400000000ff */
[----:B---3--:R-:W-:Y:S02]  /*12d60*/  F2FP.F16.F32.PACK_AB R139, R91, R139 ;  /* 0x0000008b5b8b723e */ /* 0x008fe400000000ff */
[----:B------:R-:W3:Y:S01]  /*12d70*/  LDL.LU R91, [R1+0x28c] ;  /* 0x00028c00015b7983 */ /* 0x000ee20000300800 */
[----:B----4-:R-:W-:-:S03]  /*12d80*/  F2FP.F16.F32.PACK_AB R138, R89, R138 ;  /* 0x0000008a598a723e */ /* 0x010fc600000000ff */
[----:B------:R-:W4:Y:S04]  /*12d90*/  LDL.LU R89, [R1+0x48c] ;  /* 0x00048c0001597983 */ /* 0x000f280000300800 */
[----:B------:R-:W3:Y:S04]  /*12da0*/  LDL.LU R76, [R1+0xad8] ;  /* 0x000ad800014c7983 */ /* 0x000ee80000300800 */
[----:B------:R-:W4:Y:S01]  /*12db0*/  LDL.LU R23, [R1+0xad4] ;  /* 0x000ad40001177983 */ /* 0x000f220000300800 */
[----:B--2---:R-:W-:-:S03]  /*12dc0*/  F2FP.F16.F32.PACK_AB R135, R90, R135 ;  /* 0x000000875a87723e */ /* 0x004fc600000000ff */
[----:B------:R-:W2:Y:S01]  /*12dd0*/  LDL.LU R90, [R1+0x284] ;  /* 0x00028400015a7983 */ /* 0x000ea20000300800 */
[----:B------:R-:W-:-:S03]  /*12de0*/  F2FP.F16.F32.PACK_AB R134, R88, R134 ;  /* 0x000000865886723e */ /* 0x000fc600000000ff */
[----:B------:R-:W2:Y:S04]  /*12df0*/  LDL.LU R88, [R1+0x484] ;  /* 0x0004840001587983 */ /* 0x000ea80000300800 */
[----:B------:R-:W4:Y:S01]  /*12e00*/  LDL.LU R75, [R1+0xad0] ;  /* 0x000ad000014b7983 */ /* 0x000f220000300800 */
[----:B------:R-:W-:-:S03]  /*12e10*/  F2FP.F16.F32.PACK_AB R132, R22, R132 ;  /* 0x000000841684723e */ /* 0x000fc600000000ff */
[----:B------:R-:W2:Y:S01]  /*12e20*/  LDL.LU R22, [R1+0xacc] ;  /* 0x000acc0001167983 */ /* 0x000ea20000300800 */
[----:B------:R-:W-:-:S03]  /*12e30*/  F2FP.F16.F32.PACK_AB R127, R87, R127 ;  /* 0x0000007f577f723e */ /* 0x000fc600000000ff */
[----:B------:R-:W2:Y:S01]  /*12e40*/  LDL.LU R87, [R1+0x29c] ;  /* 0x00029c0001577983 */ /* 0x000ea20000300800 */
[----:B------:R-:W-:Y:S02]  /*12e50*/  F2FP.F16.F32.PACK_AB R125, R73, R125 ;  /* 0x0000007d497d723e */ /* 0x000fe400000000ff */
[----:B------:R-:W-:Y:S02]  /*12e60*/  F2FP.F16.F32.PACK_AB R124, R74, R124 ;  /* 0x0000007c4a7c723e */ /* 0x000fe400000000ff */
[----:B------:R-:W-:Y:S02]  /*12e70*/  F2FP.F16.F32.PACK_AB R113, R72, R113 ;  /* 0x000000714871723e */ /* 0x000fe400000000ff */
[----:B------:R-:W-:Y:S02]  /*12e80*/  F2FP.F16.F32.PACK_AB R112, R71, R112 ;  /* 0x000000704770723e */ /* 0x000fe400000000ff */
[----:B------:R-:W-:Y:S02]  /*12e90*/  F2FP.F16.F32.PACK_AB R105, R69, R105 ;  /* 0x000000694569723e */ /* 0x000fe400000000ff */
[----:B------:R-:W-:-:S02]  /*12ea0*/  F2FP.F16.F32.PACK_AB R104, R70, R104 ;  /* 0x000000684668723e */ /* 0x000fc400000000ff */
[----:B------:R-:W-:Y:S02]  /*12eb0*/  F2FP.F16.F32.PACK_AB R5, R68, R5 ;  /* 0x000000054405723e */ /* 0x000fe400000000ff */
[----:B------:R-:W-:Y:S02]  /*12ec0*/  F2FP.F16.F32.PACK_AB R4, R67, R4 ;  /* 0x000000044304723e */ /* 0x000fe400000000ff */
[----:B------:R-:W-:Y:S02]  /*12ed0*/  F2FP.F16.F32.PACK_AB R13, R65, R13 ;  /* 0x0000000d410d723e */ /* 0x000fe400000000ff */
[----:B------:R-:W-:Y:S02]  /*12ee0*/  F2FP.F16.F32.PACK_AB R126, R85, R126 ;  /* 0x0000007e557e723e */ /* 0x000fe400000000ff */
[----:B------:R-:W2:Y:S04]  /*12ef0*/  LDL.LU R85, [R1+0x49c] ;  /* 0x00049c0001557983 */ /* 0x000ea80000300800 */
[----:B------:R-:W2:Y:S04]  /*12f00*/  LDL.LU R73, [R1+0xac8] ;  /* 0x000ac80001497983 */ /* 0x000ea80000300800 */
[----:B------:R-:W2:Y:S01]  /*12f10*/  LDL.LU R74, [R1+0xac4] ;  /* 0x000ac400014a7983 */ /* 0x000ea20000300800 */
[----:B------:R-:W-:-:S03]  /*12f20*/  F2FP.F16.F32.PACK_AB R115, R86, R115 ;  /* 0x000000735673723e */ /* 0x000fc600000000ff */
[----:B------:R-:W2:Y:S01]  /*12f30*/  LDL.LU R86, [R1+0x294] ;  /* 0x0002940001567983 */ /* 0x000ea20000300800 */
        /* <DEDUP_REMOVED lines=28> */
[----:B------:R-:W3:Y:S04]  /*13100*/  LDL.LU R76, [R1+0x4b4] ;  /* 0x0004b400014c7983 */ /* 0x000ee80000300800 */
[----:B------:R-:W3:Y:S04]  /*13110*/  LDL.LU R64, [R1+0xaa0] ;  /* 0x000aa00001407983 */ /* 0x000ee80000300800 */
[----:B------:R-:W3:Y:S01]  /*13120*/  LDL.LU R63, [R1+0xa9c] ;  /* 0x000a9c00013f7983 */ /* 0x000ee20000300800 */
[----:B----4-:R-:W-:-:S03]  /*13130*/  F2FP.F16.F32.PACK_AB R23, R75, R23 ;  /* 0x000000174b17723e */ /* 0x010fc600000000ff */
[----:B------:R-:W4:Y:S01]  /*13140*/  LDL.LU R75, [R1+0x2c8] ;  /* 0x0002c800014b7983 */ /* 0x000f220000300800 */
[----:B------:R-:W-:Y:S02]  /*13150*/  F2FP.F16.F32.PACK_AB R21, R61, R21 ;  /* 0x000000153d15723e */ /* 0x000fe400000000ff */
[----:B------:R-:W-:Y:S02]  /*13160*/  F2FP.F16.F32.PACK_AB R20, R62, R20 ;  /* 0x000000143e14723e */ /* 0x000fe400000000ff */
[----:B--2---:R-:W-:Y:S02]  /*13170*/  F2FP.F16.F32.PACK_AB R22, R73, R22 ;  /* 0x000000164916723e */ /* 0x004fe400000000ff */
[----:B------:R-:W2:Y:S04]  /*13180*/  LDL.LU R73, [R1+0x4c8] ;  /* 0x0004c80001497983 */ /* 0x000ea80000300800 */
[----:B------:R-:W3:Y:S04]  /*13190*/  LDL.LU R61, [R1+0xa98] ;  /* 0x000a9800013d7983 */ /* 0x000ee80000300800 */
[----:B------:R-:W3:Y:S01]  /*131a0*/  LDL.LU R62, [R1+0xa94] ;  /* 0x000a9400013e7983 */ /* 0x000ee20000300800 */
[----:B----4-:R-:W-:-:S03]  /*131b0*/  F2FP.F16.F32.PACK_AB R75, R74, R75 ;  /* 0x0000004b4a4b723e */ /* 0x010fc600000000ff */
[----:B------:R-:W4:Y:S02]  /*131c0*/  LDL.LU R74, [R1+0x2c0] ;  /* 0x0002c000014a7983 */ /* 0x000f240000300800 */
[----:B----4-:R-:W-:Y:S02]  /*131d0*/  F2FP.F16.F32.PACK_AB R74, R72, R74 ;  /* 0x0000004a484a723e */ /* 0x010fe400000000ff */
[----:B------:R-:W4:Y:S01]  /*131e0*/  LDL.LU R72, [R1+0x4c0] ;  /* 0x0004c00001487983 */ /* 0x000f220000300800 */
[----:B--2---:R-:W-:Y:S02]  /*131f0*/  F2FP.F16.F32.PACK_AB R73, R60, R73 ;  /* 0x000000493c49723e */ /* 0x004fe400000000ff */
[----:B------:R-:W-:Y:S01]  /*13200*/  F2FP.F16.F32.PACK_AB R79, R71, R79 ;  /* 0x0000004f474f723e */ /* 0x000fe200000000ff */
[----:B------:R-:W2:Y:S01]  /*13210*/  LDL.LU R60, [R1+0xa90] ;  /* 0x000a9000013c7983 */ /* 0x000ea20000300800 */
[----:B----4-:R-:W-:-:S03]  /*13220*/  F2FP.F16.F32.PACK_AB R72, R59, R72 ;  /* 0x000000483b48723e */ /* 0x010fc600000000ff */
[----:B------:R-:W4:Y:S04]  /*13230*/  LDL.LU R59, [R1+0xa8c] ;  /* 0x000a8c00013b7983 */ /* 0x000f280000300800 */
[----:B------:R-:W2:Y:S01]  /*13240*/  LDL.LU R71, [R1+0x2b8] ;  /* 0x0002b80001477983 */ /* 0x000ea20000300800 */
[----:B------:R-:W-:Y:S02]  /*13250*/  F2FP.F16.F32.PACK_AB R78, R69, R78 ;  /* 0x0000004e454e723e */ /* 0x000fe400000000ff */
[----:B------:R-:W-:Y:S01]  /*13260*/  F2FP.F16.F32.PACK_AB R77, R57, R77 ;  /* 0x0000004d394d723e */ /* 0x000fe200000000ff */
[----:B------:R-:W4:Y:S01]  /*13270*/  LDL.LU R69, [R1+0x4b8] ;  /* 0x0004b80001457983 */ /* 0x000f220000300800 */
[----:B---3--:R-:W-:-:S03]  /*13280*/  F2FP.F16.F32.PACK_AB R76, R58, R76 ;  /* 0x0000004c3a4c723e */ /* 0x008fc600000000ff */
[----:B------:R-:W3:Y:S04]  /*13290*/  LDL.LU R57, [R1+0xa88] ;  /* 0x000a880001397983 */ /* 0x000ee80000300800 */
[----:B------:R-:W3:Y:S01]  /*132a0*/  LDL.LU R58, [R1+0xa84] ;  /* 0x000a8400013a7983 */ /* 0x000ee20000300800 */
[----:B--2---:R-:W-:-:S03]  /*132b0*/  F2FP.F16.F32.PACK_AB R71, R70, R71 ;  /* 0x000000474647723e */ /* 0x004fc600000000ff */
[----:B------:R-:W2:Y:S02]  /*132c0*/  LDL.LU R70, [R1+0x2b0] ;  /* 0x0002b00001467983 */ /* 0x000ea40000300800 */
[----:B--2---:R-:W-:Y:S02]  /*132d0*/  F2FP.F16.F32.PACK_AB R70, R68, R70 ;  /* 0x000000464446723e */ /* 0x004fe400000000ff */
[----:B------:R-:W2:Y:S01]  /*132e0*/  LDL.LU R68, [R1+0x4b0] ;  /* 0x0004b00001447983 */ /* 0x000ea20000300800 */
[----:B----4-:R-:W-:Y:S02]  /*132f0*/  F2FP.F16.F32.PACK_AB R69, R56, R69 ;  /* 0x000000453845723e */ /* 0x010fe400000000ff */
[----:B------:R-:W-:Y:S01]  /*13300*/  F2FP.F16.F32.PACK_AB R83, R67, R83 ;  /* 0x000000534353723e */ /* 0x000fe200000000ff */
[----:B------:R-:W4:Y:S01]  /*13310*/  LDL.LU R56, [R1+0xa80] ;  /* 0x000a800001387983 */ /* 0x000f220000300800 */
[----:B--2---:R-:W-:-:S03]  /*13320*/  F2FP.F16.F32.PACK_AB R68, R55, R68 ;  /* 0x000000443744723e */ /* 0x004fc600000000ff */
[----:B------:R-:W2:Y:S04]  /*13330*/  LDL.LU R55, [R1+0xa7c] ;  /* 0x000a7c0001377983 */ /* 0x000ea80000300800 */
[----:B------:R-:W3:Y:S01]  /*13340*/  LDL.LU R67, [R1+0x2a8] ;  /* 0x0002a80001437983 */ /* 0x000ee20000300800 */
[----:B------:R-:W-:Y:S02]  /*13350*/  F2FP.F16.F32.PACK_AB R82, R65, R82 ;  /* 0x000000524152723e */ /* 0x000fe400000000ff */
[----:B------:R-:W-:Y:S01]  /*13360*/  F2FP.F16.F32.PACK_AB R81, R53, R81 ;  /* 0x000000513551723e */ /* 0x000fe200000000ff */
[----:B------:R-:W4:Y:S01]  /*13370*/  LDL.LU R65, [R1+0x4a8] ;  /* 0x0004a80001417983 */ /* 0x000f220000300800 */
[----:B------:R-:W-:-:S03]  /*13380*/  F2FP.F16.F32.PACK_AB R80, R54, R80 ;  /* 0x000000503650723e */ /* 0x000fc600000000ff */
[----:B------:R-:W2:Y:S04]  /*13390*/  LDL.LU R53, [R1+0xa78] ;  /* 0x000a780001357983 */ /* 0x000ea80000300800 */
[----:B------:R-:W2:Y:S01]  /*133a0*/  LDL.LU R54, [R1+0xa74] ;  /* 0x000a740001367983 */ /* 0x000ea20000300800 */
[----:B---3--:R-:W-:-:S03]  /*133b0*/  F2FP.F16.F32.PACK_AB R67, R66, R67 ;  /* 0x000000434243723e */ /* 0x008fc600000000ff */
[----:B------:R-:W3:Y:S02]  /*133c0*/  LDL.LU R66, [R1+0x2a0] ;  /* 0x0002a00001427983 */ /* 0x000ee40000300800 */
[----:B---3--:R-:W-:Y:S02]  /*133d0*/  F2FP.F16.F32.PACK_AB R66, R64, R66 ;  /* 0x000000424042723e */ /* 0x008fe400000000ff */
[----:B------:R-:W3:Y:S01]  /*133e0*/  LDL.LU R64, [R1+0x4a0] ;  /* 0x0004a00001407983 */ /* 0x000ee20000300800 */
[----:B----4-:R-:W-:Y:S02]  /*133f0*/  F2FP.F16.F32.PACK_AB R65, R52, R65 ;  /* 0x000000413441723e */ /* 0x010fe400000000ff */
[----:B------:R-:W-:Y:S01]  /*13400*/  F2FP.F16.F32.PACK_AB R87, R63, R87 ;  /* 0x000000573f57723e */ /* 0x000fe200000000ff */
[----:B------:R-:W4:Y:S01]  /*13410*/  LDL.LU R52, [R1+0xa70] ;  /* 0x000a700001347983 */ /* 0x000f220000300800 */
[----:B---3--:R-:W-:-:S03]  /*13420*/  F2FP.F16.F32.PACK_AB R64, R51, R64 ;  /* 0x000000403340723e */ /* 0x008fc600000000ff */
[----:B------:R-:W3:Y:S04]  /*13430*/  LDL.LU R51, [R1+0xa6c] ;  /* 0x000a6c0001337983 */ /* 0x000ee80000300800 */
[----:B------:R-:W2:Y:S01]  /*13440*/  LDL.LU R63, [R1+0x298] ;  /* 0x00029800013f7983 */ /* 0x000ea20000300800 */
[----:B------:R-:W-:Y:S02]  /*13450*/  F2FP.F16.F32.PACK_AB R86, R61, R86 ;  /* 0x000000563d56723e */ /* 0x000fe400000000ff */
[----:B------:R-:W-:Y:S01]  /*13460*/  F2FP.F16.F32.PACK_AB R85, R49, R85 ;  /* 0x000000553155723e */ /* 0x000fe200000000ff */
[----:B------:R-:W4:Y:S01]  /*13470*/  LDL.LU R61, [R1+0x498] ;  /* 0x00049800013d7983 */ /* 0x000f220000300800 */
[----:B------:R-:W-:-:S03]  /*13480*/  F2FP.F16.F32.PACK_AB R84, R50, R84 ;  /* 0x000000543254723e */ /* 0x000fc600000000ff */
        /* <DEDUP_REMOVED lines=25> */
[----:B------:R-:W-:Y:S02]  /*13620*/  F2FP.F16.F32.PACK_AB R110, R53, R110 ;  /* 0x0000006e356e723e */ /* 0x000fe400000000ff */
[----:B------:R-:W-:-:S02]  /*13630*/  F2FP.F16.F32.PACK_AB R109, R41, R109 ;  /* 0x0000006d296d723e */ /* 0x000fc400000000ff */
        /* <DEDUP_REMOVED lines=13> */
[----:B--2---:R-:W-:Y:S02]  /*13710*/  F2FP.F16.F32.PACK_AB R143, R47, R143 ;  /* 0x0000008f2f8f723e */ /* 0x004fe400000000ff */
[----:B---3--:R-:W-:Y:S02]  /*13720*/  F2FP.F16.F32.PACK_AB R56, R43, R56 ;  /* 0x000000382b38723e */ /* 0x008fe400000000ff */
[----:B------:R-:W2:Y:S04]  /*13730*/  LDL.LU R43, [R1+0xa4c] ;  /* 0x000a4c00012b7983 */ /* 0x000ea80000300800 */
[----:B------:R-:W2:Y:S04]  /*13740*/  LDL.LU R55, [R1+0x24c] ;  /* 0x00024c0001377983 */ /* 0x000ea80000300800 */
[----:B------:R-:W3:Y:S04]  /*13750*/  LDL.LU R53, [R1+0x44c] ;  /* 0x00044c0001357983 */ /* 0x000ee80000300800 */
        /* <DEDUP_REMOVED lines=14> */
[----:B------:R-:W4:Y:S01]  /*13840*/  LDL.LU R47, [R1+0x258] ;  /* 0x00025800012f7983 */ /* 0x000f220000300800 */
[----:B------:R-:W-:-:S02]  /*13850*/  F2FP.F16.F32.PACK_AB R142, R45, R142 ;  /* 0x0000008e2d8e723e */ /* 0x000fc400000000ff */
[----:B------:R-:W-:Y:S01]  /*13860*/  F2FP.F16.F32.PACK_AB R141, R33, R141 ;  /* 0x0000008d218d723e */ /* 0x000fe200000000ff */
[----:B------:R-:W2:Y:S01]  /*13870*/  LDL.LU R45, [R1+0x458] ;  /* 0x00045800012d7983 */ /* 0x000ea20000300800 */
[----:B------:R-:W-:-:S03]  /*13880*/  F2FP.F16.F32.PACK_AB R140, R34, R140 ;  /* 0x0000008c228c723e */ /* 0x000fc600000000ff */
        /* <DEDUP_REMOVED lines=12> */
[----:B---3--:R-:W-:Y:S02]  /*13950*/  F2FP.F16.F32.PACK_AB R54, R41, R54 ;  /* 0x000000362936723e */ /* 0x008fe400000000ff */
[----:B------:R-:W-:Y:S01]  /*13960*/  F2FP.F16.F32.PACK_AB R53, R29, R53 ;  /* 0x000000351d35723e */ /* 0x000fe200000000ff */
[----:B------:R-:W3:Y:S01]  /*13970*/  LDL.LU R41, [R1+0x448] ;  /* 0x0004480001297983 */ /* 0x000ee20000300800 */
[----:B------:R-:W-:-:S03]  /*13980*/  F2FP.F16.F32.PACK_AB R52, R30, R52 ;  /* 0x000000341e34723e */ /* 0x000fc600000000ff */
[----:B------:R-:W4:Y:S04]  /*13990*/  LDL.LU R29, [R1+0xa18] ;  /* 0x000a1800011d7983 */ /* 0x000f280000300800 */
[----:B------:R-:W4:Y:S01]  /*139a0*/  LDL.LU R30, [R1+0xa14] ;  /* 0x000a1400011e7983 */ /* 0x000f220000300800 */
[----:B--2---:R-:W-:-:S03]  /*139b0*/  F2FP.F16.F32.PACK_AB R43, R42, R43 ;  /* 0x0000002b2a2b723e */ /* 0x004fc600000000ff */
[----:B------:R-:W2:Y:S02]  /*139c0*/  LDL.LU R42, [R1+0x240] ;  /* 0x00024000012a7983 */ /* 0x000ea40000300800 */
[----:B--2---:R-:W-:Y:S02]  /*139d0*/  F2FP.F16.F32.PACK_AB R42, R40, R42 ;  /* 0x0000002a282a723e */ /* 0x004fe400000000ff */
[----:B------:R-:W2:Y:S01]  /*139e0*/  LDL.LU R40, [R1+0x440] ;  /* 0x0004400001287983 */ /* 0x000ea20000300800 */
[----:B---3--:R-:W-:Y:S02]  /*139f0*/  F2FP.F16.F32.PACK_AB R41, R28, R41 ;  /* 0x000000291c29723e */ /* 0x008fe400000000ff */
[----:B------:R-:W-:Y:S01]  /*13a00*/  F2FP.F16.F32.PACK_AB R51, R39, R51 ;  /* 0x000000332733723e */ /* 0x000fe200000000ff */
[----:B------:R-:W3:Y:S01]  /*13a10*/  LDL.LU R28, [R1+0xa10] ;  /* 0x000a1000011c7983 */ /* 0x000ee20000300800 */
[----:B--2---:R-:W-:-:S03]  /*13a20*/  F2FP.F16.F32.PACK_AB R40, R27, R40 ;  /* 0x000000281b28723e */ /* 0x004fc600000000ff */
[----:B------:R-:W2:Y:S04]  /*13a30*/  LDL.LU R27, [R1+0xa0c] ;  /* 0x000a0c00011b7983 */ /* 0x000ea80000300800 */
[----:B------:R-:W4:Y:S01]  /*13a40*/  LDL.LU R39, [R1+0x238] ;  /* 0x0002380001277983 */ /* 0x000f220000300800 */
[----:B------:R-:W-:Y:S02]  /*13a50*/  F2FP.F16.F32.PACK_AB R50, R37, R50 ;  /* 0x000000322532723e */ /* 0x000fe400000000ff */
[----:B------:R-:W-:Y:S01]  /*13a60*/  F2FP.F16.F32.PACK_AB R49, R25, R49 ;  /* 0x000000311931723e */ /* 0x000fe200000000ff */
[----:B------:R-:W3:Y:S01]  /*13a70*/  LDL.LU R37, [R1+0x438] ;  /* 0x0004380001257983 */ /* 0x000ee20000300800 */
[----:B------:R-:W-:-:S03]  /*13a80*/  F2FP.F16.F32.PACK_AB R48, R26, R48 ;  /* 0x000000301a30723e */ /* 0x000fc600000000ff */
[----:B------:R-:W2:Y:S04]  /*13a90*/  LDL.LU R25, [R1+0xa08] ;  /* 0x000a080001197983 */ /* 0x000ea80000300800 */
[----:B------:R-:W2:Y:S01]  /*13aa0*/  LDL.LU R26, [R1+0xa04] ;  /* 0x000a0400011a7983 */ /* 0x000ea20000300800 */
[----:B----4-:R-:W-:-:S03]  /*13ab0*/  F2FP.F16.F32.PACK_AB R39, R38, R39 ;  /* 0x000000272627723e */ /* 0x010fc600000000ff */
[----:B------:R-:W4:Y:S02]  /*13ac0*/  LDL.LU R38, [R1+0x230] ;  /* 0x0002300001267983 */ /* 0x000f240000300800 */
[----:B----4-:R-:W-:Y:S02]  /*13ad0*/  F2FP.F16.F32.PACK_AB R38, R36, R38 ;  /* 0x000000262426723e */ /* 0x010fe400000000ff */
[----:B------:R-:W4:Y:S01]  /*13ae0*/  LDL.LU R36, [R1+0x430] ;  /* 0x0004300001247983 */ /* 0x000f220000300800 */
[----:B---3--:R-:W-:Y:S02]  /*13af0*/  F2FP.F16.F32.PACK_AB R37, R24, R37 ;  /* 0x000000251825723e */ /* 0x008fe400000000ff */
[----:B------:R-:W-:Y:S01]  /*13b00*/  F2FP.F16.F32.PACK_AB R95, R35, R95 ;  /* 0x0000005f235f723e */ /* 0x000fe200000000ff */
[----:B------:R-:W3:Y:S01]  /*13b10*/  LDL.LU R24, [R1+0xa00] ;  /* 0x000a000001187983 */ /* 0x000ee20000300800 */
[----:B----4-:R-:W-:-:S03]  /*13b20*/  F2FP.F16.F32.PACK_AB R36, R241, R36 ;  /* 0x00000024f124723e */ /* 0x010fc600000000ff */
[----:B------:R-:W4:Y:S04]  /*13b30*/  LDL.LU R241, [R1+0x9fc] ;  /* 0x0009fc0001f17983 */ /* 0x000f280000300800 */
[----:B------:R-:W2:Y:S01]  /*13b40*/  LDL.LU R35, [R1+0x228] ;  /* 0x0002280001237983 */ /* 0x000ea20000300800 */
[----:B------:R-:W-:Y:S02]  /*13b50*/  F2FP.F16.F32.PACK_AB R94, R33, R94 ;  /* 0x0000005e215e723e */ /* 0x000fe400000000ff */
        /* <DEDUP_REMOVED lines=11> */
[----:B------:R0:W5:Y:S01]  /*13c10*/  LDL.LU R10, [R1+0x9f0] ;  /* 0x0009f000010a7983 */ /* 0x0001620000300800 */
[----:B------:R-:W-:Y:S02]  /*13c20*/  F2FP.F16.F32.PACK_AB R98, R29, R98 ;  /* 0x000000621d62723e */ /* 0x000fe400000000ff */
[----:B------:R-:W-:-:S02]  /*13c30*/  F2FP.F16.F32.PACK_AB R97, R8, R97 ;  /* 0x000000610861723e */ /* 0x000fc400000000ff */
[----:B--2---:R-:W-:Y:S02]  /*13c40*/  F2FP.F16.F32.PACK_AB R32, R9, R32 ;  /* 0x000000200920723e */ /* 0x004fe400000000ff */
[----:B------:R0:W5:Y:S04]  /*13c50*/  LDL.LU R9, [R1+0x9ec] ;  /* 0x0009ec0001097983 */ /* 0x0001680000300800 */
[----:B------:R-:W2:Y:S04]  /*13c60*/  LDL.LU R31, [R1+0x218] ;  /* 0x00021800011f7983 */ /* 0x000ea80000300800 */
[----:B------:R-:W3:Y:S04]  /*13c70*/  LDL.LU R29, [R1+0x14] ;  /* 0x00001400011d7983 */ /* 0x000ee80000300800 */
[----:B------:R0:W5:Y:S01]  /*13c80*/  LDL.LU R8, [R1+0x9e8] ;  /* 0x0009e80001087983 */ /* 0x0001620000300800 */
[----:B--2---:R-:W-:-:S02]  /*13c90*/  F2FP.F16.F32.PACK_AB R31, R30, R31 ;  /* 0x0000001f1e1f723e */ /* 0x004fc400000000ff */
[----:B------:R-:W-:Y:S02]  /*13ca0*/  F2FP.F16.F32.PACK_AB R30, R28, R100 ;  /* 0x000000641c1e723e */ /* 0x000fe400000000ff */
[----:B------:R-:W-:Y:S02]  /*13cb0*/  F2FP.F16.F32.PACK_AB R28, R103, R252 ;  /* 0x000000fc671c723e */ /* 0x000fe400000000ff */
[----:B---3--:R-:W-:Y:S02]  /*13cc0*/  F2FP.F16.F32.PACK_AB R96, R29, R96 ;  /* 0x000000601d60723e */ /* 0x008fe400000000ff */
[----:B------:R-:W-:Y:S02]  /*13cd0*/  F2FP.F16.F32.PACK_AB R103, R27, R0 ;  /* 0x000000001b67723e */ /* 0x000fe400000000ff */
[----:B------:R-:W-:Y:S02]  /*13ce0*/  F2FP.F16.F32.PACK_AB R29, R102, R101 ;  /* 0x00000065661d723e */ /* 0x000fe400000000ff */
[----:B------:R-:W-:-:S02]  /*13cf0*/  F2FP.F16.F32.PACK_AB R27, R26, R243 ;  /* 0x000000f31a1b723e */ /* 0x000fc400000000ff */
[----:B------:R-:W-:Y:S02]  /*13d00*/  F2FP.F16.F32.PACK_AB R102, R25, R246 ;  /* 0x000000f61966723e */ /* 0x000fe400000000ff */
[----:B------:R-:W-:Y:S02]  /*13d10*/  F2FP.F16.F32.PACK_AB R26, R24, R2 ;  /* 0x00000002181a723e */ /* 0x000fe400000000ff */
[----:B------:R-:W-:Y:S02]  /*13d20*/  F2FP.F16.F32.PACK_AB R101, R247, R244 ;  /* 0x000000f4f765723e */ /* 0x000fe400000000ff */
[----:B------:R-:W-:Y:S02]  /*13d30*/  F2FP.F16.F32.PACK_AB R100, R245, R242 ;  /* 0x000000f2f564723e */ /* 0x000fe400000000ff */
[----:B----4-:R-:W-:Y:S02]  /*13d40*/  F2FP.F16.F32.PACK_AB R25, R3, R241 ;  /* 0x000000f10319723e */ /* 0x010fe400000000ff */
[----:B0-----:R-:W-:-:S07]  /*13d50*/  F2FP.F16.F32.PACK_AB R24, R240, R11 ;  /* 0x0000000bf018723e */ /* 0x001fce00000000ff */
.L_x_0:
[----:B------:R-:W0:Y:S01]  /*13d60*/  S2R R2, SR_TID.X ;  /* 0x0000000000027919 */ /* 0x000e220000002100 */
[----:B-----5:R-:W-:Y:S01]  /*13d70*/  VIADD R0, R8, 0xff ;  /* 0x000000ff08007836 */ /* 0x020fe20000000000 */
[----:B------:R-:W-:Y:S01]  /*13d80*/  ULDC.64 UR26, c[0x0][0x228] ;  /* 0x00008a00001a7ab9 */ /* 0x000fe20000000a00 */
[----:B------:R-:W-:Y:S01]  /*13d90*/  ULDC UR4, c[0x0][0x244] ;  /* 0x0000910000047ab9 */ /* 0x000fe20000000800 */
[----:B------:R-:W-:Y:S01]  /*13da0*/  ULDC.64 UR6, c[0x0][0x228] ;  /* 0x00008a0000067ab9 */ /* 0x000fe20000000a00 */
[----:B------:R-:W-:Y:S01]  /*13db0*/  ULDC.64 UR28, c[0x0][0x228] ;  /* 0x00008a00001c7ab9 */ /* 0x000fe20000000a00 */
[----:B------:R-:W-:Y:S01]  /*13dc0*/  ISETP.GE.AND P3, PT, R0, UR27, PT ;  /* 0x0000001b00007c0c */ /* 0x000fe2000bf66270 */
[----:B------:R-:W-:Y:S01]  /*13dd0*/  ULDC.64 UR10, c[0x0][0x228] ;  /* 0x00008a00000a7ab9 */ /* 0x000fe20000000a00 */
[----:B------:R-:W-:Y:S01]  /*13de0*/  ULDC.64 UR8, c[0x0][0x228] ;  /* 0x00008a0000087ab9 */ /* 0x000fe20000000a00 */
[----:B------:R-:W-:Y:S01]  /*13df0*/  ULDC.64 UR16, c[0x0][0x228] ;  /* 0x00008a0000107ab9 */ /* 0x000fe20000000a00 */
[----:B------:R-:W-:Y:S01]  /*13e00*/  ULDC.64 UR20, c[0x0][0x228] ;  /* 0x00008a0000147ab9 */ /* 0x000fe20000000a00 */
[----:B------:R-:W-:Y:S01]  /*13e10*/  ULDC.64 UR18, c[0x0][0x228] ;  /* 0x00008a0000127ab9 */ /* 0x000fe20000000a00 */
[----:B------:R-:W-:Y:S01]  /*13e20*/  ULDC.64 UR24, c[0x0][0x228] ;  /* 0x00008a0000187ab9 */ /* 0x000fe20000000a00 */
[----:B------:R-:W-:Y:S01]  /*13e30*/  ULDC.64 UR22, c[0x0][0x228] ;  /* 0x00008a0000167ab9 */ /* 0x000fe20000000a00 */
[C---:B0-----:R-:W-:Y:S01]  /*13e40*/  IMAD.SHL.U32 R3, R2.reuse, 0x10, RZ ;  /* 0x0000001002037824 */ /* 0x041fe200078e00ff */
[C---:B------:R-:W-:Y:S01]  /*13e50*/  LOP3.LUT R11, R2.reuse, 0x7f, RZ, 0xc0, !PT ;  /* 0x0000007f020b7812 */ /* 0x040fe200078ec0ff */
[----:B------:R-:W-:-:S03]  /*13e60*/  IMAD.SHL.U32 R0, R2, 0x40, RZ ;  /* 0x0000004002007824 */ /* 0x000fc600078e00ff */
[----:B------:R-:W-:Y:S02]  /*13e70*/  LOP3.LUT R3, R3, 0xf0, RZ, 0xc0, !PT ;  /* 0x000000f003037812 */ /* 0x000fe400078ec0ff */
[----:B------:R-:W-:Y:S02]  /*13e80*/  LOP3.LUT R0, R0, 0x400, RZ, 0xc0, !PT ;  /* 0x0000040000007812 */ /* 0x000fe400078ec0ff */
[----:B------:R-:W-:Y:S01]  /*13e90*/  LEA R11, R11, UR12, 0x4 ;  /* 0x0000000c0b0b7c11 */ /* 0x000fe2000f8e20ff */
[----:B------:R-:W-:Y:S01]  /*13ea0*/  BAR.SYNC.DEFER_BLOCKING 0x0 ;  /* 0x0000000000007b1d */ /* 0x000fe20000010000 */
[----:B------:R-:W-:Y:S02]  /*13eb0*/  IADD3 R0, R0, UR12, R3 ;  /* 0x0000000c00007c10 */ /* 0x000fe4000fffe003 */
[----:B------:R-:W-:Y:S02]  /*13ec0*/  LOP3.LUT R3, R2, 0x60, RZ, 0xc0, !PT ;  /* 0x0000006002037812 */ /* 0x000fe400078ec0ff */
[----:B------:R-:W-:Y:S01]  /*13ed0*/  ISETP.GE.AND P0, PT, R9, UR6, PT ;  /* 0x0000000609007c0c */ /* 0x000fe2000bf06270 */
[----:B------:R-:W-:-:S02]  /*13ee0*/  ULDC.64 UR12, c[0x0][0x228] ;  /* 0x00008a00000c7ab9 */ /* 0x000fc40000000a00 */
[----:B------:R-:W-:-:S05]  /*13ef0*/  IMAD R0, R3, 0x8, R0 ;  /* 0x0000000803007824 */ /* 0x000fca00078e0200 */
[----:B------:R-:W-:Y:S01]  /*13f00*/  STSM.16.M88.4 [R0], R24 ;  /* 0x0000001800007844 */ /* 0x000fe20000000200 */
[----:B------:R-:W-:Y:S06]  /*13f10*/  BAR.SYNC.DEFER_BLOCKING 0x0 ;  /* 0x0000000000007b1d */ /* 0x000fec0000010000 */
[----:B------:R-:W0:Y:S02]  /*13f20*/  LDS.128 R24, [R11] ;  /* 0x000000000b187984 */ /* 0x000e240000000c00 */
[----:B------:R-:W-:Y:S06]  /*13f30*/  BAR.SYNC.DEFER_BLOCKING 0x0 ;  /* 0x0000000000007b1d */ /* 0x000fec0000010000 */
[----:B------:R-:W-:Y:S02]  /*13f40*/  STSM.16.M88.4 [R0], R100 ;  /* 0x0000006400007844 */ /* 0x000fe40000000200 */
[----:B------:R-:W-:Y:S06]  /*13f50*/  BAR.SYNC.DEFER_BLOCKING 0x0 ;  /* 0x0000000000007b1d */ /* 0x000fec0000010000 */
[----:B0-----:R-:W-:Y:S04]  /*13f60*/  STL.64 [R1+0x20], R24 ;  /* 0x0000201801007387 */ /* 0x001fe80000100a00 */
[----:B------:R-:W-:Y:S04]  /*13f70*/  STL.64 [R1+0x28], R26 ;  /* 0x0000281a01007387 */ /* 0x000fe80000100a00 */
[----:B------:R-:W0:Y:S01]  /*13f80*/  LDS.128 R24, [R11] ;  /* 0x000000000b187984 */ /* 0x000e220000000c00 */
        /* <DEDUP_REMOVED lines=9> */
[----:B0-----:R-:W-:Y:S04]  /*14020*/  STL.64 [R1], R24 ;  /* 0x0000001801007387 */ /* 0x001fe80000100a00 */
[----:B------:R-:W-:Y:S04]  /*14030*/  STL.64 [R1+0x8], R26 ;  /* 0x0000081a01007387 */ /* 0x000fe80000100a00 */
[----:B------:R-:W0:Y:S01]  /*14040*/  LDS.128 R244, [R11] ;  /* 0x000000000bf47984 */ /* 0x000e220000000c00 */
[----:B------:R-:W-:Y:S06]  /*14050*/  BAR.SYNC.DEFER_BLOCKING 0x0 ;  /* 0x0000000000007b1d */ /* 0x000fec0000010000 */
[----:B------:R-:W-:Y:S02]  /*14060*/  STSM.16.M88.4 [R0], R32 ;  /* 0x0000002000007844 */ /* 0x000fe40000000200 */
[----:B------:R-:W-:Y:S06]  /*14070*/  BAR.SYNC.DEFER_BLOCKING 0x0 ;  /* 0x0000000000007b1d */ /* 0x000fec0000010000 */
[----:B0-----:R0:W-:Y:S04]  /*14080*/  STL [R1+0x9f4], R244 ;  /* 0x0009f4f401007387 */ /* 0x0011e80000100800 */
[----:B------:R1:W-:Y:S04]  /*14090*/  STL [R1+0x9f0], R245 ;  /* 0x0009f0f501007387 */ /* 0x0003e80000100800 */
[----:B------:R2:W-:Y:S04]  /*140a0*/  STL [R1+0x9ec], R246 ;  /* 0x0009ecf601007387 */ /* 0x0005e80000100800 */
[----:B------:R3:W-:Y:S04]  /*140b0*/  STL [R1+0x9e8], R247 ;  /* 0x0009e8f701007387 */ /* 0x0007e80000100800 */
[----:B------:R-:W4:Y:S01]  /*140c0*/  LDS.128 R240, [R11] ;  /* 0x000000000bf07984 */ /* 0x000f220000000c00 */
[----:B------:R-:W-:Y:S06]  /*140d0*/  BAR.SYNC.DEFER_BLOCKING 0x0 ;  /* 0x0000000000007b1d */ /* 0x000fec0000010000 */
[----:B0-----:R-:W4:Y:S04]  /*140e0*/  LDL.LU R244, [R1+0x610] ;  /* 0x0006100001f47983 */ /* 0x001f280000300800 */
[----:B-1----:R-:W4:Y:S04]  /*140f0*/  LDL.LU R245, [R1+0x614] ;  /* 0x0006140001f57983 */ /* 0x002f280000300800 */
[----:B--2---:R-:W2:Y:S04]  /*14100*/  LDL.LU R246, [R1+0x618] ;  /* 0x0006180001f67983 */ /* 0x004ea80000300800 */
[----:B---3--:R-:W2:Y:S04]  /*14110*/  LDL.LU R247, [R1+0x61c] ;  /* 0x00061c0001f77983 */ /* 0x008ea80000300800 */
[----:B------:R-:W-:Y:S01]  /*14120*/  STSM.16.M88.4 [R0], R92 ;  /* 0x0000005c00007844 */ /* 0x000fe20000000200 */
[----:B------:R-:W-:Y:S06]  /*14130*/  BAR.SYNC.DEFER_BLOCKING 0x0 ;  /* 0x0000000000007b1d */ /* 0x000fec0000010000 */
[----:B----4-:R0:W-:Y:S04]  /*14140*/  STL [R1+0xa04], R240 ;  /* 0x000a04f001007387 */ /* 0x0101e80000100800 */
[----:B------:R1:W-:Y:S04]  /*14150*/  STL [R1+0xa00], R241 ;  /* 0x000a00f101007387 */ /* 0x0003e80000100800 */
[----:B------:R3:W-:Y:S04]  /*14160*/  STL [R1+0x9fc], R242 ;  /* 0x0009fcf201007387 */ /* 0x0007e80000100800 */
[----:B------:R4:W-:Y:S04]  /*14170*/  STL [R1+0x9f8], R243 ;  /* 0x0009f8f301007387 */ /* 0x0009e80000100800 */
[----:B------:R-:W2:Y:S01]  /*14180*/  LDS.128 R100, [R11] ;  /* 0x000000000b647984 */ /* 0x000ea20000000c00 */
[----:B------:R-:W-:Y:S06]  /*14190*/  BAR.SYNC.DEFER_BLOCKING 0x0 ;  /* 0x0000000000007b1d */ /* 0x000fec0000010000 */
[----:B0-----:R-:W2:Y:S04]  /*141a0*/  LDL.LU R240, [R1+0x3f0] ;  /* 0x0003f00001f07983 */ /* 0x001ea80000300800 */
[----:B-1----:R-:W2:Y:S04]  /*141b0*/  LDL.LU R241, [R1+0x3f4] ;  /* 0x0003f40001f17983 */ /* 0x002ea80000300800 */
[----:B---3--:R-:W2:Y:S04]  /*141c0*/  LDL.LU R242, [R1+0x3f8] ;  /* 0x0003f80001f27983 */ /* 0x008ea80000300800 */
[----:B----4-:R-:W2:Y:S04]  /*141d0*/  LDL.LU R243, [R1+0x3fc] ;  /* 0x0003fc0001f37983 */ /* 0x010ea80000300800 */
[----:B------:R-:W-:Y:S01]  /*141e0*/  STSM.16.M88.4 [R0], R36 ;  /* 0x0000002400007844 */ /* 0x000fe20000000200 */
[----:B------:R-:W-:Y:S06]  /*141f0*/  BAR.SYNC.DEFER_BLOCKING 0x0 ;  /* 0x0000000000007b1d */ /* 0x000fec0000010000 */
[----:B------:R-:W0:Y:S02]  /*14200*/  LDS.128 R92, [R11] ;  /* 0x000000000b5c7984 */ /* 0x000e240000000c00 */
[----:B------:R-:W-:Y:S06]  /*14210*/  BAR.SYNC.DEFER_BLOCKING 0x0 ;  /* 0x0000000000007b1d */ /* 0x000fec0000010000 */
[----:B------:R-:W-:Y:S02]  /*14220*/  STSM.16.M88.4 [R0], R48 ;  /* 0x0000003000007844 */ /* 0x000fe40000000200 */
[----:B------:R-:W-:Y:S06]  /*14230*/  BAR.SYNC.DEFER_BLOCKING 0x0 ;  /* 0x0000000000007b1d */ /* 0x000fec0000010000 */
[----:B------:R-:W1:Y:S02]  /*14240*/  LDS.128 R96, [R11] ;  /* 0x000000000b607984 */ /* 0x000e640000000c00 */
[----:B------:R-:W-:Y:S06]  /*14250*/  BAR.SYNC.DEFER_BLOCKING 0x0 ;  /* 0x0000000000007b1d */ /* 0x000fec0000010000 */
[----:B------:R-:W-:Y:S02]  /*14260*/  STSM.16.M88.4 [R0], R40 ;  /* 0x0000002800007844 */ /* 0x000fe40000000200 */
[----:B------:R-:W-:Y:S06]  /*14270*/  BAR.SYNC.DEFER_BLOCKING 0x0 ;  /* 0x0000000000007b1d */ /* 0x000fec0000010000 */
[----:B------:R-:W3:Y:S02]  /*14280*/  LDS.128 R48, [R11] ;  /* 0x000000000b307984 */ /* 0x000ee40000000c00 */
[----:B------:R-:W-:Y:S06]  /*14290*/  BAR.SYNC.DEFER_BLOCKING 0x0 ;  /* 0x0000000000007b1d */ /* 0x000fec0000010000 */
[----:B------:R-:W-:Y:S02]  /*142a0*/  STSM.16.M88.4 [R0], R52 ;  /* 0x0000003400007844 */ /* 0x000fe40000000200 */
[----:B------:R-:W-:Y:S06]  /*142b0*/  BAR.SYNC.DEFER_BLOCKING 0x0 ;  /* 0x0000000000007b1d */ /* 0x000fec0000010000 */
[----:B------:R-:W4:Y:S02]  /*142c0*/  LDS.128 R52, [R11] ;  /* 0x000000000b347984 */ /* 0x000f240000000c00 */
        /* <DEDUP_REMOVED lines=177> */
[----:B------:R0:W-:Y:S02]  /*14de0*/  STSM.16.M88.4 [R0], R224 ;  /* 0x000000e000007844 */ /* 0x0001e40000000200 */
[----:B------:R-:W-:Y:S06]  /*14df0*/  BAR.SYNC.DEFER_BLOCKING 0x0 ;  /* 0x0000000000007b1d */ /* 0x000fec0000010000 */
[----:B0-----:R-:W3:Y:S04]  /*14e00*/  LDL.LU R224, [R1+0x1e0] ;  /* 0x0001e00001e07983 */ /* 0x001ee80000300800 */
[----:B------:R-:W3:Y:S04]  /*14e10*/  LDL.LU R225, [R1+0x1e4] ;  /* 0x0001e40001e17983 */ /* 0x000ee80000300800 */
[----:B------:R-:W3:Y:S04]  /*14e20*/  LDL.LU R226, [R1+0x1e8] ;  /* 0x0001e80001e27983 */ /* 0x000ee80000300800 */
[----:B------:R-:W3:Y:S04]  /*14e30*/  LDL.LU R227, [R1+0x1ec] ;  /* 0x0001ec0001e37983 */ /* 0x000ee80000300800 */
[----:B------:R-:W0:Y:S01]  /*14e40*/  LDS.128 R204, [R11] ;  /* 0x000000000bcc7984 */ /* 0x000e220000000c00 */
[----:B------:R-:W-:Y:S06]  /*14e50*/  BAR.SYNC.DEFER_BLOCKING 0x0 ;  /* 0x0000000000007b1d */ /* 0x000fec0000010000 */
[----:B------:R1:W-:Y:S02]  /*14e60*/  STSM.16.M88.4 [R0], R228 ;  /* 0x000000e400007844 */ /* 0x0003e40000000200 */
[----:B------:R-:W-:Y:S06]  /*14e70*/  BAR.SYNC.DEFER_BLOCKING 0x0 ;  /* 0x0000000000007b1d */ /* 0x000fec0000010000 */
[----:B-1----:R-:W2:Y:S04]  /*14e80*/  LDL.LU R228, [R1+0x1f0] ;  /* 0x0001f00001e47983 */ /* 0x002ea80000300800 */
[----:B------:R-:W2:Y:S04]  /*14e90*/  LDL.LU R229, [R1+0x1f4] ;  /* 0x0001f40001e57983 */ /* 0x000ea80000300800 */
[----:B------:R-:W2:Y:S04]  /*14ea0*/  LDL.LU R230, [R1+0x1f8] ;  /* 0x0001f80001e67983 */ /* 0x000ea80000300800 */
[----:B------:R-:W2:Y:S04]  /*14eb0*/  LDL.LU R231, [R1+0x1fc] ;  /* 0x0001fc0001e77983 */ /* 0x000ea80000300800 */
[----:B------:R-:W1:Y:S01]  /*14ec0*/  LDS.128 R208, [R11] ;  /* 0x000000000bd07984 */ /* 0x000e620000000c00 */
[----:B------:R-:W-:Y:S06]  /*14ed0*/  BAR.SYNC.DEFER_BLOCKING 0x0 ;  /* 0x0000000000007b1d */ /* 0x000fec0000010000 */
[----:B------:R-:W-:Y:S02]  /*14ee0*/  STSM.16.M88.4 [R0], R232 ;  /* 0x000000e800007844 */ /* 0x000fe40000000200 */
[----:B------:R-:W-:Y:S06]  /*14ef0*/  BAR.SYNC.DEFER_BLOCKING 0x0 ;  /* 0x0000000000007b1d */ /* 0x000fec0000010000 */
[----:B------:R-:W1:Y:S02]  /*14f00*/  LDS.128 R212, [R11] ;  /* 0x000000000bd47984 */ /* 0x000e640000000c00 */
[----:B------:R-:W-:Y:S06]  /*14f10*/  BAR.SYNC.DEFER_BLOCKING 0x0 ;  /* 0x0000000000007b1d */ /* 0x000fec0000010000 */
[----:B------:R4:W-:Y:S02]  /*14f20*/  STSM.16.M88.4 [R0], R236 ;  /* 0x000000ec00007844 */ /* 0x0009e40000000200 */
[----:B------:R-:W-:Y:S06]  /*14f30*/  BAR.SYNC.DEFER_BLOCKING 0x0 ;  /* 0x0000000000007b1d */ /* 0x000fec0000010000 */
[----:B----4-:R-:W4:Y:S04]  /*14f40*/  LDL.LU R236, [R1+0x600] ;  /* 0x0006000001ec7983 */ /* 0x010f280000300800 */
[----:B------:R-:W4:Y:S04]  /*14f50*/  LDL.LU R237, [R1+0x604] ;  /* 0x0006040001ed7983 */ /* 0x000f280000300800 */
[----:B------:R-:W4:Y:S04]  /*14f60*/  LDL.LU R238, [R1+0x608] ;  /* 0x0006080001ee7983 */ /* 0x000f280000300800 */
[----:B------:R-:W1:Y:S01]  /*14f70*/  LDS.128 R216, [R11] ;  /* 0x000000000bd87984 */ /* 0x000e620000000c00 */
[----:B------:R-:W-:Y:S06]  /*14f80*/  BAR.SYNC.DEFER_BLOCKING 0x0 ;  /* 0x0000000000007b1d */ /* 0x000fec0000010000 */
[----:B------:R-:W4:Y:S04]  /*14f90*/  LDL.LU R239, [R1+0x60c] ;  /* 0x00060c0001ef7983 */ /* 0x000f280000300800 */
[----:B------:R0:W-:Y:S01]  /*14fa0*/  STSM.16.M88.4 [R0], R248 ;  /* 0x000000f800007844 */ /* 0x0001e20000000200 */
[----:B------:R-:W-:Y:S08]  /*14fb0*/  BAR.SYNC.DEFER_BLOCKING 0x0 ;  /* 0x0000000000007b1d */ /* 0x000ff00000010000 */
[----:B0-----:R-:W0:Y:S01]  /*14fc0*/  LDC R250, c[0x0][0x244] ;  /* 0x00009100fffa7b82 */ /* 0x001e220000000800 */
[----:B------:R-:W1:Y:S07]  /*14fd0*/  LDS.128 R220, [R11] ;  /* 0x000000000bdc7984 */ /* 0x000e6e0000000c00 */
[----:B------:R-:W-:Y:S06]  /*14fe0*/  BAR.SYNC.DEFER_BLOCKING 0x0 ;  /* 0x0000000000007b1d */ /* 0x000fec0000010000 */
[----:B---3--:R-:W-:Y:S02]  /*14ff0*/  STSM.16.M88.4 [R0], R224 ;  /* 0x000000e000007844 */ /* 0x008fe40000000200 */
[----:B------:R-:W-:Y:S06]  /*15000*/  BAR.SYNC.DEFER_BLOCKING 0x0 ;  /* 0x0000000000007b1d */ /* 0x000fec0000010000 */
[----:B------:R-:W3:Y:S02]  /*15010*/  LDS.128 R224, [R11] ;  /* 0x000000000be07984 */ /* 0x000ee40000000c00 */
[----:B------:R-:W-:Y:S06]  /*15020*/  BAR.SYNC.DEFER_BLOCKING 0x0 ;  /* 0x0000000000007b1d */ /* 0x000fec0000010000 */
[----:B--2---:R-:W-:Y:S02]  /*15030*/  STSM.16.M88.4 [R0], R228 ;  /* 0x000000e400007844 */ /* 0x004fe40000000200 */
[----:B------:R-:W-:Y:S06]  /*15040*/  BAR.SYNC.DEFER_BLOCKING 0x0 ;  /* 0x0000000000007b1d */ /* 0x000fec0000010000 */
[----:B------:R-:W2:Y:S02]  /*15050*/  LDS.128 R228, [R11] ;  /* 0x000000000be47984 */ /* 0x000ea40000000c00 */
[----:B------:R-:W-:Y:S06]  /*15060*/  BAR.SYNC.DEFER_BLOCKING 0x0 ;  /* 0x0000000000007b1d */ /* 0x000fec0000010000 */
[----:B------:R1:W-:Y:S02]  /*15070*/  STSM.16.M88.4 [R0], R240 ;  /* 0x000000f000007844 */ /* 0x0003e40000000200 */
[----:B------:R-:W-:Y:S06]  /*15080*/  BAR.SYNC.DEFER_BLOCKING 0x0 ;  /* 0x0000000000007b1d */ /* 0x000fec0000010000 */
[----:B-1----:R-:W3:Y:S04]  /*15090*/  LDL.LU R241, [R1+0x20] ;  /* 0x0000200001f17983 */ /* 0x002ee80000300800 */
[----:B------:R-:W2:Y:S01]  /*150a0*/  LDL.LU R240, [R1+0x10] ;  /* 0x0000100001f07983 */ /* 0x000ea20000300800 */
[----:B------:R-:W-:-:S03]  /*150b0*/  ISETP.LT.AND P0, PT, R8, UR29, !P0 ;  /* 0x0000001d08007c0c */ /* 0x000fc6000c701270 */
[----:B------:R-:W2:Y:S04]  /*150c0*/  LDL.LU R242, [R1+0x14] ;  /* 0x0000140001f27983 */ /* 0x000ea80000300800 */
[----:B------:R-:W1:Y:S01]  /*150d0*/  LDS.128 R232, [R11] ;  /* 0x000000000be87984 */ /* 0x000e620000000c00 */
[----:B------:R-:W-:Y:S06]  /*150e0*/  BAR.SYNC.DEFER_BLOCKING 0x0 ;  /* 0x0000000000007b1d */ /* 0x000fec0000010000 */
[----:B------:R-:W2:Y:S04]  /*150f0*/  LDL.LU R243, [R1+0x28] ;  /* 0x0000280001f37983 */ /* 0x000ea80000300800 */
[----:B----4-:R-:W-:Y:S01]  /*15100*/  STSM.16.M88.4 [R0], R236 ;  /* 0x000000ec00007844 */ /* 0x010fe20000000200 */
[----:B------:R-:W-:Y:S06]  /*15110*/  BAR.SYNC.DEFER_BLOCKING 0x0 ;  /* 0x0000000000007b1d */ /* 0x000fec0000010000 */
[----:B------:R-:W4:Y:S02]  /*15120*/  LDS.128 R236, [R11] ;  /* 0x000000000bec7984 */ /* 0x000f240000000c00 */
[----:B------:R-:W-:Y:S06]  /*15130*/  BAR.SYNC.DEFER_BLOCKING 0x0 ;  /* 0x0000000000007b1d */ /* 0x000fec0000010000 */
[----:B------:R0:W-:Y:S02]  /*15140*/  STSM.16.M88.4 [R0], R244 ;  /* 0x000000f400007844 */ /* 0x0001e40000000200 */
[----:B0-----:R-:W-:Y:S01]  /*15150*/  IMAD R0, R9, UR4, RZ ;  /* 0x0000000409007c24 */ /* 0x001fe2000f8e02ff */
[----:B------:R-:W-:Y:S01]  /*15160*/  ULDC.64 UR4, c[0x0][0x220] ;  /* 0x0000880000047ab9 */ /* 0x000fe20000000a00 */
[----:B------:R-:W4:Y:S01]  /*15170*/  LDL.LU R244, [R1+0x18] ;  /* 0x0000180001f47983 */ /* 0x000f220000300800 */
[----:B------:R-:W-:Y:S02]  /*15180*/  BAR.SYNC.DEFER_BLOCKING 0x0 ;  /* 0x0000000000007b1d */ /* 0x000fe40000010000 */
[----:B------:R-:W-:Y:S01]  /*15190*/  LEA R2, P1, R0, UR4, 0x1 ;  /* 0x0000000400027c11 */ /* 0x000fe2000f8208ff */
[----:B------:R-:W-:-:S03]  /*151a0*/  IMAD R250, R250, 0x80, R0 ;  /* 0x00000080fafa7824 */ /* 0x000fc600078e0200 */
[----:B------:R-:W-:Y:S01]  /*151b0*/  LEA.HI.X.SX32 R3, R0, UR5, 0x1, P1 ;  /* 0x0000000500037c11 */ /* 0x000fe200088f0eff */
[----:B------:R-:W-:Y:S02]  /*151c0*/  ULDC UR4, c[0x0][0x248] ;  /* 0x0000920000047ab9 */ /* 0x000fe40000000800 */
[----:B------:R-:W-:Y:S01]  /*151d0*/  IMAD R0, R8, UR4, RZ ;  /* 0x0000000408007c24 */ /* 0x000fe2000f8e02ff */
[----:B------:R-:W4:Y:S01]  /*151e0*/  LDL.LU R245, [R1+0x2c] ;  /* 0x00002c0001f57983 */ /* 0x000f220000300800 */
[----:B------:R-:W-:Y:S02]  /*151f0*/  ULDC.64 UR4, c[0x0][0x228] ;  /* 0x00008a0000047ab9 */ /* 0x000fe40000000a00 */
[----:B------:R-:W-:Y:S01]  /*15200*/  IMAD.WIDE R248, R0, 0x2, R2 ;  /* 0x0000000200f87825 */ /* 0x000fe200078e0202 */
[----:B------:R-:W4:Y:S04]  /*15210*/  LDL.LU R246, [R1+0x1c] ;  /* 0x00001c0001f67983 */ /* 0x000f280000300800 */
[----:B------:R-:W4:Y:S04]  /*15220*/  LDL.LU R247, [R1] ;  /* 0x0000000001f77983 */ /* 0x000f280000300800 */
[----:B---3--:R0:W-:Y:S01]  /*15230*/  @P0 STG.E.U16 desc[UR14][R248.64], R241 ;  /* 0x000000f1f8000986 */ /* 0x0081e2000c10150e */
[----:B------:R-:W-:-:S03]  /*15240*/  PRMT R252, R241, 0x7632, R252 ;  /* 0x00007632f1fc7816 */ /* 0x000fc600000000fc */
[----:B0-----:R-:W3:Y:S01]  /*15250*/  LDL.LU R241, [R1+0x24] ;  /* 0x0000240001f17983 */ /* 0x001ee20000300800 */
[----:B------:R-:W-:Y:S01]  /*15260*/  ISETP.GE.AND P0, PT, R8, UR7, PT ;  /* 0x0000000708007c0c */ /* 0x000fe2000bf06270 */
[----:B------:R-:W-:Y:S02]  /*15270*/  ULDC.64 UR6, c[0x0][0x220] ;  /* 0x0000880000067ab9 */ /* 0x000fe40000000a00 */
[----:B------:R-:W-:Y:S02]  /*15280*/  LEA R248, P1, R250, UR6, 0x1 ;  /* 0x00000006faf87c11 */ /* 0x000fe4000f8208ff */
[----:B------:R-:W-:Y:S01]  /*15290*/  ISETP.LT.AND P0, PT, R10, UR4, !P0 ;  /* 0x000000040a007c0c */ /* 0x000fe2000c701270 */
[----:B------:R-:W-:Y:S01]  /*152a0*/  ULDC UR4, c[0x0][0x22c] ;  /* 0x00008b0000047ab9 */ /* 0x000fe20000000800 */
[----:B------:R-:W-:Y:S01]  /*152b0*/  LEA.HI.X.SX32 R249, R250, UR7, 0x1, P1 ;  /* 0x00000007faf97c11 */ /* 0x000fe200088f0eff */
[----:B------:R-:W-:Y:S02]  /*152c0*/  ULDC.64 UR6, c[0x0][0x228] ;  /* 0x00008a0000067ab9 */ /* 0x000fe40000000a00 */
[----:B------:R-:W-:-:S08]  /*152d0*/  IMAD.WIDE R250, R0, 0x2, R248 ;  /* 0x0000000200fa7825 */ /* 0x000fd000078e02f8 */
[----:B------:R0:W-:Y:S02]  /*152e0*/  @P0 STG.E.U16 desc[UR14][R250.64], R252 ;  /* 0x000000fcfa000986 */ /* 0x0001e4000c10150e */
[----:B0-----:R-:W-:-:S05]  /*152f0*/  VIADD R250, R8, 0x1 ;  /* 0x0000000108fa7836 */ /* 0x001fca0000000000 */
[----:B------:R-:W-:Y:S01]  /*15300*/  ISETP.GE.AND P0, PT, R250, UR4, PT ;  /* 0x00000004fa007c0c */ /* 0x000fe2000bf06270 */
[----:B------:R-:W-:-:S03]  /*15310*/  ULDC UR4, c[0x0][0x248] ;  /* 0x0000920000047ab9 */ /* 0x000fc60000000800 */
[----:B------:R-:W-:Y:S01]  /*15320*/  ISETP.LT.AND P1, PT, R9, UR6, !P0 ;  /* 0x0000000609007c0c */ /* 0x000fe2000c721270 */
[----:B------:R-:W-:Y:S01]  /*15330*/  VIADD R0, R0, UR4 ;  /* 0x0000000400007c36 */ /* 0x000fe20008000000 */
[----:B------:R-:W-:Y:S01]  /*15340*/  ISETP.LT.AND P0, PT, R10, UR10, !P0 ;  /* 0x0000000a0a007c0c */ /* 0x000fe2000c701270 */
[----:B------:R-:W-:Y:S01]  /*15350*/  ULDC UR4, c[0x0][0x22c] ;  /* 0x00008b0000047ab9 */ /* 0x000fe20000000800 */
[----:B------:R-:W-:Y:S01]  /*15360*/  ULDC UR6, c[0x0][0x22c] ;  /* 0x00008b0000067ab9 */ /* 0x000fe20000000800 */
[----:B------:R-:W-:Y:S01]  /*15370*/  IMAD.WIDE R250, R0, 0x2, R2 ;  /* 0x0000000200fa7825 */ /* 0x000fe200078e0202 */
[----:B------:R-:W-:-:S07]  /*15380*/  ULDC UR10, c[0x0][0x228] ;  /* 0x00008a00000a7ab9 */ /* 0x000fce0000000800 */
[----:B--2---:R0:W-:Y:S02]  /*15390*/  @P1 STG.E.U16 desc[UR14][R250.64], R240 ;  /* 0x000000f0fa001986 */ /* 0x0041e4000c10150e */
[----:B0-----:R-:W-:Y:S02]  /*153a0*/  IMAD.MOV.U32 R251, RZ, RZ, R240 ;  /* 0x000000fffffb7224 */ /* 0x001fe400078e00f0 */
[----:B------:R-:W2:Y:S03]  /*153b0*/  LDL.LU R240, [R1+0xa04] ;  /* 0x000a040001f07983 */ /* 0x000ea60000300800 */
[----:B------:R-:W-:Y:S01]  /*153c0*/  PRMT R252, R251, 0x7632, R252 ;  /* 0x00007632fbfc7816 */ /* 0x000fe200000000fc */
[----:B------:R-:W-:-:S05]  /*153d0*/  IMAD.WIDE R250, R0, 0x2, R248 ;  /* 0x0000000200fa7825 */ /* 0x000fca00078e02f8 */
        /* <DEDUP_REMOVED lines=11> */
[----:B---3--:R0:W-:Y:S02]  /*15490*/  @P1 STG.E.U16 desc[UR14][R250.64], R241 ;  /* 0x000000f1fa001986 */ /* 0x0081e4000c10150e */
[----:B0-----:R-:W-:Y:S02]  /*154a0*/  IMAD.MOV.U32 R251, RZ, RZ, R241 ;  /* 0x000000fffffb7224 */ /* 0x001fe400078e00f1 */
[----:B------:R-:W3:Y:S03]  /*154b0*/  LDL.LU R241, [R1+0xa00] ;  /* 0x000a000001f17983 */ /* 0x000ee60000300800 */
        /* <DEDUP_REMOVED lines=10> */
[----:B------:R-:W-:Y:S01]  /*15560*/  PRMT R252, R242, 0x7632, R252 ;  /* 0x00007632f2fc7816 */ /* 0x000fe200000000fc */
[----:B------:R-:W-:Y:S01]  /*15570*/  IMAD.WIDE R250, R0, 0x2, R2 ;  /* 0x0000000200fa7825 */ /* 0x000fe200078e0202 */
[----:B------:R-:W-:-:S07]  /*15580*/  ULDC UR12, c[0x0][0x228] ;  /* 0x00008a00000c7ab9 */ /* 0x000fce0000000800 */
[----:B------:R0:W-:Y:S02]  /*15590*/  @P1 STG.E.U16 desc[UR14][R250.64], R242 ;  /* 0x000000f2fa001986 */ /* 0x0001e4000c10150e */
[----:B0-----:R-:W-:Y:S02]  /*155a0*/  IMAD.WIDE R250, R0, 0x2, R248 ;  /* 0x0000000200fa7825 */ /* 0x001fe400078e02f8 */
[----:B------:R-:W3:Y:S04]  /*155b0*/  LDL.LU R242, [R1+0x9fc] ;  /* 0x0009fc0001f27983 */ /* 0x000ee80000300800 */
        /* <DEDUP_REMOVED lines=20> */
[----:B----4-:R-:W-:Y:S01]  /*15700*/  PRMT R252, R244, 0x7632, R252 ;  /* 0x00007632f4fc7816 */ /* 0x010fe200000000fc */
[----:B------:R-:W-:Y:S02]  /*15710*/  ULDC UR4, c[0x0][0x22c] ;  /* 0x00008b0000047ab9 */ /* 0x000fe40000000800 */
[----:B------:R-:W-:-:S08]  /*15720*/  IMAD.WIDE R250, R0, 0x2, R2 ;  /* 0x0000000200fa7825 */ /* 0x000fd000078e0202 */
[----:B------:R0:W-:Y:S04]  /*15730*/  @P1 STG.E.U16 desc[UR14][R250.64], R244 ;  /* 0x000000f4fa001986 */ /* 0x0001e8000c10150e */
[----:B0-----:R-:W4:Y:S01]  /*15740*/  LDL.LU R244, [R1+0x9f4] ;  /* 0x0009f40001f47983 */ /* 0x001f220000300800 */
[----:B------:R-:W-:Y:S01]  /*15750*/  ISETP.LT.AND P0, PT, R10, UR26, !P0 ;  /* 0x0000001a0a007c0c */ /* 0x000fe2000c701270 */
[----:B------:R-:W-:-:S12]  /*15760*/  IMAD.WIDE R250, R0, 0x2, R248 ;  /* 0x0000000200fa7825 */ /* 0x000fd800078e02f8 */
[----:B------:R0:W-:Y:S02]  /*15770*/  @P0 STG.E.U16 desc[UR14][R250.64], R252 ;  /* 0x000000fcfa000986 */ /* 0x0001e4000c10150e */
[----:B0-----:R-:W-:-:S05]  /*15780*/  VIADD R250, R8, 0x6 ;  /* 0x0000000608fa7836 */ /* 0x001fca0000000000 */
[----:B------:R-:W-:Y:S01]  /*15790*/  ISETP.GE.AND P0, PT, R250, UR4, PT ;  /* 0x00000004fa007c0c */ /* 0x000fe2000bf06270 */
[----:B------:R-:W-:-:S03]  /*157a0*/  ULDC UR4, c[0x0][0x248] ;  /* 0x0000920000047ab9 */ /* 0x000fc60000000800 */
[----:B------:R-:W-:Y:S01]  /*157b0*/  ISETP.LT.AND P1, PT, R9, UR28, !P0 ;  /* 0x0000001c09007c0c */ /* 0x000fe2000c721270 */
[----:B------:R-:W-:Y:S01]  /*157c0*/  VIADD R0, R0, UR4 ;  /* 0x0000000400007c36 */ /* 0x000fe20008000000 */
[----:B------:R-:W-:Y:S02]  /*157d0*/  ULDC UR4, c[0x0][0x228] ;  /* 0x00008a0000047ab9 */ /* 0x000fe40000000800 */
[----:B------:R-:W-:Y:S01]  /*157e0*/  ISETP.LT.AND P0, PT, R10, UR4, !P0 ;  /* 0x000000040a007c0c */ /* 0x000fe2000c701270 */
[----:B------:R-:W-:Y:S01]  /*157f0*/  IMAD.WIDE R250, R0, 0x2, R2 ;  /* 0x0000000200fa7825 */ /* 0x000fe200078e0202 */
[----:B------:R-:W-:Y:S01]  /*15800*/  PRMT R252, R245, 0x7632, R252 ;  /* 0x00007632f5fc7816 */ /* 0x000fe200000000fc */
[----:B------:R-:W-:-:S06]  /*15810*/  ULDC UR4, c[0x0][0x22c] ;  /* 0x00008b0000047ab9 */ /* 0x000fcc0000000800 */
[----:B------:R0:W-:Y:S02]  /*15820*/  @P1 STG.E.U16 desc[UR14][R250.64], R245 ;  /* 0x000000f5fa001986 */ /* 0x0001e4000c10150e */
[----:B0-----:R-:W-:Y:S02]  /*15830*/  IMAD.WIDE R250, R0, 0x2, R248 ;  /* 0x0000000200fa7825 */ /* 0x001fe400078e02f8 */
[----:B------:R-:W2:Y:S04]  /*15840*/  LDL.LU R245, [R1+0x9f0] ;  /* 0x0009f00001f57983 */ /* 0x000ea80000300800 */
[----:B------:R0:W-:Y:S02]  /*15850*/  @P0 STG.E.U16 desc[UR14][R250.64], R252 ;  /* 0x000000fcfa000986 */ /* 0x0001e4000c10150e */
[----:B0-----:R-:W-:-:S05]  /*15860*/  VIADD R250, R8, 0x7 ;  /* 0x0000000708fa7836 */ /* 0x001fca0000000000 */
[----:B------:R-:W-:Y:S01]  /*15870*/  ISETP.GE.AND P0, PT, R250, UR4, PT ;  /* 0x00000004fa007c0c */ /* 0x000fe2000bf06270 */
[----:B------:R-:W-:-:S03]  /*15880*/  ULDC UR4, c[0x0][0x228] ;  /* 0x00008a0000047ab9 */ /* 0x000fc60000000800 */
[----:B------:R-:W-:Y:S01]  /*15890*/  ISETP.LT.AND P1, PT, R9, UR4, !P0 ;  /* 0x0000000409007c0c */ /* 0x000fe2000c721270 */
[----:B------:R-:W-:Y:S02]  /*158a0*/  ULDC UR4, c[0x0][0x248] ;  /* 0x0000920000047ab9 */ /* 0x000fe40000000800 */
[----:B------:R-:W-:Y:S01]  /*158b0*/  VIADD R0, R0, UR4 ;  /* 0x0000000400007c36 */ /* 0x000fe20008000000 */
[----:B------:R-:W-:Y:S02]  /*158c0*/  ULDC UR4, c[0x0][0x228] ;  /* 0x00008a0000047ab9 */ /* 0x000fe40000000800 */
[----:B------:R-:W-:Y:S01]  /*158d0*/  ISETP.LT.AND P0, PT, R10, UR4, !P0 ;  /* 0x000000040a007c0c */ /* 0x000fe2000c701270 */
[----:B------:R-:W-:Y:S01]  /*158e0*/  IMAD.WIDE R250, R0, 0x2, R2 ;  /* 0x0000000200fa7825 */ /* 0x000fe200078e0202 */
[----:B------:R-:W-:Y:S01]  /*158f0*/  PRMT R252, R246, 0x7632, R252 ;  /* 0x00007632f6fc7816 */ /* 0x000fe200000000fc */
[----:B------:R-:W-:-:S04]  /*15900*/  ULDC UR4, c[0x0][0x22c] ;  /* 0x00008b0000047ab9 */ /* 0x000fc80000000800 */
        /* <DEDUP_REMOVED lines=28> */
[----:B------:R-:W-:-:S03]  /*15ad0*/  ULDC UR4, c[0x0][0x22c] ;  /* 0x00008b0000047ab9 */ /* 0x000fc60000000800 */
[----:B------:R-:W-:Y:S02]  /*15ae0*/  VIADD R252, R8, 0xa ;  /* 0x0000000a08fc7836 */ /* 0x000fe40000000000 */
[----:B----4-:R0:W-:Y:S02]  /*15af0*/  @P1 STG.E.U16 desc[UR14][R250.64], R244 ;  /* 0x000000f4fa001986 */ /* 0x0101e4000c10150e */
[----:B0-----:R-:W-:Y:S01]  /*15b00*/  PRMT R244, R244, 0x7632, R244 ;  /* 0x00007632f4f47816 */ /* 0x001fe200000000f4 */
[----:B------:R-:W-:-:S05]  /*15b10*/  IMAD.WIDE R250, R0, 0x2, R248 ;  /* 0x0000000200fa7825 */ /* 0x000fca00078e02f8 */
[----:B------:R0:W-:Y:S01]  /*15b20*/  @P0 STG.E.U16 desc[UR14][R250.64], R244 ;  /* 0x000000f4fa000986 */ /* 0x0001e2000c10150e */
[----:B------:R-:W-:Y:S01]  /*15b30*/  ISETP.GE.AND P0, PT, R252, UR4, PT ;  /* 0x00000004fc007c0c */ /* 0x000fe2000bf06270 */
[----:B------:R-:W-:Y:S02]  /*15b40*/  ULDC UR4, c[0x0][0x228] ;  /* 0x00008a0000047ab9 */ /* 0x000fe40000000800 */
[----:B------:R-:W4:Y:S01]  /*15b50*/  LDL.LU R252, [R1+0x4] ;  /* 0x0000040001fc7983 */ /* 0x000f220000300800 */
[----:B------:R-:W-:Y:S01]  /*15b60*/  ISETP.LT.AND P1, PT, R9, UR4, !P0 ;  /* 0x0000000409007c0c */ /* 0x000fe2000c721270 */
[----:B------:R-:W-:Y:S02]  /*15b70*/  ULDC UR4, c[0x0][0x248] ;  /* 0x0000920000047ab9 */ /* 0x000fe40000000800 */
[----:B------:R-:W-:Y:S01]  /*15b80*/  VIADD R0, R0, UR4 ;  /* 0x0000000400007c36 */ /* 0x000fe20008000000 */
[----:B------:R-:W-:Y:S02]  /*15b90*/  ULDC UR4, c[0x0][0x228] ;  /* 0x00008a0000047ab9 */ /* 0x000fe40000000800 */
[----:B------:R-:W-:Y:S01]  /*15ba0*/  ISETP.LT.AND P0, PT, R10, UR4, !P0 ;  /* 0x000000040a007c0c */ /* 0x000fe2000c701270 */
[----:B0-----:R-:W-:Y:S01]  /*15bb0*/  IMAD.WIDE R250, R0, 0x2, R2 ;  /* 0x0000000200fa7825 */ /* 0x001fe200078e0202 */
[----:B------:R-:W-:-:S05]  /*15bc0*/  ULDC UR4, c[0x0][0x22c] ;  /* 0x00008b0000047ab9 */ /* 0x000fca0000000800 */
[----:B----4-:R0:W-:Y:S01]  /*15bd0*/  @P1 STG.E.U16 desc[UR14][R250.64], R252 ;  /* 0x000000fcfa001986 */ /* 0x0101e2000c10150e */
[----:B------:R-:W-:Y:S01]  /*15be0*/  PRMT R244, R252, 0x7632, R244 ;  /* 0x00007632fcf47816 */ /* 0x000fe200000000f4 */
[----:B0-----:R-:W-:-:S04]  /*15bf0*/  IMAD.WIDE R250, R0, 0x2, R248 ;  /* 0x0000000200fa7825 */ /* 0x001fc800078e02f8 */
[----:B------:R-:W-:Y:S01]  /*15c00*/  VIADD R252, R8, 0xb ;  /* 0x0000000b08fc7836 */ /* 0x000fe20000000000 */
[----:B------:R0:W-:Y:S04]  /*15c10*/  @P0 STG.E.U16 desc[UR14][R250.64], R244 ;  /* 0x000000f4fa000986 */ /* 0x0001e8000c10150e */
[----:B------:R-:W-:Y:S01]  /*15c20*/  ISETP.GE.AND P0, PT, R252, UR4, PT ;  /* 0x00000004fc007c0c */ /* 0x000fe2000bf06270 */
[----:B------:R-:W-:-:S03]  /*15c30*/  ULDC UR4, c[0x0][0x228] ;  /* 0x00008a0000047ab9 */ /* 0x000fc60000000800 */
[----:B------:R-:W-:Y:S01]  /*15c40*/  ISETP.LT.AND P1, PT, R9, UR4, !P0 ;  /* 0x0000000409007c0c */ /* 0x000fe2000c721270 */
[----:B------:R-:W-:Y:S02]  /*15c50*/  ULDC UR4, c[0x0][0x248] ;  /* 0x0000920000047ab9 */ /* 0x000fe40000000800 */
[----:B------:R-:W-:Y:S01]  /*15c60*/  VIADD R0, R0, UR4 ;  /* 0x0000000400007c36 */ /* 0x000fe20008000000 */
[----:B------:R-:W-:-:S03]  /*15c70*/  ULDC UR4, c[0x0][0x228] ;  /* 0x00008a0000047ab9 */ /* 0x000fc60000000800 */
[----:B0-----:R-:W-:-:S06]  /*15c80*/  IMAD.WIDE R250, R0, 0x2, R2 ;  /* 0x0000000200fa7825 */ /* 0x001fcc00078e0202 */
[----:B--2---:R0:W-:Y:S04]  /*15c90*/  @P1 STG.E.U16 desc[UR14][R250.64], R245 ;  /* 0x000000f5fa001986 */ /* 0x0041e8000c10150e */
[----:B0-----:R-:W2:Y:S01]  /*15ca0*/  LDL.LU R251, [R1+0x8] ;  /* 0x0000080001fb7983 */ /* 0x001ea20000300800 */
[----:B------:R-:W-:Y:S01]  /*15cb0*/  ISETP.LT.AND P0, PT, R10, UR4, !P0 ;  /* 0x000000040a007c0c */ /* 0x000fe2000c701270 */
[----:B------:R-:W-:Y:S01]  /*15cc0*/  VIADD R252, R8, 0xc ;  /* 0x0000000c08fc7836 */ /* 0x000fe20000000000 */
[----:B------:R-:W-:Y:S01]  /*15cd0*/  PRMT R250, R245, 0x7632, R250 ;  /* 0x00007632f5fa7816 */ /* 0x000fe200000000fa */
[----:B------:R-:W-:Y:S01]  /*15ce0*/  IMAD.WIDE R244, R0, 0x2, R248 ;  /* 0x0000000200f47825 */ /* 0x000fe200078e02f8 */
[----:B------:R-:W-:-:S09]  /*15cf0*/  ULDC UR4, c[0x0][0x22c] ;  /* 0x00008b0000047ab9 */ /* 0x000fd20000000800 */
[----:B------:R0:W-:Y:S01]  /*15d00*/  @P0 STG.E.U16 desc[UR14][R244.64], R250 ;  /* 0x000000faf4000986 */ /* 0x0001e2000c10150e */
[----:B------:R-:W-:Y:S01]  /*15d10*/  ISETP.GE.AND P0, PT, R252, UR4, PT ;  /* 0x00000004fc007c0c */ /* 0x000fe2000bf06270 */
[----:B------:R-:W-:-:S03]  /*15d20*/  ULDC UR4, c[0x0][0x228] ;  /* 0x00008a0000047ab9 */ /* 0x000fc60000000800 */
[----:B------:R-:W-:Y:S01]  /*15d30*/  ISETP.LT.AND P1, PT, R9, UR4, !P0 ;  /* 0x0000000409007c0c */ /* 0x000fe2000c721270 */
[----:B------:R-:W-:Y:S02]  /*15d40*/  ULDC UR4, c[0x0][0x248] ;  /* 0x0000920000047ab9 */ /* 0x000fe40000000800 */
[----:B------:R-:W-:Y:S01]  /*15d50*/  VIADD R0, R0, UR4 ;  /* 0x0000000400007c36 */ /* 0x000fe20008000000 */
[----:B------:R-:W-:Y:S02]  /*15d60*/  ULDC UR4, c[0x0][0x228] ;  /* 0x00008a0000047ab9 */ /* 0x000fe40000000800 */
[----:B------:R-:W-:Y:S01]  /*15d70*/  ISETP.LT.AND P0, PT, R10, UR4, !P0 ;  /* 0x000000040a007c0c */ /* 0x000fe2000c701270 */
[----:B0-----:R-:W-:Y:S01]  /*15d80*/  IMAD.WIDE R244, R0, 0x2, R2 ;  /* 0x0000000200f47825 */ /* 0x001fe200078e0202 */
[----:B------:R-:W-:-:S03]  /*15d90*/  ULDC UR4, c[0x0][0x22c] ;  /* 0x00008b0000047ab9 */ /* 0x000fc60000000800 */
[----:B------:R-:W-:Y:S02]  /*15da0*/  VIADD R250, R8, 0xd ;  /* 0x0000000d08fa7836 */ /* 0x000fe40000000000 */
[----:B--2---:R0:W-:Y:S01]  /*15db0*/  @P1 STG.E.U16 desc[UR14][R244.64], R251 ;  /* 0x000000fbf4001986 */ /* 0x0041e2000c10150e */
[----:B------:R-:W-:Y:S01]  /*15dc0*/  PRMT R252, R251, 0x7632, R252 ;  /* 0x00007632fbfc7816 */ /* 0x000fe200000000fc */
[----:B0-----:R-:W-:-:S05]  /*15dd0*/  IMAD.WIDE R244, R0, 0x2, R248 ;  /* 0x0000000200f47825 */ /* 0x001fca00078e02f8 */
[----:B------:R0:W-:Y:S04]  /*15de0*/  @P0 STG.E.U16 desc[UR14][R244.64], R252 ;  /* 0x000000fcf4000986 */ /* 0x0001e8000c10150e */
[----:B0-----:R-:W2:Y:S01]  /*15df0*/  LDL.LU R252, [R1+0xc] ;  /* 0x00000c0001fc7983 */ /* 0x001ea20000300800 */
        /* <DEDUP_REMOVED lines=8> */
[----:B---3--:R-:W-:Y:S01]  /*15e80*/  PRMT R250, R246, 0x7632, R250 ;  /* 0x00007632f6fa7816 */ /* 0x008fe200000000fa */
[----:B------:R-:W-:Y:S02]  /*15e90*/  ULDC UR4, c[0x0][0x22c] ;  /* 0x00008b0000047ab9 */ /* 0x000fe40000000800 */
[----:B------:R-:W-:-:S02]  /*15ea0*/  VIADD R0, R8, 0xe ;  /* 0x0000000e08007836 */ /* 0x000fc40000000000 */
[----:B------:R0:W-:Y:S02]  /*15eb0*/  @P1 STG.E.U16 desc[UR14][R244.64], R246 ;  /* 0x000000f6f4001986 */ /* 0x0001e4000c10150e */
[----:B0-----:R-:W-:-:S05]  /*15ec0*/  IMAD.WIDE R244, R251, 0x2, R248 ;  /* 0x00000002fbf47825 */ /* 0x001fca00078e02f8 */
        /* <DEDUP_REMOVED lines=24> */
[----:B------:R-:W-:Y:S02]  /*16050*/  IMAD.WIDE R250, R246, 0x2, R248 ;  /* 0x00000002f6fa7825 */ /* 0x000fe400078e02f8 */
[----:B------:R0:W-:Y:S02]  /*16060*/  @P1 STG.E.U16 desc[UR14][R244.64], R247 ;  /* 0x000000f7f4001986 */ /* 0x0001e4000c10150e */
[----:B------:R-:W-:Y:S01]  /*16070*/  VIADD R0, R8, 0x10 ;  /* 0x0000001008007836 */ /* 0x000fe20000000000 */
[----:B0-----:R-:W-:-:S05]  /*16080*/  PRMT R245, R247, 0x7632, R245 ;  /* 0x00007632f7f57816 */ /* 0x001fca00000000f5 */
        /* <DEDUP_REMOVED lines=22> */
[C---:B0-----:R-:W-:Y:S01]  /*161f0*/  IMAD.WIDE R244, R251.reuse, 0x2, R2 ;  /* 0x00000002fbf47825 */ /* 0x041fe200078e0202 */
[----:B------:R-:W-:Y:S01]  /*16200*/  PRMT R240, R100, 0x7632, R240 ;  /* 0x0000763264f07816 */ /* 0x000fe200000000f0 */
[----:B------:R-:W-:Y:S02]  /*16210*/  ULDC UR4, c[0x0][0x22c] ;  /* 0x00008b0000047ab9 */ /* 0x000fe40000000800 */
[----:B------:R-:W-:-:S04]  /*16220*/  IMAD.WIDE R246, R251, 0x2, R248 ;  /* 0x00000002fbf67825 */ /* 0x000fc800078e02f8 */
[----:B------:R-:W-:Y:S01]  /*16230*/  VIADD R0, R8, 0x12 ;  /* 0x0000001208007836 */ /* 0x000fe20000000000 */
[----:B------:R0:W-:Y:S04]  /*16240*/  @P1 STG.E.U16 desc[UR14][R244.64], R100 ;  /* 0x00000064f4001986 */ /* 0x0001e8000c10150e */
        /* <DEDUP_REMOVED lines=9> */
[----:B------:R-:W-:Y:S01]  /*162e0*/  PRMT R100, R241, 0x7632, R100 ;  /* 0x00007632f1647816 */ /* 0x000fe20000000064 */
[----:B------:R-:W-:Y:S02]  /*162f0*/  ULDC UR4, c[0x0][0x22c] ;  /* 0x00008b0000047ab9 */ /* 0x000fe40000000800 */
[----:B--2---:R-:W-:-:S04]  /*16300*/  IMAD.WIDE R246, R251, 0x2, R248 ;  /* 0x00000002fbf67825 */ /* 0x004fc800078e02f8 */
        /* <DEDUP_REMOVED lines=11> */
[----:B--2---:R-:W-:Y:S01]  /*163c0*/  PRMT R100, R101, 0x7632, R100 ;  /* 0x0000763265647816 */ /* 0x004fe20000000064 */
        /* <DEDUP_REMOVED lines=10> */
[----:B------:R-:W-:Y:S01]  /*16470*/  ULDC UR4, c[0x0][0x228] ;  /* 0x00008a0000047ab9 */ /* 0x000fe20000000800 */
[----:B------:R-:W-:Y:S01]  /*16480*/  VIADD R0, R8, 0x15 ;  /* 0x0000001508007836 */ /* 0x000fe20000000000 */
[----:B------:R-:W-:Y:S01]  /*16490*/  ISETP.LT.AND P1, PT, R10, UR4, !P0 ;  /* 0x000000040a007c0c */ /* 0x000fe2000c721270 */
[C---:B0-----:R-:W-:Y:S01]  /*164a0*/  IMAD.WIDE R240, R251.reuse, 0x2, R2 ;  /* 0x00000002fbf07825 */ /* 0x041fe200078e0202 */
[----:B------:R-:W-:Y:S02]  /*164b0*/  ULDC UR4, c[0x0][0x22c] ;  /* 0x00008b0000047ab9 */ /* 0x000fe40000000800 */
[----:B------:R-:W-:Y:S01]  /*164c0*/  ISETP.GE.AND P0, PT, R0, UR4, PT ;  /* 0x0000000400007c0c */ /* 0x000fe2000bf06270 */
[----:B------:R-:W-:Y:S01]  /*164d0*/  ULDC UR4, c[0x0][0x228] ;  /* 0x00008a0000047ab9 */ /* 0x000fe20000000800 */
[----:B--2---:R-:W-:Y:S01]  /*164e0*/  IMAD.WIDE R100, R251, 0x2, R248 ;  /* 0x00000002fb647825 */ /* 0x004fe200078e02f8 */
[----:B------:R0:W-:Y:S01]  /*164f0*/  @P2 STG.E.U16 desc[UR14][R240.64], R242 ;  /* 0x000000f2f0002986 */ /* 0x0001e2000c10150e */
[----:B------:R-:W-:Y:S01]  /*16500*/  ISETP.LT.AND P2, PT, R9, UR4, !P0 ;  /* 0x0000000409007c0c */ /* 0x000fe2000c741270 */
[----:B------:R-:W-:Y:S01]  /*16510*/  ULDC UR4, c[0x0][0x248] ;  /* 0x0000920000047ab9 */ /* 0x000fe20000000800 */
[----:B------:R-:W-:-:S02]  /*16520*/  VIADD R0, R8, 0x16 ;  /* 0x0000001608007836 */ /* 0x000fc40000000000 */
[----:B------:R-:W-:Y:S01]  /*16530*/  VIADD R251, R251, UR4 ;  /* 0x00000004fbfb7c36 */ /* 0x000fe20008000000 */
[----:B------:R-:W-:Y:S01]  /*16540*/  ULDC UR4, c[0x0][0x228] ;  /* 0x00008a0000047ab9 */ /* 0x000fe20000000800 */
[----:B0-----:R-:W-:-:S05]  /*16550*/  PRMT R241, R242, 0x7632, R241 ;  /* 0x00007632f2f17816 */ /* 0x001fca00000000f1 */
[----:B------:R0:W-:Y:S01]  /*16560*/  @P1 STG.E.U16 desc[UR14][R100.64], R241 ;  /* 0x000000f164001986 */ /* 0x0001e2000c10150e */
[----:B------:R-:W-:Y:S01]  /*16570*/  ISETP.LT.AND P1, PT, R10, UR4, !P0 ;  /* 0x000000040a007c0c */ /* 0x000fe2000c721270 */
[----:B------:R-:W-:Y:S02]  /*16580*/  ULDC UR4, c[0x0][0x22c] ;  /* 0x00008b0000047ab9 */ /* 0x000fe40000000800 */
[----:B------:R-:W-:Y:S01]  /*16590*/  ISETP.GE.AND P0, PT, R0, UR4, PT ;  /* 0x0000000400007c0c */ /* 0x000fe2000bf06270 */
[----:B------:R-:W-:Y:S01]  /*165a0*/  ULDC UR4, c[0x0][0x228] ;  /* 0x00008a0000047ab9 */ /* 0x000fe20000000800 */
[----:B------:R-:W-:Y:S02]  /*165b0*/  VIADD R0, R8, 0x18 ;  /* 0x0000001808007836 */ /* 0x000fe40000000000 */
[----:B0-----:R-:W-:Y:S01]  /*165c0*/  IMAD.WIDE R240, R251, 0x2, R2 ;  /* 0x00000002fbf07825 */ /* 0x001fe200078e0202 */
[----:B------:R-:W-:Y:S02]  /*165d0*/  PRMT R101, R102, 0x7632, R101 ;  /* 0x0000763266657816 */ /* 0x000fe40000000065 */
[----:B------:R-:W-:Y:S01]  /*165e0*/  ISETP.LT.AND P6, PT, R9, UR4, !P0 ;  /* 0x0000000409007c0c */ /* 0x000fe2000c7c1270 */
[----:B------:R-:W-:Y:S01]  /*165f0*/  ULDC UR4, c[0x0][0x248] ;  /* 0x0000920000047ab9 */ /* 0x000fe20000000800 */
[----:B------:R0:W-:Y:S01]  /*16600*/  @P2 STG.E.U16 desc[UR14][R240.64], R102 ;  /* 0x00000066f0002986 */ /* 0x0001e2000c10150e */
[----:B------:R-:W-:Y:S01]  /*16610*/  IMAD.WIDE R244, R251, 0x2, R248 ;  /* 0x00000002fbf47825 */ /* 0x000fe200078e02f8 */
[----:B------:R-:W-:Y:S01]  /*16620*/  ISETP.GE.AND P4, PT, R0, UR6, PT ;  /* 0x0000000600007c0c */ /* 0x000fe2000bf86270 */
[----:B------:R-:W-:-:S02]  /*16630*/  ULDC UR6, c[0x0][0x22c] ;  /* 0x00008b0000067ab9 */ /* 0x000fc40000000800 */
[----:B------:R-:W-:Y:S01]  /*16640*/  VIADD R251, R251, UR4 ;  /* 0x00000004fbfb7c36 */ /* 0x000fe20008000000 */
[----:B------:R-:W-:Y:S01]  /*16650*/  ULDC UR4, c[0x0][0x22c] ;  /* 0x00008b0000047ab9 */ /* 0x000fe20000000800 */
[C---:B------:R-:W-:Y:S02]  /*16660*/  VIADD R0, R8.reuse, 0x19 ;  /* 0x0000001908007836 */ /* 0x040fe40000000000 */
[----:B0-----:R-:W-:Y:S01]  /*16670*/  VIADD R102, R8, 0x17 ;  /* 0x0000001708667836 */ /* 0x001fe20000000000 */
[----:B------:R0:W-:Y:S01]  /*16680*/  @P1 STG.E.U16 desc[UR14][R244.64], R101 ;  /* 0x00000065f4001986 */ /* 0x0001e2000c10150e */
[----:B------:R-:W-:Y:S01]  /*16690*/  ISETP.LT.AND P2, PT, R10, UR8, !P0 ;  /* 0x000000080a007c0c */ /* 0x000fe2000c741270 */
[----:B------:R-:W-:Y:S02]  /*166a0*/  IMAD.WIDE R240, R251, 0x2, R248 ;  /* 0x00000002fbf07825 */ /* 0x000fe400078e02f8 */
[----:B------:R-:W-:Y:S01]  /*166b0*/  ISETP.GE.AND P5, PT, R102, UR4, PT ;  /* 0x0000000466007c0c */ /* 0x000fe2000bfa6270 */
[----:B------:R-:W-:Y:S01]  /*166c0*/  ULDC UR4, c[0x0][0x228] ;  /* 0x00008a0000047ab9 */ /* 0x000fe20000000800 */
[----:B------:R-:W-:Y:S01]  /*166d0*/  ISETP.GE.AND P1, PT, R0, UR6, PT ;  /* 0x0000000600007c0c */ /* 0x000fe2000bf26270 */
[----:B------:R-:W-:Y:S01]  /*166e0*/  ULDC UR6, c[0x0][0x228] ;  /* 0x00008a0000067ab9 */ /* 0x000fe20000000800 */
[----:B------:R-:W-:Y:S01]  /*166f0*/  ISETP.LT.AND P0, PT, R9, UR4, !P5 ;  /* 0x0000000409007c0c */ /* 0x000fe2000ef01270 */
[----:B------:R-:W-:Y:S01]  /*16700*/  ULDC UR4, c[0x0][0x248] ;  /* 0x0000920000047ab9 */ /* 0x000fe20000000800 */
[----:B------:R-:W-:Y:S01]  /*16710*/  ULDC UR8, c[0x0][0x228] ;  /* 0x00008a0000087ab9 */ /* 0x000fe20000000800 */
[----:B0-----:R-:W-:Y:S01]  /*16720*/  IMAD.WIDE R100, R251, 0x2, R2 ;  /* 0x00000002fb647825 */ /* 0x001fe200078e0202 */
[----:B------:R-:W-:Y:S01]  /*16730*/  ISETP.LT.AND P5, PT, R10, UR6, !P5 ;  /* 0x000000060a007c0c */ /* 0x000fe2000efa1270 */
[----:B------:R-:W-:-:S02]  /*16740*/  ULDC UR6, c[0x0][0x22c] ;  /* 0x00008b0000067ab9 */ /* 0x000fc40000000800 */
[----:B------:R-:W-:Y:S01]  /*16750*/  VIADD R251, R251, UR4 ;  /* 0x00000004fbfb7c36 */ /* 0x000fe20008000000 */
[----:B------:R0:W-:Y:S01]  /*16760*/  @P6 STG.E.U16 desc[UR14][R100.64], R243 ;  /* 0x000000f364006986 */ /* 0x0001e2000c10150e */
[----:B------:R-:W-:Y:S01]  /*16770*/  ISETP.LT.AND P6, PT, R9, UR8, !P4 ;  /* 0x0000000809007c0c */ /* 0x000fe2000e7c1270 */
[----:B------:R-:W-:Y:S01]  /*16780*/  ULDC UR4, c[0x0][0x248] ;  /* 0x0000920000047ab9 */ /* 0x000fe20000000800 */
[----:B------:R-:W-:Y:S01]  /*16790*/  PRMT R102, R243, 0x7632, R102 ;  /* 0x00007632f3667816 */ /* 0x000fe20000000066 */
[----:B------:R-:W-:Y:S01]  /*167a0*/  VIADD R245, R251, UR4 ;  /* 0x00000004fbf57c36 */ /* 0x000fe20008000000 */
[----:B------:R-:W-:Y:S01]  /*167b0*/  PRMT R244, R103, 0x7632, R244 ;  /* 0x0000763267f47816 */ /* 0x000fe200000000f4 */
[----:B------:R-:W-:Y:S01]  /*167c0*/  VIADD R0, R8, 0x1b ;  /* 0x0000001b08007836 */ /* 0x000fe20000000000 */
[----:B------:R-:W-:Y:S01]  /*167d0*/  ULDC UR8, c[0x0][0x228] ;  /* 0x00008a0000087ab9 */ /* 0x000fe20000000800 */
[----:B------:R2:W-:Y:S01]  /*167e0*/  @P2 STG.E.U16 desc[UR14][R240.64], R102 ;  /* 0x00000066f0002986 */ /* 0x0005e2000c10150e */
[----:B------:R-:W-:Y:S01]  /*167f0*/  ULDC UR4, c[0x0][0x22c] ;  /* 0x00008b0000047ab9 */ /* 0x000fe20000000800 */
[----:B0-----:R-:W-:-:S04]  /*16800*/  IMAD.WIDE R242, R251, 0x2, R2 ;  /* 0x00000002fbf27825 */ /* 0x001fc800078e0202 */
[----:B------:R-:W-:Y:S01]  /*16810*/  IMAD.WIDE R100, R251, 0x2, R248 ;  /* 0x00000002fb647825 */ /* 0x000fe200078e02f8 */
[----:B------:R0:W-:Y:S01]  /*16820*/  @P0 STG.E.U16 desc[UR14][R242.64], R103 ;  /* 0x00000067f2000986 */ /* 0x0001e2000c10150e */
[----:B------:R-:W-:Y:S01]  /*16830*/  ISETP.GE.AND P0, PT, R0, UR6, PT ;  /* 0x0000000600007c0c */ /* 0x000fe2000bf06270 */
[----:B------:R-:W-:Y:S01]  /*16840*/  ULDC UR6, c[0x0][0x228] ;  /* 0x00008a0000067ab9 */ /* 0x000fe20000000800 */
[----:B--2---:R-:W-:Y:S01]  /*16850*/  IMAD.WIDE R240, R245, 0x2, R2 ;  /* 0x00000002f5f07825 */ /* 0x004fe200078e0202 */
[----:B------:R2:W-:Y:S01]  /*16860*/  @P5 STG.E.U16 desc[UR14][R100.64], R244 ;  /* 0x000000f464005986 */ /* 0x0005e2000c10150e */
[----:B------:R-:W-:Y:S01]  /*16870*/  ISETP.LT.AND P4, PT, R10, UR6, !P4 ;  /* 0x000000060a007c0c */ /* 0x000fe2000e781270 */
[----:B------:R-:W-:Y:S01]  /*16880*/  ULDC UR6, c[0x0][0x22c] ;  /* 0x00008b0000067ab9 */ /* 0x000fe20000000800 */
[C---:B------:R-:W-:Y:S01]  /*16890*/  VIADD R102, R8.reuse, 0x1a ;  /* 0x0000001a08667836 */ /* 0x040fe20000000000 */
[----:B------:R3:W-:Y:S01]  /*168a0*/  @P6 STG.E.U16 desc[UR14][R240.64], R92 ;  /* 0x0000005cf0006986 */ /* 0x0007e2000c10150e */
[----:B------:R-:W-:Y:S01]  /*168b0*/  ISETP.LT.AND P6, PT, R9, UR8, !P1 ;  /* 0x0000000809007c0c */ /* 0x000fe2000cfc1270 */
[----:B------:R-:W-:-:S02]  /*168c0*/  VIADD R0, R8, 0x1c ;  /* 0x0000001c08007836 */ /* 0x000fc40000000000 */
[----:B------:R-:W-:Y:S01]  /*168d0*/  ISETP.GE.AND P2, PT, R102, UR4, PT ;  /* 0x0000000466007c0c */ /* 0x000fe2000bf46270 */
[----:B------:R-:W-:Y:S01]  /*168e0*/  ULDC UR4, c[0x0][0x248] ;  /* 0x0000920000047ab9 */ /* 0x000fe20000000800 */
[----:B0-----:R-:W-:Y:S01]  /*168f0*/  PRMT R242, R92, 0x7632, R242 ;  /* 0x000076325cf27816 */ /* 0x001fe200000000f2 */
[C---:B------:R-:W-:Y:S01]  /*16900*/  VIADD R243, R245.reuse, UR4 ;  /* 0x00000004f5f37c36 */ /* 0x040fe20008000000 */
[----:B------:R-:W-:Y:S01]  /*16910*/  ISETP.LT.AND P1, PT, R10, UR10, !P1 ;  /* 0x0000000a0a007c0c */ /* 0x000fe2000cf21270 */
[----:B------:R-:W-:Y:S01]  /*16920*/  IMAD.WIDE R102, R245, 0x2, R248 ;  /* 0x00000002f5667825 */ /* 0x000fe200078e02f8 */
[----:B------:R-:W-:Y:S01]  /*16930*/  ULDC UR4, c[0x0][0x22c] ;  /* 0x00008b0000047ab9 */ /* 0x000fe20000000800 */
[----:B------:R-:W-:Y:S02]  /*16940*/  ULDC UR8, c[0x0][0x228] ;  /* 0x00008a0000087ab9 */ /* 0x000fe40000000800 */
[----:B--2---:R-:W-:Y:S01]  /*16950*/  IMAD.WIDE R100, R243, 0x2, R2 ;  /* 0x00000002f3647825 */ /* 0x004fe200078e0202 */
[----:B------:R-:W-:Y:S01]  /*16960*/  ISETP.GE.AND P5, PT, R0, UR4, PT ;  /* 0x0000000400007c0c */ /* 0x000fe2000bfa6270 */
[----:B------:R0:W-:Y:S01]  /*16970*/  @P4 STG.E.U16 desc[UR14][R102.64], R242 ;  /* 0x000000f266004986 */ /* 0x0001e2000c10150e */
[----:B------:R-:W-:Y:S01]  /*16980*/  ULDC UR10, c[0x0][0x228] ;  /* 0x00008a00000a7ab9 */ /* 0x000fe20000000800 */
[----:B------:R-:W-:Y:S01]  /*16990*/  ULDC UR4, c[0x0][0x248] ;  /* 0x0000920000047ab9 */ /* 0x000fe20000000800 */
[----:B------:R-:W-:Y:S01]  /*169a0*/  ISETP.LT.AND P4, PT, R9, UR8, !P2 ;  /* 0x0000000809007c0c */ /* 0x000fe2000d781270 */
[----:B------:R2:W-:Y:S01]  /*169b0*/  @P6 STG.E.U16 desc[UR14][R100.64], R96 ;  /* 0x0000006064006986 */ /* 0x0005e2000c10150e */
[----:B------:R-:W-:Y:S01]  /*169c0*/  ISETP.LT.AND P2, PT, R10, UR10, !P2 ;  /* 0x0000000a0a007c0c */ /* 0x000fe2000d741270 */
[----:B---3--:R-:W-:Y:S01]  /*169d0*/  IMAD.WIDE R240, R243, 0x2, R248 ;  /* 0x00000002f3f07825 */ /* 0x008fe200078e02f8 */
[----:B------:R-:W-:Y:S01]  /*169e0*/  ISETP.LT.AND P6, PT, R9, UR12, !P0 ;  /* 0x0000000c09007c0c */ /* 0x000fe2000c7c1270 */
[----:B------:R-:W-:Y:S01]  /*169f0*/  ULDC UR8, c[0x0][0x228] ;  /* 0x00008a0000087ab9 */ /* 0x000fe20000000800 */
[----:B------:R-:W-:Y:S01]  /*16a00*/  PRMT R92, R96, 0x7632, R92 ;  /* 0x00007632605c7816 */ /* 0x000fe2000000005c */
[----:B------:R-:W-:Y:S01]  /*16a10*/  VIADD R0, R8, 0x1d ;  /* 0x0000001d08007836 */ /* 0x000fe20000000000 */
[----:B------:R-:W-:Y:S01]  /*16a20*/  ULDC UR10, c[0x0][0x228] ;  /* 0x00008a00000a7ab9 */ /* 0x000fe20000000800 */
[----:B0-----:R-:W-:Y:S01]  /*16a30*/  VIADD R103, R243, UR4 ;  /* 0x00000004f3677c36 */ /* 0x001fe20008000000 */
[----:B------:R-:W-:Y:S01]  /*16a40*/  ULDC UR4, c[0x0][0x248] ;  /* 0x0000920000047ab9 */ /* 0x000fe20000000800 */
[----:B------:R0:W-:Y:S01]  /*16a50*/  @P1 STG.E.U16 desc[UR14][R240.64], R92 ;  /* 0x0000005cf0001986 */ /* 0x0001e2000c10150e */
[----:B------:R-:W-:Y:S01]  /*16a60*/  ULDC UR12, c[0x0][0x228] ;  /* 0x00008a00000c7ab9 */ /* 0x000fe20000000800 */
[----:B------:R-:W-:-:S02]  /*16a70*/  VIADD R243, R103, UR4 ;  /* 0x0000000467f37c36 */ /* 0x000fc40008000000 */
[C---:B--2---:R-:W-:Y:S01]  /*16a80*/  IMAD.WIDE R100, R103.reuse, 0x2, R2 ;  /* 0x0000000267647825 */ /* 0x044fe200078e0202 */
[----:B------:R-:W-:Y:S01]  /*16a90*/  ISETP.GE.AND P1, PT, R0, UR6, PT ;  /* 0x0000000600007c0c */ /* 0x000fe2000bf26270 */
[----:B------:R-:W-:Y:S01]  /*16aa0*/  ULDC UR4, c[0x0][0x22c] ;  /* 0x00008b0000047ab9 */ /* 0x000fe20000000800 */
[----:B------:R-:W-:Y:S01]  /*16ab0*/  ISETP.LT.AND P0, PT, R10, UR8, !P0 ;  /* 0x000000080a007c0c */ /* 0x000fe2000c701270 */
[----:B------:R-:W-:Y:S01]  /*16ac0*/  IMAD.WIDE R102, R103, 0x2, R248 ;  /* 0x0000000267667825 */ /* 0x000fe200078e02f8 */
[----:B0-----:R-:W-:-:S03]  /*16ad0*/  PRMT R92, R93, 0x7632, R92 ;  /* 0x000076325d5c7816 */ /* 0x001fc6000000005c */
[----:B------:R-:W-:Y:S01]  /*16ae0*/  IMAD.WIDE R240, R243, 0x2, R2 ;  /* 0x00000002f3f07825 */ /* 0x000fe200078e0202 */
[----:B------:R-:W-:Y:S01]  /*16af0*/  @P4 STG.E.U16 desc[UR14][R100.64], R93 ;  /* 0x0000005d64004986 */ /* 0x000fe2000c10150e */
[----:B------:R-:W-:Y:S01]  /*16b00*/  ULDC UR6, c[0x0][0x22c] ;  /* 0x00008b0000067ab9 */ /* 0x000fe20000000800 */
[----:B------:R-:W-:Y:S01]  /*16b10*/  ULDC UR8, c[0x0][0x228] ;  /* 0x00008a0000087ab9 */ /* 0x000fe20000000800 */
[----:B------:R-:W-:Y:S01]  /*16b20*/  VIADD R0, R8, 0x1e ;  /* 0x0000001e08007836 */ /* 0x000fe20000000000 */
[----:B------:R0:W-:Y:S04]  /*16b30*/  @P2 STG.E.U16 desc[UR14][R102.64], R92 ;  /* 0x0000005c66002986 */ /* 0x0001e8000c10150e */
[----:B------:R2:W-:Y:S01]  /*16b40*/  @P6 STG.E.U16 desc[UR14][R240.64], R97 ;  /* 0x00000061f0006986 */ /* 0x0005e2000c10150e */
[----:B------:R-:W-:Y:S01]  /*16b50*/  ISETP.GE.AND P4, PT, R0, UR4, PT ;  /* 0x0000000400007c0c */ /* 0x000fe2000bf86270 */
[----:B------:R-:W-:Y:S01]  /*16b60*/  VIADD R0, R8, 0x1f ;  /* 0x0000001f08007836 */ /* 0x000fe20000000000 */
[----:B------:R-:W-:Y:S01]  /*16b70*/  ISETP.LT.AND P6, PT, R9, UR10, !P5 ;  /* 0x0000000a09007c0c */ /* 0x000fe2000efc1270 */
[----:B------:R-:W-:Y:S01]  /*16b80*/  ULDC UR4, c[0x0][0x248] ;  /* 0x0000920000047ab9 */ /* 0x000fe20000000800 */
[----:B------:R-:W-:Y:S01]  /*16b90*/  ISETP.LT.AND P5, PT, R10, UR12, !P5 ;  /* 0x0000000c0a007c0c */ /* 0x000fe2000efa1270 */
[----:B------:R-:W-:Y:S01]  /*16ba0*/  ULDC UR10, c[0x0][0x228] ;  /* 0x00008a00000a7ab9 */ /* 0x000fe20000000800 */
[----:B------:R-:W-:Y:S01]  /*16bb0*/  ISETP.GE.AND P2, PT, R0, UR6, PT ;  /* 0x0000000600007c0c */ /* 0x000fe2000bf46270 */
[----:B0-----:R-:W-:Y:S01]  /*16bc0*/  VIADD R103, R243, UR4 ;  /* 0x00000004f3677c36 */ /* 0x001fe20008000000 */
[----:B------:R-:W-:Y:S01]  /*16bd0*/  PRMT R0, R97, 0x7632, R0 ;  /* 0x0000763261007816 */ /* 0x000fe20000000000 */
[----:B------:R-:W-:Y:S01]  /*16be0*/  IMAD.WIDE R92, R243, 0x2, R248 ;  /* 0x00000002f35c7825 */ /* 0x000fe200078e02f8 */
[----:B------:R-:W-:Y:S01]  /*16bf0*/  PRMT R102, R94, 0x7632, R102 ;  /* 0x000076325e667816 */ /* 0x000fe20000000066 */
[----:B------:R-:W-:Y:S01]  /*16c00*/  ULDC UR4, c[0x0][0x22c] ;  /* 0x00008b0000047ab9 */ /* 0x000fe20000000800 */
[----:B------:R-:W-:Y:S01]  /*16c10*/  ULDC UR12, c[0x0][0x228] ;  /* 0x00008a00000c7ab9 */ /* 0x000fe20000000800 */
[----:B--2---:R-:W-:Y:S01]  /*16c20*/  IMAD.WIDE R96, R103, 0x2, R2 ;  /* 0x0000000267607825 */ /* 0x004fe200078e0202 */
[----:B------:R0:W-:Y:S01]  /*16c30*/  @P0 STG.E.U16 desc[UR14][R92.64], R0 ;  /* 0x000000005c000986 */ /* 0x0001e2000c10150e */
[----:B------:R-:W-:-:S02]  /*16c40*/  ULDC UR6, c[0x0][0x248] ;  /* 0x0000920000067ab9 */ /* 0x000fc40000000800 */
[----:B------:R-:W-:Y:S02]  /*16c50*/  VIADD R240, R8, 0x20 ;  /* 0x0000002008f07836 */ /* 0x000fe40000000000 */
[----:B------:R-:W-:Y:S01]  /*16c60*/  IMAD.WIDE R100, R103, 0x2, R248 ;  /* 0x0000000267647825 */ /* 0x000fe200078e02f8 */
[----:B------:R2:W-:Y:S02]  /*16c70*/  @P6 STG.E.U16 desc[UR14][R96.64], R94 ;  /* 0x0000005e60006986 */ /* 0x0005e4000c10150e */
[----:B------:R-:W-:Y:S01]  /*16c80*/  ISETP.GE.AND P0, PT, R240, UR4, PT ;  /* 0x00000004f0007c0c */ /* 0x000fe2000bf06270 */
[----:B------:R-:W-:Y:S01]  /*16c90*/  ULDC UR4, c[0x0][0x248] ;  /* 0x0000920000047ab9 */ /* 0x000fe20000000800 */
[----:B------:R3:W-:Y:S01]  /*16ca0*/  @P5 STG.E.U16 desc[UR14][R100.64], R102 ;  /* 0x0000006664005986 */ /* 0x0007e2000c10150e */
[----:B------:R-:W-:Y:S01]  /*16cb0*/  ISETP.LT.AND P5, PT, R9, UR8, !P1 ;  /* 0x0000000809007c0c */ /* 0x000fe2000cfa1270 */
[----:B------:R-:W-:Y:S01]  /*16cc0*/  VIADD R103, R103, UR4 ;  /* 0x0000000467677c36 */ /* 0x000fe20008000000 */
[----:B------:R-:W-:Y:S01]  /*16cd0*/  ISETP.LT.AND P1, PT, R10, UR10, !P1 ;  /* 0x0000000a0a007c0c */ /* 0x000fe2000cf21270 */
[----:B0-----:R-:W-:Y:S01]  /*16ce0*/  VIADD R0, R8, 0x21 ;  /* 0x0000002108007836 */ /* 0x001fe20000000000 */
[----:B------:R-:W-:Y:S01]  /*16cf0*/  ISETP.LT.AND P6, PT, R9, UR12, !P4 ;  /* 0x0000000c09007c0c */ /* 0x000fe2000e7c1270 */
[C---:B------:R-:W-:Y:S01]  /*16d00*/  VIADD R241, R103.reuse, UR6 ;  /* 0x0000000667f17c36 */ /* 0x040fe20008000000 */
[----:B------:R-:W-:Y:S01]  /*16d10*/  ISETP.LT.AND P4, PT, R10, UR16, !P4 ;  /* 0x000000100a007c0c */ /* 0x000fe2000e781270 */
[----:B------:R-:W-:Y:S01]  /*16d20*/  IMAD.WIDE R92, R103, 0x2, R2 ;  /* 0x00000002675c7825 */ /* 0x000fe200078e0202 */
[----:B--2---:R-:W-:Y:S01]  /*16d30*/  PRMT R94, R98, 0x7632, R94 ;  /* 0x00007632625e7816 */ /* 0x004fe2000000005e */
[----:B------:R-:W-:Y:S01]  /*16d40*/  ULDC UR4, c[0x0][0x22c] ;  /* 0x00008b0000047ab9 */ /* 0x000fe20000000800 */
[----:B------:R-:W-:Y:S01]  /*16d50*/  PRMT R240, R95, 0x7632, R240 ;  /* 0x000076325ff07816 */ /* 0x000fe200000000f0 */
[----:B------:R-:W-:Y:S01]  /*16d60*/  IMAD.WIDE R96, R103, 0x2, R248 ;  /* 0x0000000267607825 */ /* 0x000fe200078e02f8 */
[----:B------:R-:W-:Y:S01]  /*16d70*/  ULDC UR8, c[0x0][0x228] ;  /* 0x00008a0000087ab9 */ /* 0x000fe20000000800 */
[----:B------:R-:W-:Y:S01]  /*16d80*/  ULDC UR10, c[0x0][0x228] ;  /* 0x00008a00000a7ab9 */ /* 0x000fe20000000800 */
[----:B------:R-:W-:Y:S01]  /*16d90*/  ULDC UR12, c[0x0][0x228] ;  /* 0x00008a00000c7ab9 */ /* 0x000fe20000000800 */
[C---:B---3--:R-:W-:Y:S01]  /*16da0*/  IMAD.WIDE R100, R241.reuse, 0x2, R2 ;  /* 0x00000002f1647825 */ /* 0x048fe200078e0202 */
[----:B------:R0:W-:Y:S01]  /*16db0*/  @P5 STG.E.U16 desc[UR14][R92.64], R98 ;  /* 0x000000625c005986 */ /* 0x0001e2000c10150e */
[----:B------:R-:W-:Y:S01]  /*16dc0*/  ULDC UR6, c[0x0][0x22c] ;  /* 0x00008b0000067ab9 */ /* 0x000fe20000000800 */
[----:B------:R-:W-:Y:S01]  /*16dd0*/  ULDC UR16, c[0x0][0x228] ;  /* 0x00008a0000107ab9 */ /* 0x000fe20000000800 */
[----:B------:R-:W-:Y:S01]  /*16de0*/  IMAD.WIDE R102, R241, 0x2, R248 ;  /* 0x00000002f1667825 */ /* 0x000fe200078e02f8 */
[----:B------:R-:W-:Y:S01]  /*16df0*/  @P1 STG.E.U16 desc[UR14][R96.64], R94 ;  /* 0x0000005e60001986 */ /* 0x000fe2000c10150e */
[----:B------:R-:W-:Y:S01]  /*16e00*/  ISETP.GE.AND P5, PT, R0, UR4, PT ;  /* 0x0000000400007c0c */ /* 0x000fe2000bfa6270 */
[----:B------:R-:W-:-:S02]  /*16e10*/  ULDC UR4, c[0x0][0x248] ;  /* 0x0000920000047ab9 */ /* 0x000fc40000000800 */
[----:B------:R2:W-:Y:S01]  /*16e20*/  @P6 STG.E.U16 desc[UR14][R100.64], R95 ;  /* 0x0000005f64006986 */ /* 0x0005e2000c10150e */
[----:B------:R-:W-:Y:S01]  /*16e30*/  VIADD R241, R241, UR4 ;  /* 0x00000004f1f17c36 */ /* 0x000fe20008000000 */
[C---:B------:R-:W-:Y:S01]  /*16e40*/  ISETP.LT.AND P6, PT, R9.reuse, UR12, !P0 ;  /* 0x0000000c09007c0c */ /* 0x040fe2000c7c1270 */
[----:B------:R-:W-:Y:S01]  /*16e50*/  ULDC UR4, c[0x0][0x248] ;  /* 0x0000920000047ab9 */ /* 0x000fe20000000800 */
[----:B------:R-:W-:Y:S01]  /*16e60*/  @P4 STG.E.U16 desc[UR14][R102.64], R240 ;  /* 0x000000f066004986 */ /* 0x000fe2000c10150e */
[----:B------:R-:W-:Y:S01]  /*16e70*/  ISETP.LT.AND P4, PT, R9, UR8, !P2 ;  /* 0x0000000809007c0c */ /* 0x000fe2000d781270 */
[----:B------:R-:W-:Y:S01]  /*16e80*/  VIADD R0, R8, 0x22 ;  /* 0x0000002208007836 */ /* 0x000fe20000000000 */
[----:B------:R-:W-:Y:S01]  /*16e90*/  ISETP.LT.AND P2, PT, R10, UR10, !P2 ;  /* 0x0000000a0a007c0c */ /* 0x000fe2000d741270 */
[----:B0-----:R-:W-:Y:S01]  /*16ea0*/  IMAD.WIDE R92, R241, 0x2, R2 ;  /* 0x00000002f15c7825 */ /* 0x001fe200078e0202 */
[----:B------:R-:W-:Y:S01]  /*16eb0*/  PRMT R98, R99, 0x7632, R98 ;  /* 0x0000763263627816 */ /* 0x000fe20000000062 */
[----:B------:R-:W-:Y:S01]  /*16ec0*/  ULDC UR8, c[0x0][0x228] ;  /* 0x00008a0000087ab9 */ /* 0x000fe20000000800 */
[----:B------:R-:W-:Y:S01]  /*16ed0*/  ULDC UR12, c[0x0][0x228] ;  /* 0x00008a00000c7ab9 */ /* 0x000fe20000000800 */
[----:B--2---:R-:W-:-:S02]  /*16ee0*/  VIADD R101, R241, UR4 ;  /* 0x00000004f1657c36 */ /* 0x004fc40008000000 */
[----:B------:R-:W-:Y:S01]  /*16ef0*/  IMAD.WIDE R94, R241, 0x2, R248 ;  /* 0x00000002f15e7825 */ /* 0x000fe200078e02f8 */
[----:B------:R-:W-:Y:S01]  /*16f00*/  ISETP.GE.AND P1, PT, R0, UR6, PT ;  /* 0x0000000600007c0c */ /* 0x000fe2000bf26270 */
[----:B------:R-:W-:Y:S01]  /*16f10*/  ULDC UR10, c[0x0][0x228] ;  /* 0x00008a00000a7ab9 */ /* 0x000fe20000000800 */
[----:B------:R-:W-:Y:S01]  /*16f20*/  ULDC UR4, c[0x0][0x22c] ;  /* 0x00008b0000047ab9 */ /* 0x000fe20000000800 */
[----:B------:R-:W-:Y:S01]  /*16f30*/  IMAD.WIDE R96, R101, 0x2, R2 ;  /* 0x0000000265607825 */ /* 0x000fe200078e0202 */
[----:B------:R0:W-:Y:S01]  /*16f40*/  @P4 STG.E.U16 desc[UR14][R92.64], R99 ;  /* 0x000000635c004986 */ /* 0x0001e2000c10150e */
[----:B------:R-:W-:Y:S01]  /*16f50*/  ISETP.LT.AND P0, PT, R10, UR8, !P0 ;  /* 0x000000080a007c0c */ /* 0x000fe2000c701270 */
[----:B------:R-:W-:Y:S01]  /*16f60*/  ULDC UR6, c[0x0][0x22c] ;  /* 0x00008b0000067ab9 */ /* 0x000fe20000000800 */
[----:B------:R-:W-:Y:S01]  /*16f70*/  VIADD R0, R8, 0x23 ;  /* 0x0000002308007836 */ /* 0x000fe20000000000 */
[----:B------:R-:W-:Y:S01]  /*16f80*/  @P2 STG.E.U16 desc[UR14][R94.64], R98 ;  /* 0x000000625e002986 */ /* 0x000fe2000c10150e */
[----:B------:R-:W-:-:S03]  /*16f90*/  ULDC UR8, c[0x0][0x228] ;  /* 0x00008a0000087ab9 */ /* 0x000fc60000000800 */
[----:B------:R2:W-:Y:S01]  /*16fa0*/  @P6 STG.E.U16 desc[UR14][R96.64], R48 ;  /* 0x0000003060006986 */ /* 0x0005e2000c10150e */
[----:B------:R-:W-:Y:S01]  /*16fb0*/  ISETP.LT.AND P6, PT, R9, UR10, !P5 ;  /* 0x0000000a09007c0c */ /* 0x000fe2000efc1270 */
[----:B------:R-:W-:Y:S01]  /*16fc0*/  ULDC UR10, c[0x0][0x228] ;  /* 0x00008a00000a7ab9 */ /* 0x000fe20000000800 */
[----:B------:R-:W-:Y:S01]  /*16fd0*/  ISETP.GE.AND P4, PT, R0, UR4, PT ;  /* 0x0000000400007c0c */ /* 0x000fe2000bf86270 */
[----:B------:R-:W-:Y:S01]  /*16fe0*/  ULDC UR4, c[0x0][0x248] ;  /* 0x0000920000047ab9 */ /* 0x000fe20000000800 */
[----:B------:R-:W-:Y:S01]  /*16ff0*/  ISETP.LT.AND P5, PT, R10, UR12, !P5 ;  /* 0x0000000c0a007c0c */ /* 0x000fe2000efa1270 */
[----:B------:R-:W-:Y:S01]  /*17000*/  VIADD R0, R8, 0x24 ;  /* 0x0000002408007836 */ /* 0x000fe20000000000 */
[----:B------:R-:W-:Y:S01]  /*17010*/  ULDC UR12, c[0x0][0x228] ;  /* 0x00008a00000c7ab9 */ /* 0x000fe20000000800 */
[C---:B0-----:R-:W-:Y:S01]  /*17020*/  VIADD R99, R101.reuse, UR4 ;  /* 0x0000000465637c36 */ /* 0x041fe20008000000 */
[----:B------:R-:W-:Y:S01]  /*17030*/  ULDC UR4, c[0x0][0x22c] ;  /* 0x00008b0000047ab9 */ /* 0x000fe20000000800 */
[----:B------:R-:W-:Y:S01]  /*17040*/  IMAD.WIDE R92, R101, 0x2, R248 ;  /* 0x00000002655c7825 */ /* 0x000fe200078e02f8 */
[----:B------:R-:W-:Y:S01]  /*17050*/  ISETP.GE.AND P2, PT, R0, UR6, PT ;  /* 0x0000000600007c0c */ /* 0x000fe2000bf46270 */
[----:B------:R-:W-:Y:S01]  /*17060*/  ULDC UR6, c[0x0][0x248] ;  /* 0x0000920000067ab9 */ /* 0x000fe20000000800 */
[----:B--2---:R-:W-:Y:S01]  /*17070*/  PRMT R48, R48, 0x7632, R48 ;  /* 0x0000763230307816 */ /* 0x004fe20000000030 */
[----:B------:R-:W-:Y:S01]  /*17080*/  IMAD.WIDE R94, R99, 0x2, R2 ;  /* 0x00000002635e7825 */ /* 0x000fe200078e0202 */
[----:B------:R-:W-:-:S03]  /*17090*/  PRMT R0, R52, 0x7632, R0 ;  /* 0x0000763234007816 */ /* 0x000fc60000000000 */
[----:B------:R-:W-:Y:S02]  /*170a0*/  VIADD R98, R8, 0x25 ;  /* 0x0000002508627836 */ /* 0x000fe40000000000 */
[C---:B------:R-:W-:Y:S01]  /*170b0*/  IMAD.WIDE R96, R99.reuse, 0x2, R248 ;  /* 0x0000000263607825 */ /* 0x040fe200078e02f8 */
[----:B------:R0:W-:Y:S02]  /*170c0*/  @P0 STG.E.U16 desc[UR14][R92.64], R48 ;  /* 0x000000305c000986 */ /* 0x0001e4000c10150e */
[----:B------:R-:W-:Y:S01]  /*170d0*/  ISETP.GE.AND P0, PT, R98, UR4, PT ;  /* 0x0000000462007c0c */ /* 0x000fe2000bf06270 */
[----:B------:R-:W-:Y:S01]  /*170e0*/  ULDC UR4, c[0x0][0x248] ;  /* 0x0000920000047ab9 */ /* 0x000fe20000000800 */
[----:B------:R2:W-:Y:S01]  /*170f0*/  @P6 STG.E.U16 desc[UR14][R94.64], R52 ;  /* 0x000000345e006986 */ /* 0x0005e2000c10150e */
[----:B------:R-:W-:Y:S01]  /*17100*/  VIADD R99, R99, UR4 ;  /* 0x0000000463637c36 */ /* 0x000fe20008000000 */
[C---:B------:R-:W-:Y:S01]  /*17110*/  ISETP.LT.AND P6, PT, R9.reuse, UR12, !P4 ;  /* 0x0000000c09007c0c */ /* 0x040fe2000e7c1270 */
[----:B------:R-:W-:Y:S01]  /*17120*/  ULDC UR4, c[0x0][0x22c] ;  /* 0x00008b0000047ab9 */ /* 0x000fe20000000800 */
[----:B------:R3:W-:Y:S01]  /*17130*/  @P5 STG.E.U16 desc[UR14][R96.64], R0 ;  /* 0x0000000060005986 */ /* 0x0007e2000c10150e */
[----:B------:R-:W-:Y:S01]  /*17140*/  ISETP.LT.AND P5, PT, R9, UR8, !P1 ;  /* 0x0000000809007c0c */ /* 0x000fe2000cfa1270 */
[C---:B------:R-:W-:Y:S01]  /*17150*/  VIADD R101, R99.reuse, UR6 ;  /* 0x0000000663657c36 */ /* 0x040fe20008000000 */
[C---:B------:R-:W-:Y:S01]  /*17160*/  ISETP.LT.AND P1, PT, R10.reuse, UR10, !P1 ;  /* 0x0000000a0a007c0c */ /* 0x040fe2000cf21270 */
[----:B0-----:R-:W-:Y:S01]  /*17170*/  IMAD.WIDE R92, R99, 0x2, R2 ;  /* 0x00000002635c7825 */ /* 0x001fe200078e0202 */
[----:B------:R-:W-:Y:S01]  /*17180*/  ISETP.LT.AND P4, PT, R10, UR16, !P4 ;  /* 0x000000100a007c0c */ /* 0x000fe2000e781270 */
[----:B------:R-:W-:Y:S01]  /*17190*/  ULDC UR8, c[0x0][0x228] ;  /* 0x00008a0000087ab9 */ /* 0x000fe20000000800 */
[----:B------:R-:W-:Y:S01]  /*171a0*/  PRMT R48, R49, 0x7632, R48 ;  /* 0x0000763231307816 */ /* 0x000fe20000000030 */
[----:B--2---:R-:W-:Y:S01]  /*171b0*/  IMAD.WIDE R94, R99, 0x2, R248 ;  /* 0x00000002635e7825 */ /* 0x004fe200078e02f8 */
[----:B------:R-:W-:Y:S01]  /*171c0*/  PRMT R52, R53, 0x7632, R52 ;  /* 0x0000763235347816 */ /* 0x000fe20000000034 */
[----:B------:R-:W-:Y:S01]  /*171d0*/  ULDC UR10, c[0x0][0x228] ;  /* 0x00008a00000a7ab9 */ /* 0x000fe20000000800 */
[----:B------:R-:W-:Y:S01]  /*171e0*/  ULDC UR12, c[0x0][0x228] ;  /* 0x00008a00000c7ab9 */ /* 0x000fe20000000800 */
[----:B---3--:R-:W-:Y:S01]  /*171f0*/  IMAD.WIDE R96, R101, 0x2, R2 ;  /* 0x0000000265607825 */ /* 0x008fe200078e0202 */
[----:B------:R-:W-:Y:S01]  /*17200*/  ULDC UR6, c[0x0][0x22c] ;  /* 0x00008b0000067ab9 */ /* 0x000fe20000000800 */
[----:B------:R-:W-:Y:S01]  /*17210*/  @P5 STG.E.U16 desc[UR14][R92.64], R49 ;  /* 0x000000315c005986 */ /* 0x000fe2000c10150e */
[----:B------:R-:W-:Y:S01]  /*17220*/  ULDC UR16, c[0x0][0x228] ;  /* 0x00008a0000107ab9 */ /* 0x000fe20000000800 */
[----:B------:R-:W-:-:S02]  /*17230*/  VIADD R0, R8, 0x26 ;  /* 0x0000002608007836 */ /* 0x000fc40000000000 */
[C---:B------:R-:W-:Y:S01]  /*17240*/  IMAD.WIDE R98, R101.reuse, 0x2, R248 ;  /* 0x0000000265627825 */ /* 0x040fe200078e02f8 */
[----:B------:R0:W-:Y:S02]  /*17250*/  @P1 STG.E.U16 desc[UR14][R94.64], R48 ;  /* 0x000000305e001986 */ /* 0x0001e4000c10150e */
[----:B------:R-:W-:Y:S01]  /*17260*/  ISETP.GE.AND P5, PT, R0, UR4, PT ;  /* 0x0000000400007c0c */ /* 0x000fe2000bfa6270 */
[----:B------:R-:W-:Y:S01]  /*17270*/  ULDC UR4, c[0x0][0x248] ;  /* 0x0000920000047ab9 */ /* 0x000fe20000000800 */
[----:B------:R-:W-:Y:S01]  /*17280*/  @P6 STG.E.U16 desc[UR14][R96.64], R53 ;  /* 0x0000003560006986 */ /* 0x000fe2000c10150e */
[----:B------:R-:W-:Y:S01]  /*17290*/  VIADD R101, R101, UR4 ;  /* 0x0000000465657c36 */ /* 0x000fe20008000000 */
[C---:B------:R-:W-:Y:S01]  /*172a0*/  ISETP.LT.AND P6, PT, R9.reuse, UR12, !P0 ;  /* 0x0000000c09007c0c */ /* 0x040fe2000c7c1270 */
[----:B------:R-:W-:Y:S01]  /*172b0*/  ULDC UR4, c[0x0][0x248] ;  /* 0x0000920000047ab9 */ /* 0x000fe20000000800 */
[----:B------:R2:W-:Y:S01]  /*172c0*/  @P4 STG.E.U16 desc[UR14][R98.64], R52 ;  /* 0x0000003462004986 */ /* 0x0005e2000c10150e */
[----:B------:R-:W-:Y:S01]  /*172d0*/  ISETP.LT.AND P4, PT, R9, UR8, !P2 ;  /* 0x0000000809007c0c */ /* 0x000fe2000d781270 */
[----:B------:R-:W-:Y:S01]  /*172e0*/  VIADD R0, R8, 0x27 ;  /* 0x0000002708007836 */ /* 0x000fe20000000000 */
[----:B------:R-:W-:Y:S01]  /*172f0*/  ISETP.LT.AND P2, PT, R10, UR10, !P2 ;  /* 0x0000000a0a007c0c */ /* 0x000fe2000d741270 */
[C---:B0-----:R-:W-:Y:S01]  /*17300*/  VIADD R95, R101.reuse, UR4 ;  /* 0x00000004655f7c36 */ /* 0x041fe20008000000 */
[----:B------:R-:W-:Y:S01]  /*17310*/  PRMT R94, R50, 0x7632, R94 ;  /* 0x00007632325e7816 */ /* 0x000fe2000000005e */
[--C-:B------:R-:W-:Y:S01]  /*17320*/  IMAD.WIDE R48, R101, 0x2, R2.reuse ;  /* 0x0000000265307825 */ /* 0x100fe200078e0202 */
[----:B------:R-:W-:Y:S01]  /*17330*/  ISETP.GE.AND P1, PT, R0, UR6, PT ;  /* 0x0000000600007c0c */ /* 0x000fe2000bf26270 */
[----:B------:R-:W-:Y:S01]  /*17340*/  ULDC UR8, c[0x0][0x228] ;  /* 0x00008a0000087ab9 */ /* 0x000fe20000000800 */
[----:B------:R-:W-:Y:S01]  /*17350*/  ULDC UR10, c[0x0][0x228] ;  /* 0x00008a00000a7ab9 */ /* 0x000fe20000000800 */
[----:B------:R-:W-:Y:S01]  /*17360*/  IMAD.WIDE R92, R95, 0x2, R2 ;  /* 0x000000025f5c7825 */ /* 0x000fe200078e0202 */
[----:B------:R-:W-:Y:S01]  /*17370*/  ULDC UR4, c[0x0][0x22c] ;  /* 0x00008b0000047ab9 */ /* 0x000fe20000000800 */
[----:B------:R-:W-:-:S02]  /*17380*/  ULDC UR12, c[0x0][0x228] ;  /* 0x00008a00000c7ab9 */ /* 0x000fc40000000800 */
[--C-:B--2---:R-:W-:Y:S01]  /*17390*/  IMAD.WIDE R52, R101, 0x2, R248.reuse ;  /* 0x0000000265347825 */ /* 0x104fe200078e02f8 */
[----:B------:R0:W-:Y:S03]  /*173a0*/  @P4 STG.E.U16 desc[UR14][R48.64], R50 ;  /* 0x0000003230004986 */ /* 0x0001e6000c10150e */
[----:B------:R-:W-:Y:S01]  /*173b0*/  VIADD R0, R8, 0x28 ;  /* 0x0000002808007836 */ /* 0x000fe20000000000 */
[----:B------:R-:W-:Y:S01]  /*173c0*/  @P2 STG.E.U16 desc[UR14][R52.64], R94 ;  /* 0x0000005e34002986 */ /* 0x000fe2000c10150e */
[----:B------:R-:W-:Y:S01]  /*173d0*/  ISETP.LT.AND P0, PT, R10, UR8, !P0 ;  /* 0x000000080a007c0c */ /* 0x000fe2000c701270 */
[----:B------:R-:W-:Y:S01]  /*173e0*/  ULDC UR6, c[0x0][0x22c] ;  /* 0x00008b0000067ab9 */ /* 0x000fe20000000800 */
[----:B------:R-:W-:Y:S01]  /*173f0*/  ULDC UR8, c[0x0][0x228] ;  /* 0x00008a0000087ab9 */ /* 0x000fe20000000800 */
        /* <DEDUP_REMOVED lines=8> */
[C---:B------:R-:W-:Y:S01]  /*17480*/  VIADD R97, R95.reuse, UR4 ;  /* 0x000000045f617c36 */ /* 0x040fe20008000000 */
[----:B------:R-:W-:Y:S01]  /*17490*/  ULDC UR4, c[0x0][0x22c] ;  /* 0x00008b0000047ab9 */ /* 0x000fe20000000800 */
[----:B0-----:R-:W-:Y:S01]  /*174a0*/  IMAD.WIDE R48, R95, 0x2, R248 ;  /* 0x000000025f307825 */ /* 0x001fe200078e02f8 */
        /* <DEDUP_REMOVED lines=26> */
[----:B------:R-:W-:Y:S01]  /*17650*/  IMAD.WIDE R52, R95, 0x2, R2 ;  /* 0x000000025f347825 */ /* 0x000fe200078e0202 */
[----:B------:R-:W-:Y:S01]  /*17660*/  ULDC UR6, c[0x0][0x22c] ;  /* 0x00008b0000067ab9 */ /* 0x000fe20000000800 */
[----:B------:R-:W-:Y:S01]  /*17670*/  @P5 STG.E.U16 desc[UR14][R48.64], R55 ;  /* 0x0000003730005986 */ /* 0x000fe2000c10150e */
[----:B------:R-:W-:Y:S01]  /*17680*/  ULDC UR16, c[0x0][0x228] ;  /* 0x00008a0000107ab9 */ /* 0x000fe20000000800 */
[----:B---3--:R-:W-:-:S02]  /*17690*/  VIADD R0, R8, 0x2b ;  /* 0x0000002b08007836 */ /* 0x008fc40000000000 */
[----:B------:R-:W-:Y:S01]  /*176a0*/  IMAD.WIDE R92, R95, 0x2, R248 ;  /* 0x000000025f5c7825 */ /* 0x000fe200078e02f8 */
[----:B------:R0:W-:Y:S02]  /*176b0*/  @P1 STG.E.U16 desc[UR14][R50.64], R54 ;  /* 0x0000003632001986 */ /* 0x0001e4000c10150e */
[----:B------:R-:W-:Y:S01]  /*176c0*/  ISETP.GE.AND P5, PT, R0, UR4, PT ;  /* 0x0000000400007c0c */ /* 0x000fe2000bfa6270 */
[----:B------:R-:W-:Y:S01]  /*176d0*/  ULDC UR4, c[0x0][0x248] ;  /* 0x0000920000047ab9 */ /* 0x000fe20000000800 */
[----:B------:R2:W-:Y:S01]  /*176e0*/  @P6 STG.E.U16 desc[UR14][R52.64], R44 ;  /* 0x0000002c34006986 */ /* 0x0005e2000c10150e */
[C---:B------:R-:W-:Y:S01]  /*176f0*/  ISETP.LT.AND P6, PT, R9.reuse, UR12, !P0 ;  /* 0x0000000c09007c0c */ /* 0x040fe2000c7c1270 */
[----:B------:R-:W-:Y:S01]  /*17700*/  VIADD R0, R8, 0x2c ;  /* 0x0000002c08007836 */ /* 0x000fe20000000000 */
[----:B------:R-:W-:Y:S01]  /*17710*/  ULDC UR12, c[0x0][0x228] ;  /* 0x00008a00000c7ab9 */ /* 0x000fe20000000800 */
[----:B------:R3:W-:Y:S01]  /*17720*/  @P4 STG.E.U16 desc[UR14][R92.64], R94 ;  /* 0x0000005e5c004986 */ /* 0x0007e2000c10150e */
[----:B------:R-:W-:Y:S01]  /*17730*/  ISETP.LT.AND P4, PT, R9, UR8, !P2 ;  /* 0x0000000809007c0c */ /* 0x000fe2000d781270 */
[----:B------:R-:W-:Y:S01]  /*17740*/  ULDC UR8, c[0x0][0x228] ;  /* 0x00008a0000087ab9 */ /* 0x000fe20000000800 */
[----:B------:R-:W-:Y:S01]  /*17750*/  ISETP.LT.AND P2, PT, R10, UR10, !P2 ;  /* 0x0000000a0a007c0c */ /* 0x000fe2000d741270 */
[----:B0-----:R-:W-:Y:S01]  /*17760*/  VIADD R51, R95, UR4 ;  /* 0x000000045f337c36 */ /* 0x001fe20008000000 */
[----:B------:R-:W-:Y:S01]  /*17770*/  ULDC UR4, c[0x0][0x248] ;  /* 0x0000920000047ab9 */ /* 0x000fe20000000800 */
[----:B------:R-:W-:Y:S01]  /*17780*/  ISETP.GE.AND P1, PT, R0, UR6, PT ;  /* 0x0000000600007c0c */ /* 0x000fe2000bf26270 */
[----:B------:R-:W-:Y:S01]  /*17790*/  ULDC UR10, c[0x0][0x228] ;  /* 0x00008a00000a7ab9 */ /* 0x000fe20000000800 */
[C---:B------:R-:W-:Y:S01]  /*177a0*/  VIADD R55, R51.reuse, UR4 ;  /* 0x0000000433377c36 */ /* 0x040fe20008000000 */
[----:B--2---:R-:W-:Y:S01]  /*177b0*/  PRMT R44, R40, 0x7632, R44 ;  /* 0x00007632282c7816 */ /* 0x004fe2000000002c */
[C---:B------:R-:W-:Y:S01]  /*177c0*/  IMAD.WIDE R48, R51.reuse, 0x2, R2 ;  /* 0x0000000233307825 */ /* 0x040fe200078e0202 */
[----:B------:R-:W-:Y:S01]  /*177d0*/  ULDC UR4, c[0x0][0x22c] ;  /* 0x00008b0000047ab9 */ /* 0x000fe20000000800 */
[----:B------:R-:W-:Y:S01]  /*177e0*/  ISETP.LT.AND P0, PT, R10, UR8, !P0 ;  /* 0x000000080a007c0c */ /* 0x000fe2000c701270 */
[----:B------:R-:W-:Y:S01]  /*177f0*/  ULDC UR6, c[0x0][0x22c] ;  /* 0x00008b0000067ab9 */ /* 0x000fe20000000800 */
[----:B------:R-:W-:Y:S01]  /*17800*/  IMAD.WIDE R50, R51, 0x2, R248 ;  /* 0x0000000233327825 */ /* 0x000fe200078e02f8 */
[----:B------:R0:W-:Y:S01]  /*17810*/  @P4 STG.E.U16 desc[UR14][R48.64], R40 ;  /* 0x0000002830004986 */ /* 0x0001e2000c10150e */
[----:B------:R-:W-:-:S02]  /*17820*/  ULDC UR8, c[0x0][0x228] ;  /* 0x00008a0000087ab9 */ /* 0x000fc40000000800 */
[----:B------:R-:W-:Y:S02]  /*17830*/  VIADD R0, R8, 0x2d ;  /* 0x0000002d08007836 */ /* 0x000fe40000000000 */
[----:B------:R-:W-:Y:S01]  /*17840*/  IMAD.WIDE R52, R55, 0x2, R2 ;  /* 0x0000000237347825 */ /* 0x000fe200078e0202 */
[----:B------:R-:W-:Y:S02]  /*17850*/  @P2 STG.E.U16 desc[UR14][R50.64], R44 ;  /* 0x0000002c32002986 */ /* 0x000fe4000c10150e */
[----:B------:R-:W-:Y:S01]  /*17860*/  ISETP.GE.AND P4, PT, R0, UR4, PT ;  /* 0x0000000400007c0c */ /* 0x000fe2000bf86270 */
[----:B------:R-:W-:Y:S01]  /*17870*/  VIADD R0, R8, 0x2e ;  /* 0x0000002e08007836 */ /* 0x000fe20000000000 */
[----:B------:R2:W-:Y:S01]  /*17880*/  @P6 STG.E.U16 desc[UR14][R52.64], R45 ;  /* 0x0000002d34006986 */ /* 0x0005e2000c10150e */
[----:B------:R-:W-:Y:S01]  /*17890*/  ISETP.LT.AND P6, PT, R9, UR10, !P5 ;  /* 0x0000000a09007c0c */ /* 0x000fe2000efc1270 */
[----:B------:R-:W-:Y:S01]  /*178a0*/  ULDC UR4, c[0x0][0x248] ;  /* 0x0000920000047ab9 */ /* 0x000fe20000000800 */
[----:B------:R-:W-:Y:S01]  /*178b0*/  ISETP.LT.AND P5, PT, R10, UR12, !P5 ;  /* 0x0000000c0a007c0c */ /* 0x000fe2000efa1270 */
[----:B---3--:R-:W-:Y:S01]  /*178c0*/  VIADD R93, R55, UR4 ;  /* 0x00000004375d7c36 */ /* 0x008fe20008000000 */
[----:B------:R-:W-:Y:S01]  /*178d0*/  ISETP.GE.AND P2, PT, R0, UR6, PT ;  /* 0x0000000600007c0c */ /* 0x000fe2000bf46270 */
[----:B------:R-:W-:Y:S01]  /*178e0*/  ULDC UR4, c[0x0][0x22c] ;  /* 0x00008b0000047ab9 */ /* 0x000fe20000000800 */
[----:B------:R-:W-:Y:S01]  /*178f0*/  PRMT R0, R45, 0x7632, R0 ;  /* 0x000076322d007816 */ /* 0x000fe20000000000 */
[----:B0-----:R-:W-:Y:S01]  /*17900*/  IMAD.WIDE R48, R93, 0x2, R2 ;  /* 0x000000025d307825 */ /* 0x001fe200078e0202 */
[----:B------:R-:W-:Y:S01]  /*17910*/  PRMT R40, R41, 0x7632, R40 ;  /* 0x0000763229287816 */ /* 0x000fe20000000028 */
[----:B------:R-:W-:Y:S01]  /*17920*/  ULDC UR10, c[0x0][0x228] ;  /* 0x00008a00000a7ab9 */ /* 0x000fe20000000800 */
[----:B------:R-:W-:Y:S01]  /*17930*/  ULDC UR12, c[0x0][0x228] ;  /* 0x00008a00000c7ab9 */ /* 0x000fe20000000800 */
[----:B--2---:R-:W-:Y:S01]  /*17940*/  IMAD.WIDE R44, R55, 0x2, R248 ;  /* 0x00000002372c7825 */ /* 0x004fe200078e02f8 */
[----:B------:R-:W-:-:S03]  /*17950*/  ULDC UR6, c[0x0][0x248] ;  /* 0x0000920000067ab9 */ /* 0x000fc60000000800 */
[----:B------:R-:W-:Y:S02]  /*17960*/  VIADD R52, R8, 0x2f ;  /* 0x0000002f08347836 */ /* 0x000fe40000000000 */
[----:B------:R-:W-:Y:S01]  /*17970*/  IMAD.WIDE R50, R93, 0x2, R248 ;  /* 0x000000025d327825 */ /* 0x000fe200078e02f8 */
[----:B------:R0:W-:Y:S02]  /*17980*/  @P0 STG.E.U16 desc[UR14][R44.64], R0 ;  /* 0x000000002c000986 */ /* 0x0001e4000c10150e */
[----:B------:R-:W-:Y:S01]  /*17990*/  ISETP.GE.AND P0, PT, R52, UR4, PT ;  /* 0x0000000434007c0c */ /* 0x000fe2000bf06270 */
[----:B------:R-:W-:Y:S01]  /*179a0*/  ULDC UR4, c[0x0][0x248] ;  /* 0x0000920000047ab9 */ /* 0x000fe20000000800 */
[----:B------:R-:W-:Y:S01]  /*179b0*/  @P6 STG.E.U16 desc[UR14][R48.64], R41 ;  /* 0x0000002930006986 */ /* 0x000fe2000c10150e */
[C---:B------:R-:W-:Y:S01]  /*179c0*/  ISETP.LT.AND P6, PT, R9.reuse, UR12, !P4 ;  /* 0x0000000c09007c0c */ /* 0x040fe2000e7c1270 */
[----:B------:R-:W-:Y:S02]  /*179d0*/  ULDC UR12, c[0x0][0x228] ;  /* 0x00008a00000c7ab9 */ /* 0x000fe40000000800 */
[----:B------:R2:W-:Y:S01]  /*179e0*/  @P5 STG.E.U16 desc[UR14][R50.64], R40 ;  /* 0x0000002832005986 */ /* 0x0005e2000c10150e */
[----:B------:R-:W-:Y:S01]  /*179f0*/  ISETP.LT.AND P5, PT, R9, UR8, !P1 ;  /* 0x0000000809007c0c */ /* 0x000fe2000cfa1270 */
[----:B------:R-:W-:Y:S01]  /*17a00*/  ULDC UR8, c[0x0][0x228] ;  /* 0x00008a0000087ab9 */ /* 0x000fe20000000800 */
[C---:B------:R-:W-:Y:S01]  /*17a10*/  ISETP.LT.AND P1, PT, R10.reuse, UR10, !P1 ;  /* 0x0000000a0a007c0c */ /* 0x040fe2000cf21270 */
[----:B0-----:R-:W-:Y:S01]  /*17a20*/  VIADD R45, R93, UR4 ;  /* 0x000000045d2d7c36 */ /* 0x001fe20008000000 */
[----:B------:R-:W-:Y:S01]  /*17a30*/  ISETP.LT.AND P4, PT, R10, UR16, !P4 ;  /* 0x000000100a007c0c */ /* 0x000fe2000e781270 */
[----:B------:R-:W-:Y:S01]  /*17a40*/  VIADD R0, R8, 0x30 ;  /* 0x0000003008007836 */ /* 0x000fe20000000000 */
[----:B------:R-:W-:Y:S01]  /*17a50*/  PRMT R52, R46, 0x7632, R52 ;  /* 0x000076322e347816 */ /* 0x000fe20000000034 */
[C---:B------:R-:W-:Y:S01]  /*17a60*/  VIADD R53, R45.reuse, UR6 ;  /* 0x000000062d357c36 */ /* 0x040fe20008000000 */
[----:B------:R-:W-:Y:S01]  /*17a70*/  PRMT R54, R42, 0x7632, R54 ;  /* 0x000076322a367816 */ /* 0x000fe20000000036 */
[----:B------:R-:W-:Y:S01]  /*17a80*/  ULDC UR4, c[0x0][0x22c] ;  /* 0x00008b0000047ab9 */ /* 0x000fe20000000800 */
[----:B------:R-:W-:Y:S01]  /*17a90*/  ULDC UR10, c[0x0][0x228] ;  /* 0x00008a00000a7ab9 */ /* 0x000fe20000000800 */
[----:B--2---:R-:W-:Y:S01]  /*17aa0*/  IMAD.WIDE R40, R45, 0x2, R2 ;  /* 0x000000022d287825 */ /* 0x004fe200078e0202 */
[----:B------:R-:W-:Y:S01]  /*17ab0*/  ULDC UR6, c[0x0][0x22c] ;  /* 0x00008b0000067ab9 */ /* 0x000fe20000000800 */
[----:B------:R-:W-:-:S02]  /*17ac0*/  ULDC UR16, c[0x0][0x228] ;  /* 0x00008a0000107ab9 */ /* 0x000fc40000000800 */
[----:B------:R-:W-:Y:S01]  /*17ad0*/  IMAD.WIDE R44, R45, 0x2, R248 ;  /* 0x000000022d2c7825 */ /* 0x000fe200078e02f8 */
[----:B------:R-:W-:Y:S03]  /*17ae0*/  @P5 STG.E.U16 desc[UR14][R40.64], R46 ;  /* 0x0000002e28005986 */ /* 0x000fe6000c10150e */
[C---:B------:R-:W-:Y:S01]  /*17af0*/  IMAD.WIDE R48, R53.reuse, 0x2, R2 ;  /* 0x0000000235307825 */ /* 0x040fe200078e0202 */
[----:B------:R0:W-:Y:S03]  /*17b00*/  @P1 STG.E.U16 desc[UR14][R44.64], R52 ;  /* 0x000000342c001986 */ /* 0x0001e6000c10150e */
[----:B------:R-:W-:Y:S01]  /*17b10*/  IMAD.WIDE R50, R53, 0x2, R248 ;  /* 0x0000000235327825 */ /* 0x000fe200078e02f8 */
[----:B------:R2:W-:Y:S01]  /*17b20*/  @P6 STG.E.U16 desc[UR14][R48.64], R42 ;  /* 0x0000002a30006986 */ /* 0x0005e2000c10150e */
[----:B------:R-:W-:Y:S01]  /*17b30*/  ISETP.GE.AND P5, PT, R0, UR4, PT ;  /* 0x0000000400007c0c */ /* 0x000fe2000bfa6270 */
[----:B------:R-:W-:-:S02]  /*17b40*/  ULDC UR4, c[0x0][0x248] ;  /* 0x0000920000047ab9 */ /* 0x000fc40000000800 */
[----:B------:R3:W-:Y:S01]  /*17b50*/  @P4 STG.E.U16 desc[UR14][R50.64], R54 ;  /* 0x0000003632004986 */ /* 0x0007e2000c10150e */
[C---:B------:R-:W-:Y:S02]  /*17b60*/  ISETP.LT.AND P4, PT, R9.reuse, UR8, !P2 ;  /* 0x0000000809007c0c */ /* 0x040fe4000d781270 */
[----:B------:R-:W-:Y:S01]  /*17b70*/  ISETP.LT.AND P6, PT, R9, UR12, !P0 ;  /* 0x0000000c09007c0c */ /* 0x000fe2000c7c1270 */
[----:B0-----:R-:W-:Y:S01]  /*17b80*/  VIADD R45, R53, UR4 ;  /* 0x00000004352d7c36 */ /* 0x001fe20008000000 */
[----:B------:R-:W-:Y:S01]  /*17b90*/  ISETP.LT.AND P2, PT, R10, UR10, !P2 ;  /* 0x0000000a0a007c0c */ /* 0x000fe2000d741270 */
[----:B------:R-:W-:Y:S01]  /*17ba0*/  ULDC UR4, c[0x0][0x248] ;  /* 0x0000920000047ab9 */ /* 0x000fe20000000800 */
[----:B------:R-:W-:Y:S01]  /*17bb0*/  VIADD R0, R8, 0x31 ;  /* 0x0000003108007836 */ /* 0x000fe20000000000 */
[----:B--2---:R-:W-:Y:S01]  /*17bc0*/  PRMT R42, R47, 0x7632, R42 ;  /* 0x000076322f2a7816 */ /* 0x004fe2000000002a */
[C---:B------:R-:W-:Y:S01]  /*17bd0*/  IMAD.WIDE R40, R45.reuse, 0x2, R2 ;  /* 0x000000022d287825 */ /* 0x040fe200078e0202 */
[----:B------:R-:W-:Y:S01]  /*17be0*/  ULDC UR8, c[0x0][0x228] ;  /* 0x00008a0000087ab9 */ /* 0x000fe20000000800 */
[----:B------:R-:W-:Y:S01]  /*17bf0*/  ULDC UR10, c[0x0][0x228] ;  /* 0x00008a00000a7ab9 */ /* 0x000fe20000000800 */
[----:B------:R-:W-:Y:S01]  /*17c00*/  ULDC UR12, c[0x0][0x228] ;  /* 0x00008a00000c7ab9 */ /* 0x000fe20000000800 */
[C---:B---3--:R-:W-:Y:S01]  /*17c10*/  VIADD R51, R45.reuse, UR4 ;  /* 0x000000042d337c36 */ /* 0x048fe20008000000 */
[----:B------:R-:W-:Y:S01]  /*17c20*/  ISETP.GE.AND P1, PT, R0, UR6, PT ;  /* 0x0000000600007c0c */ /* 0x000fe2000bf26270 */
[----:B------:R-:W-:Y:S01]  /*17c30*/  IMAD.WIDE R44, R45, 0x2, R248 ;  /* 0x000000022d2c7825 */ /* 0x000fe200078e02f8 */
[----:B------:R0:W-:Y:S01]  /*17c40*/  @P4 STG.E.U16 desc[UR14][R40.64], R47 ;  /* 0x0000002f28004986 */ /* 0x0001e2000c10150e */
[----:B------:R-:W-:Y:S01]  /*17c50*/  ULDC UR4, c[0x0][0x22c] ;  /* 0x00008b0000047ab9 */ /* 0x000fe20000000800 */
[----:B------:R-:W-:Y:S01]  /*17c60*/  ISETP.LT.AND P0, PT, R10, UR8, !P0 ;  /* 0x000000080a007c0c */ /* 0x000fe2000c701270 */
[----:B------:R-:W-:Y:S01]  /*17c70*/  IMAD.WIDE R48, R51, 0x2, R2 ;  /* 0x0000000233307825 */ /* 0x000fe200078e0202 */
[----:B------:R-:W-:Y:S01]  /*17c80*/  @P2 STG.E.U16 desc[UR14][R44.64], R42 ;  /* 0x0000002a2c002986 */ /* 0x000fe2000c10150e */
[----:B------:R-:W-:Y:S01]  /*17c90*/  ULDC UR6, c[0x0][0x22c] ;  /* 0x00008b0000067ab9 */ /* 0x000fe20000000800 */
[----:B------:R-:W-:Y:S01]  /*17ca0*/  PRMT R46, R36, 0x7632, R46 ;  /* 0x00007632242e7816 */ /* 0x000fe2000000002e */
[----:B------:R-:W-:Y:S01]  /*17cb0*/  VIADD R0, R8, 0x32 ;  /* 0x0000003208007836 */ /* 0x000fe20000000000 */
[----:B------:R2:W-:Y:S01]  /*17cc0*/  @P6 STG.E.U16 desc[UR14][R48.64], R43 ;  /* 0x0000002b30006986 */ /* 0x0005e2000c10150e */
[----:B------:R-:W-:Y:S01]  /*17cd0*/  ISETP.LT.AND P6, PT, R9, UR10, !P5 ;  /* 0x0000000a09007c0c */ /* 0x000fe2000efc1270 */
[----:B------:R-:W-:Y:S01]  /*17ce0*/  ULDC UR8, c[0x0][0x228] ;  /* 0x00008a0000087ab9 */ /* 0x000fe20000000800 */
[----:B------:R-:W-:Y:S01]  /*17cf0*/  ISETP.LT.AND P5, PT, R10, UR12, !P5 ;  /* 0x0000000c0a007c0c */ /* 0x000fe2000efa1270 */
[C---:B0-----:R-:W-:Y:S01]  /*17d00*/  IMAD.WIDE R40, R51.reuse, 0x2, R248 ;  /* 0x0000000233287825 */ /* 0x041fe200078e02f8 */
[----:B------:R-:W-:Y:S01]  /*17d10*/  ISETP.GE.AND P4, PT, R0, UR4, PT ;  /* 0x0000000400007c0c */ /* 0x000fe2000bf86270 */
[----:B------:R-:W-:Y:S01]  /*17d20*/  ULDC UR4, c[0x0][0x248] ;  /* 0x0000920000047ab9 */ /* 0x000fe20000000800 */
[----:B------:R-:W-:Y:S01]  /*17d30*/  ULDC UR10, c[0x0][0x228] ;  /* 0x00008a00000a7ab9 */ /* 0x000fe20000000800 */
[----:B------:R-:W-:Y:S01]  /*17d40*/  VIADD R0, R8, 0x33 ;  /* 0x0000003308007836 */ /* 0x000fe20000000000 */
[----:B------:R-:W-:Y:S01]  /*17d50*/  ULDC UR12, c[0x0][0x228] ;  /* 0x00008a00000c7ab9 */ /* 0x000fe20000000800 */
[----:B------:R-:W-:Y:S01]  /*17d60*/  VIADD R47, R51, UR4 ;  /* 0x00000004332f7c36 */ /* 0x000fe20008000000 */
[----:B------:R-:W-:-:S02]  /*17d70*/  ULDC UR4, c[0x0][0x22c] ;  /* 0x00008b0000047ab9 */ /* 0x000fc40000000800 */
[----:B------:R-:W-:Y:S01]  /*17d80*/  ISETP.GE.AND P2, PT, R0, UR6, PT ;  /* 0x0000000600007c0c */ /* 0x000fe2000bf46270 */
[----:B--2---:R-:W-:Y:S01]  /*17d90*/  VIADD R48, R8, 0x34 ;  /* 0x0000003408307836 */ /* 0x004fe20000000000 */
[----:B------:R-:W-:Y:S01]  /*17da0*/  PRMT R0, R43, 0x7632, R0 ;  /* 0x000076322b007816 */ /* 0x000fe20000000000 */
[----:B------:R-:W-:Y:S01]  /*17db0*/  IMAD.WIDE R42, R47, 0x2, R2 ;  /* 0x000000022f2a7825 */ /* 0x000fe200078e0202 */
[----:B------:R-:W-:-:S03]  /*17dc0*/  ULDC UR6, c[0x0][0x248] ;  /* 0x0000920000067ab9 */ /* 0x000fc60000000800 */
[C---:B------:R-:W-:Y:S01]  /*17dd0*/  IMAD.WIDE R44, R47.reuse, 0x2, R248 ;  /* 0x000000022f2c7825 */ /* 0x040fe200078e02f8 */
[----:B------:R0:W-:Y:S01]  /*17de0*/  @P0 STG.E.U16 desc[UR14][R40.64], R0 ;  /* 0x0000000028000986 */ /* 0x0001e2000c10150e */
[----:B------:R-:W-:Y:S01]  /*17df0*/  ISETP.GE.AND P0, PT, R48, UR4, PT ;  /* 0x0000000430007c0c */ /* 0x000fe2000bf06270 */
[----:B------:R-:W-:Y:S02]  /*17e00*/  ULDC UR4, c[0x0][0x248] ;  /* 0x0000920000047ab9 */ /* 0x000fe40000000800 */
        /* <DEDUP_REMOVED lines=18> */
[----:B------:R0:W-:Y:S01]  /*17f30*/  @P5 STG.E.U16 desc[UR14][R40.64], R32 ;  /* 0x0000002028005986 */ /* 0x0001e2000c10150e */
[----:B------:R-:W-:Y:S01]  /*17f40*/  ULDC UR16, c[0x0][0x228] ;  /* 0x00008a0000107ab9 */ /* 0x000fe20000000800 */
[----:B------:R-:W-:-:S02]  /*17f50*/  VIADD R0, R8, 0x35 ;  /* 0x0000003508007836 */ /* 0x000fc40000000000 */
[----:B------:R-:W-:Y:S01]  /*17f60*/  IMAD.WIDE R46, R49, 0x2, R248 ;  /* 0x00000002312e7825 */ /* 0x000fe200078e02f8 */
[----:B------:R-:W-:Y:S02]  /*17f70*/  @P1 STG.E.U16 desc[UR14][R42.64], R36 ;  /* 0x000000242a001986 */ /* 0x000fe4000c10150e */
[----:B------:R-:W-:Y:S01]  /*17f80*/  ISETP.GE.AND P5, PT, R0, UR4, PT ;  /* 0x0000000400007c0c */ /* 0x000fe2000bfa6270 */
[----:B------:R-:W-:Y:S01]  /*17f90*/  ULDC UR4, c[0x0][0x248] ;  /* 0x0000920000047ab9 */ /* 0x000fe20000000800 */
[----:B------:R2:W-:Y:S01]  /*17fa0*/  @P6 STG.E.U16 desc[UR14][R44.64], R37 ;  /* 0x000000252c006986 */ /* 0x0005e2000c10150e */
[----:B------:R-:W-:Y:S01]  /*17fb0*/  ISETP.LT.AND P6, PT, R9, UR12, !P0 ;  /* 0x0000000c09007c0c */ /* 0x000fe2000c7c1270 */
[----:B------:R-:W-:Y:S01]  /*17fc0*/  VIADD R0, R8, 0x36 ;  /* 0x0000003608007836 */ /* 0x000fe20000000000 */
[----:B0-----:R-:W-:Y:S01]  /*17fd0*/  PRMT R32, R33, 0x7632, R32 ;  /* 0x0000763221207816 */ /* 0x001fe20000000020 */
[----:B------:R0:W-:Y:S01]  /*17fe0*/  @P4 STG.E.U16 desc[UR14][R46.64], R48 ;  /* 0x000000302e004986 */ /* 0x0001e2000c10150e */
[----:B------:R-:W-:Y:S01]  /*17ff0*/  ISETP.LT.AND P4, PT, R9, UR8, !P2 ;  /* 0x0000000809007c0c */ /* 0x000fe2000d781270 */
[----:B------:R-:W-:Y:S01]  /*18000*/  VIADD R41, R49, UR4 ;  /* 0x0000000431297c36 */ /* 0x000fe20008000000 */
[----:B------:R-:W-:Y:S01]  /*18010*/  ISETP.LT.AND P2, PT, R10, UR10, !P2 ;  /* 0x0000000a0a007c0c */ /* 0x000fe2000d741270 */
[----:B------:R-:W-:Y:S01]  /*18020*/  ULDC UR4, c[0x0][0x248] ;  /* 0x0000920000047ab9 */ /* 0x000fe20000000800 */
[----:B------:R-:W-:Y:S01]  /*18030*/  ISETP.GE.AND P1, PT, R0, UR6, PT ;  /* 0x0000000600007c0c */ /* 0x000fe2000bf26270 */
[----:B------:R-:W-:Y:S01]  /*18040*/  ULDC UR8, c[0x0][0x228] ;  /* 0x00008a0000087ab9 */ /* 0x000fe20000000800 */
[----:B------:R-:W-:Y:S01]  /*18050*/  ULDC UR10, c[0x0][0x228] ;  /* 0x00008a00000a7ab9 */ /* 0x000fe20000000800 */
[C---:B--2---:R-:W-:Y:S01]  /*18060*/  VIADD R45, R41.reuse, UR4 ;  /* 0x00000004292d7c36 */ /* 0x044fe20008000000 */
[----:B------:R-:W-:Y:S01]  /*18070*/  ULDC UR4, c[0x0][0x22c] ;  /* 0x00008b0000047ab9 */ /* 0x000fe20000000800 */
[----:B------:R-:W-:Y:S01]  /*18080*/  IMAD.WIDE R36, R41, 0x2, R2 ;  /* 0x0000000229247825 */ /* 0x000fe200078e0202 */
[----:B------:R-:W-:Y:S01]  /*18090*/  ULDC UR12, c[0x0][0x228] ;  /* 0x00008a00000c7ab9 */ /* 0x000fe20000000800 */
[----:B------:R-:W-:-:S02]  /*180a0*/  ULDC UR6, c[0x0][0x22c] ;  /* 0x00008b0000067ab9 */ /* 0x000fc40000000800 */
[----:B------:R-:W-:Y:S01]  /*180b0*/  IMAD.WIDE R40, R41, 0x2, R248 ;  /* 0x0000000229287825 */ /* 0x000fe200078e02f8 */
[----:B------:R-:W-:Y:S03]  /*180c0*/  @P4 STG.E.U16 desc[UR14][R36.64], R33 ;  /* 0x0000002124004986 */ /* 0x000fe6000c10150e */
[----:B------:R-:W-:Y:S01]  /*180d0*/  IMAD.WIDE R42, R45, 0x2, R2 ;  /* 0x000000022d2a7825 */ /* 0x000fe200078e0202 */
[----:B------:R-:W-:Y:S03]  /*180e0*/  @P2 STG.E.U16 desc[UR14][R40.64], R32 ;  /* 0x0000002028002986 */ /* 0x000fe6000c10150e */
[----:B------:R-:W-:Y:S01]  /*180f0*/  VIADD R0, R8, 0x37 ;  /* 0x0000003708007836 */ /* 0x000fe20000000000 */
[----:B------:R2:W-:Y:S01]  /*18100*/  @P6 STG.E.U16 desc[UR14][R42.64], R38 ;  /* 0x000000262a006986 */ /* 0x0005e2000c10150e */
[----:B------:R-:W-:Y:S01]  /*18110*/  ISETP.LT.AND P0, PT, R10, UR8, !P0 ;  /* 0x000000080a007c0c */ /* 0x000fe2000c701270 */
[----:B------:R-:W-:Y:S01]  /*18120*/  ULDC UR8, c[0x0][0x22c] ;  /* 0x00008b0000087ab9 */ /* 0x000fe20000000800 */
        /* <DEDUP_REMOVED lines=9> */
[----:B--2---:R-:W-:Y:S01]  /*181c0*/  PRMT R38, R38, 0x7632, R38 ;  /* 0x0000763226267816 */ /* 0x004fe20000000026 */
[----:B------:R-:W-:Y:S01]  /*181d0*/  IMAD.WIDE R32, R45, 0x2, R248 ;  /* 0x000000022d207825 */ /* 0x000fe200078e02f8 */
[----:B------:R-:W-:Y:S01]  /*181e0*/  ISETP.GE.AND P2, PT, R0, UR6, PT ;  /* 0x0000000600007c0c */ /* 0x000fe2000bf46270 */
[----:B------:R-:W-:Y:S01]  /*181f0*/  ULDC UR6, c[0x0][0x248] ;  /* 0x0000920000067ab9 */ /* 0x000fe20000000800 */
[----:B------:R-:W-:Y:S01]  /*18200*/  PRMT R0, R34, 0x7632, R0 ;  /* 0x0000763222007816 */ /* 0x000fe20000000000 */
[----:B------:R-:W-:Y:S01]  /*18210*/  IMAD.WIDE R36, R47, 0x2, R2 ;  /* 0x000000022f247825 */ /* 0x000fe200078e0202 */
[----:B------:R0:W-:Y:S03]  /*18220*/  @P0 STG.E.U16 desc[UR14][R32.64], R38 ;  /* 0x0000002620000986 */ /* 0x0001e6000c10150e */
[----:B------:R-:W-:-:S02]  /*18230*/  VIADD R42, R8, 0x39 ;  /* 0x00000039082a7836 */ /* 0x000fc40000000000 */
[----:B------:R-:W-:Y:S01]  /*18240*/  IMAD.WIDE R40, R47, 0x2, R248 ;  /* 0x000000022f287825 */ /* 0x000fe200078e02f8 */
[----:B------:R2:W-:Y:S02]  /*18250*/  @P6 STG.E.U16 desc[UR14][R36.64], R34 ;  /* 0x0000002224006986 */ /* 0x0005e4000c10150e */
[----:B------:R-:W-:Y:S01]  /*18260*/  ISETP.GE.AND P0, PT, R42, UR4, PT ;  /* 0x000000042a007c0c */ /* 0x000fe2000bf06270 */
[----:B------:R-:W-:Y:S01]  /*18270*/  ULDC UR4, c[0x0][0x248] ;  /* 0x0000920000047ab9 */ /* 0x000fe20000000800 */
[----:B------:R3:W-:Y:S01]  /*18280*/  @P5 STG.E.U16 desc[UR14][R40.64], R0 ;  /* 0x0000000028005986 */ /* 0x0007e2000c10150e */
[----:B------:R-:W-:Y:S01]  /*18290*/  ISETP.LT.AND P5, PT, R9, UR10, !P1 ;  /* 0x0000000a09007c0c */ /* 0x000fe2000cfa1270 */
[----:B------:R-:W-:Y:S01]  /*182a0*/  VIADD R47, R47, UR4 ;  /* 0x000000042f2f7c36 */ /* 0x000fe20008000000 */
[C---:B------:R-:W-:Y:S01]  /*182b0*/  ISETP.LT.AND P1, PT, R10.reuse, UR12, !P1 ;  /* 0x0000000c0a007c0c */ /* 0x040fe2000cf21270 */
[----:B------:R-:W-:Y:S01]  /*182c0*/  ULDC UR10, c[0x0][0x228] ;  /* 0x00008a00000a7ab9 */ /* 0x000fe20000000800 */
[----:B------:R-:W-:Y:S01]  /*182d0*/  ISETP.LT.AND P6, PT, R9, UR16, !P4 ;  /* 0x0000001009007c0c */ /* 0x000fe2000e7c1270 */
[C---:B------:R-:W-:Y:S01]  /*182e0*/  VIADD R45, R47.reuse, UR6 ;  /* 0x000000062f2d7c36 */ /* 0x040fe20008000000 */
[----:B------:R-:W-:Y:S01]  /*182f0*/  ISETP.LT.AND P4, PT, R10, UR18, !P4 ;  /* 0x000000120a007c0c */ /* 0x000fe2000e781270 */
[----:B0-----:R-:W-:Y:S01]  /*18300*/  IMAD.WIDE R32, R47, 0x2, R2 ;  /* 0x000000022f207825 */ /* 0x001fe200078e0202 */
[----:B--2---:R-:W-:Y:S01]  /*18310*/  PRMT R34, R39, 0x7632, R34 ;  /* 0x0000763227227816 */ /* 0x004fe20000000022 */
[----:B------:R-:W-:Y:S01]  /*18320*/  ULDC UR4, c[0x0][0x248] ;  /* 0x0000920000047ab9 */ /* 0x000fe20000000800 */
[----:B------:R-:W-:Y:S01]  /*18330*/  PRMT R38, R35, 0x7632, R38 ;  /* 0x0000763223267816 */ /* 0x000fe20000000026 */
[----:B---3--:R-:W-:Y:S01]  /*18340*/  VIADD R0, R8, 0x3a ;  /* 0x0000003a08007836 */ /* 0x008fe20000000000 */
[----:B------:R-:W-:Y:S01]  /*18350*/  ULDC UR12, c[0x0][0x228] ;  /* 0x00008a00000c7ab9 */ /* 0x000fe20000000800 */
[----:B------:R-:W-:Y:S01]  /*18360*/  IMAD.WIDE R36, R47, 0x2, R248 ;  /* 0x000000022f247825 */ /* 0x000fe200078e02f8 */
[----:B------:R0:W-:Y:S01]  /*18370*/  @P5 STG.E.U16 desc[UR14][R32.64], R39 ;  /* 0x0000002720005986 */ /* 0x0001e2000c10150e */
[----:B------:R-:W-:Y:S01]  /*18380*/  ULDC UR6, c[0x0][0x22c] ;  /* 0x00008b0000067ab9 */ /* 0x000fe20000000800 */
[----:B------:R-:W-:Y:S01]  /*18390*/  ULDC UR16, c[0x0][0x228] ;  /* 0x00008a0000107ab9 */ /* 0x000fe20000000800 */
[----:B------:R-:W-:Y:S01]  /*183a0*/  IMAD.WIDE R40, R45, 0x2, R2 ;  /* 0x000000022d287825 */ /* 0x000fe200078e0202 */
[----:B------:R-:W-:-:S03]  /*183b0*/  ISETP.GE.AND P5, PT, R0, UR8, PT ;  /* 0x0000000800007c0c */ /* 0x000fc6000bfa6270 */
[C---:B------:R-:W-:Y:S01]  /*183c0*/  IMAD.WIDE R42, R45.reuse, 0x2, R248 ;  /* 0x000000022d2a7825 */ /* 0x040fe200078e02f8 */
[----:B------:R-:W-:Y:S01]  /*183d0*/  @P1 STG.E.U16 desc[UR14][R36.64], R34 ;  /* 0x0000002224001986 */ /* 0x000fe2000c10150e */
[----:B------:R-:W-:Y:S01]  /*183e0*/  ULDC UR8, c[0x0][0x228] ;  /* 0x00008a0000087ab9 */ /* 0x000fe20000000800 */
[----:B------:R-:W-:Y:S02]  /*183f0*/  ULDC UR18, c[0x0][0x228] ;  /* 0x00008a0000127ab9 */ /* 0x000fe40000000800 */
[----:B------:R2:W-:Y:S01]  /*18400*/  @P6 STG.E.U16 desc[UR14][R40.64], R35 ;  /* 0x0000002328006986 */ /* 0x0005e2000c10150e */
        /* <DEDUP_REMOVED lines=8> */
[----:B------:R-:W-:Y:S01]  /*18490*/  ULDC UR8, c[0x0][0x228] ;  /* 0x00008a0000087ab9 */ /* 0x000fe20000000800 */
[C---:B------:R-:W-:Y:S01]  /*184a0*/  IMAD.WIDE R32, R45.reuse, 0x2, R2 ;  /* 0x000000022d207825 */ /* 0x040fe200078e0202 */
[----:B------:R-:W-:Y:S01]  /*184b0*/  ISETP.GE.AND P1, PT, R0, UR6, PT ;  /* 0x0000000600007c0c */ /* 0x000fe2000bf26270 */
[----:B------:R-:W-:Y:S01]  /*184c0*/  ULDC UR10, c[0x0][0x228] ;  /* 0x00008a00000a7ab9 */ /* 0x000fe20000000800 */
[----:B------:R-:W-:Y:S01]  /*184d0*/  ULDC UR4, c[0x0][0x22c] ;  /* 0x00008b0000047ab9 */ /* 0x000fe20000000800 */
[----:B--2---:R-:W-:Y:S01]  /*184e0*/  IMAD.WIDE R34, R45, 0x2, R248 ;  /* 0x000000022d227825 */ /* 0x004fe200078e02f8 */
[----:B------:R-:W-:Y:S01]  /*184f0*/  ULDC UR12, c[0x0][0x228] ;  /* 0x00008a00000c7ab9 */ /* 0x000fe20000000800 */
[----:B---3--:R-:W-:Y:S01]  /*18500*/  PRMT R38, R28, 0x7632, R38 ;  /* 0x000076321c267816 */ /* 0x008fe20000000026 */
[----:B------:R-:W-:Y:S01]  /*18510*/  ULDC UR6, c[0x0][0x22c] ;  /* 0x00008b0000067ab9 */ /* 0x000fe20000000800 */
[----:B------:R-:W-:Y:S01]  /*18520*/  IMAD.WIDE R36, R39, 0x2, R2 ;  /* 0x0000000227247825 */ /* 0x000fe200078e0202 */
[----:B------:R0:W-:Y:S03]  /*18530*/  @P4 STG.E.U16 desc[UR14][R32.64], R28 ;  /* 0x0000001c20004986 */ /* 0x0001e6000c10150e */
[----:B------:R-:W-:Y:S01]  /*18540*/  VIADD R0, R8, 0x3c ;  /* 0x0000003c08007836 */ /* 0x000fe20000000000 */
[----:B------:R-:W-:Y:S01]  /*18550*/  @P2 STG.E.U16 desc[UR14][R34.64], R38 ;  /* 0x0000002622002986 */ /* 0x000fe2000c10150e */
[----:B------:R-:W-:Y:S01]  /*18560*/  ISETP.LT.AND P0, PT, R10, UR8, !P0 ;  /* 0x000000080a007c0c */ /* 0x000fe2000c701270 */
[----:B------:R-:W-:-:S02]  /*18570*/  ULDC UR8, c[0x0][0x228] ;  /* 0x00008a0000087ab9 */ /* 0x000fc40000000800 */
        /* <DEDUP_REMOVED lines=17> */
[----:B------:R-:W-:Y:S01]  /*18690*/  IMAD.WIDE R36, R41, 0x2, R248 ;  /* 0x0000000229247825 */ /* 0x000fe200078e02f8 */
[----:B------:R0:W-:Y:S02]  /*186a0*/  @P0 STG.E.U16 desc[UR14][R32.64], R24 ;  /* 0x0000001820000986 */ /* 0x0001e4000c10150e */
[----:B------:R-:W-:Y:S01]  /*186b0*/  ISETP.GE.AND P0, PT, R28, UR4, PT ;  /* 0x000000041c007c0c */ /* 0x000fe2000bf06270 */
[----:B------:R-:W-:Y:S01]  /*186c0*/  ULDC UR4, c[0x0][0x248] ;  /* 0x0000920000047ab9 */ /* 0x000fe20000000800 */
[----:B------:R2:W-:Y:S01]  /*186d0*/  @P6 STG.E.U16 desc[UR14][R34.64], R29 ;  /* 0x0000001d22006986 */ /* 0x0005e2000c10150e */
        /* <DEDUP_REMOVED lines=8> */
[----:B------:R-:W-:Y:S01]  /*18760*/  ULDC UR4, c[0x0][0x22c] ;  /* 0x00008b0000047ab9 */ /* 0x000fe20000000800 */
[----:B------:R-:W-:Y:S01]  /*18770*/  PRMT R24, R25, 0x7632, R24 ;  /* 0x0000763219187816 */ /* 0x000fe20000000018 */
[C---:B------:R-:W-:Y:S01]  /*18780*/  VIADD R39, R33.reuse, UR6 ;  /* 0x0000000621277c36 */ /* 0x040fe20008000000 */
[----:B------:R-:W-:Y:S01]  /*18790*/  PRMT R38, R30, 0x7632, R38 ;  /* 0x000076321e267816 */ /* 0x000fe20000000026 */
[C---:B--2---:R-:W-:Y:S01]  /*187a0*/  IMAD.WIDE R28, R33.reuse, 0x2, R2 ;  /* 0x00000002211c7825 */ /* 0x044fe200078e0202 */
[----:B------:R-:W-:Y:S01]  /*187b0*/  ULDC UR10, c[0x0][0x228] ;  /* 0x00008a00000a7ab9 */ /* 0x000fe20000000800 */
[----:B------:R-:W-:Y:S01]  /*187c0*/  ULDC UR6, c[0x0][0x22c] ;  /* 0x00008b0000067ab9 */ /* 0x000fe20000000800 */
[----:B------:R-:W-:Y:S01]  /*187d0*/  ULDC UR16, c[0x0][0x228] ;  /* 0x00008a0000107ab9 */ /* 0x000fe20000000800 */
[----:B------:R-:W-:Y:S01]  /*187e0*/  IMAD.WIDE R32, R33, 0x2, R248 ;  /* 0x0000000221207825 */ /* 0x000fe200078e02f8 */
[----:B------:R0:W-:Y:S03]  /*187f0*/  @P5 STG.E.U16 desc[UR14][R28.64], R25 ;  /* 0x000000191c005986 */ /* 0x0001e6000c10150e */
[----:B------:R-:W-:Y:S01]  /*18800*/  IMAD.WIDE R34, R39, 0x2, R2 ;  /* 0x0000000227227825 */ /* 0x000fe200078e0202 */
[----:B------:R-:W-:Y:S03]  /*18810*/  @P1 STG.E.U16 desc[UR14][R32.64], R24 ;  /* 0x0000001820001986 */ /* 0x000fe6000c10150e */
[----:B---3--:R-:W-:-:S02]  /*18820*/  VIADD R0, R8, 0x3f ;  /* 0x0000003f08007836 */ /* 0x008fc40000000000 */
[----:B------:R-:W-:Y:S01]  /*18830*/  IMAD.WIDE R36, R39, 0x2, R248 ;  /* 0x0000000227247825 */ /* 0x000fe200078e02f8 */
[----:B------:R2:W-:Y:S02]  /*18840*/  @P6 STG.E.U16 desc[UR14][R34.64], R30 ;  /* 0x0000001e22006986 */ /* 0x0005e4000c10150e */
[----:B------:R-:W-:Y:S01]  /*18850*/  ISETP.GE.AND P5, PT, R0, UR4, PT ;  /* 0x0000000400007c0c */ /* 0x000fe2000bfa6270 */
[----:B------:R-:W-:Y:S01]  /*18860*/  ULDC UR4, c[0x0][0x248] ;  /* 0x0000920000047ab9 */ /* 0x000fe20000000800 */
[----:B------:R-:W-:Y:S01]  /*18870*/  @P4 STG.E.U16 desc[UR14][R36.64], R38 ;  /* 0x0000002624004986 */ /* 0x000fe2000c10150e */
[----:B------:R-:W-:Y:S01]  /*18880*/  ISETP.LT.AND P4, PT, R9, UR8, !P2 ;  /* 0x0000000809007c0c */ /* 0x000fe2000d781270 */
[----:B0-----:R-:W-:Y:S01]  /*18890*/  VIADD R29, R39, UR4 ;  /* 0x00000004271d7c36 */ /* 0x001fe20008000000 */
[----:B------:R-:W-:Y:S01]  /*188a0*/  ISETP.LT.AND P2, PT, R10, UR10, !P2 ;  /* 0x0000000a0a007c0c */ /* 0x000fe2000d741270 */
[----:B------:R-:W-:Y:S01]  /*188b0*/  ULDC UR4, c[0x0][0x248] ;  /* 0x0000920000047ab9 */ /* 0x000fe20000000800 */
[----:B------:R-:W-:Y:S01]  /*188c0*/  ISETP.LT.AND P6, PT, R9, UR12, !P0 ;  /* 0x0000000c09007c0c */ /* 0x000fe2000c7c1270 */
[----:B------:R-:W-:Y:S01]  /*188d0*/  VIADD R0, R8, 0x40 ;  /* 0x0000004008007836 */ /* 0x000fe20000000000 */
[----:B------:R-:W-:Y:S01]  /*188e0*/  ULDC UR8, c[0x0][0x228] ;  /* 0x00008a0000087ab9 */ /* 0x000fe20000000800 */
[C---:B--2---:R-:W-:Y:S01]  /*188f0*/  VIADD R35, R29.reuse, UR4 ;  /* 0x000000041d237c36 */ /* 0x044fe20008000000 */
[----:B------:R-:W-:Y:S01]  /*18900*/  PRMT R30, R26, 0x7632, R30 ;  /* 0x000076321a1e7816 */ /* 0x000fe2000000001e */
[C---:B------:R-:W-:Y:S01]  /*18910*/  IMAD.WIDE R24, R29.reuse, 0x2, R2 ;  /* 0x000000021d187825 */ /* 0x040fe200078e0202 */
[----:B------:R-:W-:Y:S01]  /*18920*/  ISETP.GE.AND P1, PT, R0, UR6, PT ;  /* 0x0000000600007c0c */ /* 0x000fe2000bf26270 */
[----:B------:R-:W-:Y:S01]  /*18930*/  ULDC UR4, c[0x0][0x22c] ;  /* 0x00008b0000047ab9 */ /* 0x000fe20000000800 */
[----:B------:R-:W-:Y:S01]  /*18940*/  ULDC UR10, c[0x0][0x228] ;  /* 0x00008a00000a7ab9 */ /* 0x000fe20000000800 */
[----:B------:R-:W-:Y:S01]  /*18950*/  IMAD.WIDE R28, R29, 0x2, R248 ;  /* 0x000000021d1c7825 */ /* 0x000fe200078e02f8 */
[----:B------:R0:W-:Y:S01]  /*18960*/  @P4 STG.E.U16 desc[UR14][R24.64], R26 ;  /* 0x0000001a18004986 */ /* 0x0001e2000c10150e */
[----:B------:R-:W-:Y:S01]  /*18970*/  ULDC UR12, c[0x0][0x228] ;  /* 0x00008a00000c7ab9 */ /* 0x000fe20000000800 */
[----:B------:R-:W-:Y:S01]  /*18980*/  ISETP.LT.AND P0, PT, R10, UR8, !P0 ;  /* 0x000000080a007c0c */ /* 0x000fe2000c701270 */
[----:B------:R-:W-:Y:S01]  /*18990*/  IMAD.WIDE R32, R35, 0x2, R2 ;  /* 0x0000000223207825 */ /* 0x000fe200078e0202 */
[----:B------:R2:W-:Y:S01]  /*189a0*/  @P2 STG.E.U16 desc[UR14][R28.64], R30 ;  /* 0x0000001e1c002986 */ /* 0x0005e2000c10150e */
[----:B------:R-:W-:Y:S01]  /*189b0*/  ULDC UR6, c[0x0][0x22c] ;  /* 0x00008b0000067ab9 */ /* 0x000fe20000000800 */
[----:B------:R-:W-:Y:S01]  /*189c0*/  ULDC UR8, c[0x0][0x228] ;  /* 0x00008a0000087ab9 */ /* 0x000fe20000000800 */
[----:B------:R-:W-:Y:S01]  /*189d0*/  VIADD R0, R8, 0x41 ;  /* 0x0000004108007836 */ /* 0x000fe20000000000 */
[----:B------:R3:W-:Y:S01]  /*189e0*/  @P6 STG.E.U16 desc[UR14][R32.64], R31 ;  /* 0x0000001f20006986 */ /* 0x0007e2000c10150e */
[----:B------:R-:W-:Y:S01]  /*189f0*/  ISETP.LT.AND P6, PT, R9, UR10, !P5 ;  /* 0x0000000a09007c0c */ /* 0x000fe2000efc1270 */
[----:B------:R-:W-:Y:S01]  /*18a00*/  ULDC UR10, c[0x0][0x228] ;  /* 0x00008a00000a7ab9 */ /* 0x000fe20000000800 */
[----:B------:R-:W-:Y:S01]  /*18a10*/  ISETP.LT.AND P5, PT, R10, UR12, !P5 ;  /* 0x0000000c0a007c0c */ /* 0x000fe2000efa1270 */
[----:B0-----:R-:W-:Y:S01]  /*18a20*/  IMAD.WIDE R24, R35, 0x2, R248 ;  /* 0x0000000223187825 */ /* 0x001fe200078e02f8 */
[----:B------:R-:W-:Y:S01]  /*18a30*/  ISETP.GE.AND P4, PT, R0, UR4, PT ;  /* 0x0000000400007c0c */ /* 0x000fe2000bf86270 */
[----:B------:R-:W-:Y:S01]  /*18a40*/  ULDC UR4, c[0x0][0x248] ;  /* 0x0000920000047ab9 */ /* 0x000fe20000000800 */
[----:B------:R-:W-:Y:S01]  /*18a50*/  PRMT R26, R27, 0x7632, R26 ;  /* 0x000076321b1a7816 */ /* 0x000fe2000000001a */
[----:B------:R-:W-:Y:S01]  /*18a60*/  VIADD R0, R8, 0x42 ;  /* 0x0000004208007836 */ /* 0x000fe20000000000 */
[----:B------:R-:W-:Y:S01]  /*18a70*/  ULDC UR12, c[0x0][0x228] ;  /* 0x00008a00000c7ab9 */ /* 0x000fe20000000800 */
[----:B------:R-:W-:Y:S01]  /*18a80*/  VIADD R37, R35, UR4 ;  /* 0x0000000423257c36 */ /* 0x000fe20008000000 */
[----:B------:R-:W-:-:S02]  /*18a90*/  ULDC UR4, c[0x0][0x22c] ;  /* 0x00008b0000047ab9 */ /* 0x000fc40000000800 */
[----:B------:R-:W-:Y:S01]  /*18aa0*/  ISETP.GE.AND P2, PT, R0, UR6, PT ;  /* 0x0000000600007c0c */ /* 0x000fe2000bf46270 */
[----:B--2---:R-:W-:Y:S01]  /*18ab0*/  IMAD.WIDE R28, R37, 0x2, R2 ;  /* 0x00000002251c7825 */ /* 0x004fe200078e0202 */
[----:B------:R-:W-:Y:S01]  /*18ac0*/  PRMT R0, R31, 0x7632, R0 ;  /* 0x000076321f007816 */ /* 0x000fe20000000000 */
[----:B------:R-:W-:Y:S02]  /*18ad0*/  ULDC UR6, c[0x0][0x248] ;  /* 0x0000920000067ab9 */ /* 0x000fe40000000800 */
[----:B---3--:R-:W-:Y:S02]  /*18ae0*/  VIADD R32, R8, 0x43 ;  /* 0x0000004308207836 */ /* 0x008fe40000000000 */
        /* <DEDUP_REMOVED lines=25> */
[----:B------:R-:W-:Y:S01]  /*18c80*/  IMAD.WIDE R30, R33, 0x2, R248 ;  /* 0x00000002211e7825 */ /* 0x000fe200078e02f8 */
[----:B------:R0:W-:Y:S02]  /*18c90*/  @P1 STG.E.U16 desc[UR14][R26.64], R32 ;  /* 0x000000201a001986 */ /* 0x0001e4000c10150e */
[----:B------:R-:W-:Y:S01]  /*18ca0*/  ISETP.GE.AND P5, PT, R0, UR4, PT ;  /* 0x0000000400007c0c */ /* 0x000fe2000bfa6270 */
[----:B------:R-:W-:Y:S01]  /*18cb0*/  ULDC UR4, c[0x0][0x248] ;  /* 0x0000920000047ab9 */ /* 0x000fe20000000800 */
[----:B------:R-:W-:Y:S01]  /*18cc0*/  @P6 STG.E.U16 desc[UR14][R28.64], R88 ;  /* 0x000000581c006986 */ /* 0x000fe2000c10150e */
        /* <DEDUP_REMOVED lines=11> */
[----:B------:R-:W-:Y:S01]  /*18d80*/  IMAD.WIDE R24, R27, 0x2, R2 ;  /* 0x000000021b187825 */ /* 0x000fe200078e0202 */
[----:B--2---:R-:W-:-:S03]  /*18d90*/  PRMT R30, R57, 0x7632, R30 ;  /* 0x00007632391e7816 */ /* 0x004fc6000000001e */
[C---:B------:R-:W-:Y:S02]  /*18da0*/  VIADD R31, R27.reuse, UR4 ;  /* 0x000000041b1f7c36 */ /* 0x040fe40008000000 */
[----:B------:R0:W-:Y:S01]  /*18db0*/  @P4 STG.E.U16 desc[UR14][R24.64], R57 ;  /* 0x0000003918004986 */ /* 0x0001e2000c10150e */
[----:B------:R-:W-:Y:S01]  /*18dc0*/  IMAD.WIDE R26, R27, 0x2, R248 ;  /* 0x000000021b1a7825 */ /* 0x000fe200078e02f8 */
[----:B------:R-:W-:Y:S01]  /*18dd0*/  ULDC UR4, c[0x0][0x22c] ;  /* 0x00008b0000047ab9 */ /* 0x000fe20000000800 */
[----:B------:R-:W-:Y:S01]  /*18de0*/  ISETP.LT.AND P0, PT, R10, UR8, !P0 ;  /* 0x000000080a007c0c */ /* 0x000fe2000c701270 */
[----:B------:R-:W-:Y:S01]  /*18df0*/  ULDC UR6, c[0x0][0x22c] ;  /* 0x00008b0000067ab9 */ /* 0x000fe20000000800 */
[----:B------:R-:W-:Y:S01]  /*18e00*/  IMAD.WIDE R28, R31, 0x2, R2 ;  /* 0x000000021f1c7825 */ /* 0x000fe200078e0202 */
[----:B------:R-:W-:Y:S01]  /*18e10*/  @P2 STG.E.U16 desc[UR14][R26.64], R30 ;  /* 0x0000001e1a002986 */ /* 0x000fe2000c10150e */
[----:B------:R-:W-:Y:S02]  /*18e20*/  ULDC UR8, c[0x0][0x228] ;  /* 0x00008a0000087ab9 */ /* 0x000fe40000000800 */
[----:B------:R-:W-:Y:S01]  /*18e30*/  VIADD R0, R8, 0x46 ;  /* 0x0000004608007836 */ /* 0x000fe20000000000 */
[----:B------:R2:W-:Y:S01]  /*18e40*/  @P6 STG.E.U16 desc[UR14][R28.64], R89 ;  /* 0x000000591c006986 */ /* 0x0005e2000c10150e */
[----:B------:R-:W-:Y:S01]  /*18e50*/  ISETP.LT.AND P6, PT, R9, UR10, !P5 ;  /* 0x0000000a09007c0c */ /* 0x000fe2000efc1270 */
[C---:B0-----:R-:W-:Y:S01]  /*18e60*/  IMAD.WIDE R24, R31.reuse, 0x2, R248 ;  /* 0x000000021f187825 */ /* 0x041fe200078e02f8 */
[----:B------:R-:W-:Y:S01]  /*18e70*/  ISETP.LT.AND P5, PT, R10, UR12, !P5 ;  /* 0x0000000c0a007c0c */ /* 0x000fe2000efa1270 */
[----:B------:R-:W-:Y:S01]  /*18e80*/  ULDC UR10, c[0x0][0x228] ;  /* 0x00008a00000a7ab9 */ /* 0x000fe20000000800 */
[----:B------:R-:W-:Y:S01]  /*18e90*/  ISETP.GE.AND P4, PT, R0, UR4, PT ;  /* 0x0000000400007c0c */ /* 0x000fe2000bf86270 */
[----:B------:R-:W-:Y:S01]  /*18ea0*/  ULDC UR4, c[0x0][0x248] ;  /* 0x0000920000047ab9 */ /* 0x000fe20000000800 */
[----:B------:R-:W-:Y:S01]  /*18eb0*/  VIADD R0, R8, 0x47 ;  /* 0x0000004708007836 */ /* 0x000fe20000000000 */
[----:B------:R-:W-:Y:S01]  /*18ec0*/  ULDC UR12, c[0x0][0x228] ;  /* 0x00008a00000c7ab9 */ /* 0x000fe20000000800 */
[----:B------:R-:W-:Y:S01]  /*18ed0*/  VIADD R33, R31, UR4 ;  /* 0x000000041f217c36 */ /* 0x000fe20008000000 */
[----:B------:R-:W-:Y:S01]  /*18ee0*/  ULDC UR4, c[0x0][0x22c] ;  /* 0x00008b0000047ab9 */ /* 0x000fe20000000800 */
[----:B--2---:R-:W-:-:S02]  /*18ef0*/  PRMT R89, R89, 0x7632, R89 ;  /* 0x0000763259597816 */ /* 0x004fc40000000059 */
[C---:B------:R-:W-:Y:S01]  /*18f00*/  IMAD.WIDE R26, R33.reuse, 0x2, R2 ;  /* 0x00000002211a7825 */ /* 0x040fe200078e0202 */
[----:B------:R-:W-:Y:S01]  /*18f10*/  ISETP.GE.AND P2, PT, R0, UR6, PT ;  /* 0x0000000600007c0c */ /* 0x000fe2000bf46270 */
[----:B------:R-:W-:Y:S01]  /*18f20*/  ULDC UR6, c[0x0][0x248] ;  /* 0x0000920000067ab9 */ /* 0x000fe20000000800 */
[----:B------:R-:W-:Y:S01]  /*18f30*/  PRMT R0, R58, 0x7632, R0 ;  /* 0x000076323a007816 */ /* 0x000fe20000000000 */
        /* <DEDUP_REMOVED lines=13> */
[C---:B0-----:R-:W-:Y:S01]  /*19010*/  IMAD.WIDE R24, R33.reuse, 0x2, R2 ;  /* 0x0000000221187825 */ /* 0x041fe200078e0202 */
        /* <DEDUP_REMOVED lines=122> */
[----:B------:R-:W-:Y:S01]  /*197c0*/  IMAD.WIDE R26, R33, 0x2, R2 ;  /* 0x00000002211a7825 */ /* 0x000fe200078e0202 */
        /* <DEDUP_REMOVED lines=195> */
[----:B------:R-:W-:Y:S01]  /*1a400*/  PRMT R32, R71, 0x7632, R32 ;  /* 0x0000763247207816 */ /* 0x000fe20000000020 */
[----:B------:R-:W-:Y:S01]  /*1a410*/  ULDC UR8, c[0x0][0x22c] ;  /* 0x00008b0000087ab9 */ /* 0x000fe20000000800 */
        /* <DEDUP_REMOVED lines=33> */
[----:B------:R-:W-:Y:S01]  /*1a630*/  ULDC UR12, c[0x0][0x228] ;  /* 0x00008a00000c7ab9 */ /* 0x000fe20000000800 */
[----:B--2---:R-:W-:Y:S01]  /*1a640*/  IMAD.WIDE R26, R33, 0x2, R248 ;  /* 0x00000002211a7825 */ /* 0x004fe200078e02f8 */
[----:B------:R-:W-:Y:S01]  /*1a650*/  PRMT R33, R79, 0x7632, R33 ;  /* 0x000076324f217816 */ /* 0x000fe20000000021 */
[----:B------:R-:W-:Y:S01]  /*1a660*/  ULDC UR6, c[0x0][0x22c] ;  /* 0x00008b0000067ab9 */ /* 0x000fe20000000800 */
[----:B------:R-:W-:Y:S01]  /*1a670*/  ULDC UR16, c[0x0][0x228] ;  /* 0x00008a0000107ab9 */ /* 0x000fe20000000800 */
[----:B---3--:R-:W-:Y:S01]  /*1a680*/  VIADD R0, R8, 0x62 ;  /* 0x0000006208007836 */ /* 0x008fe20000000000 */
[----:B------:R-:W-:Y:S01]  /*1a690*/  ULDC UR18, c[0x0][0x228] ;  /* 0x00008a0000127ab9 */ /* 0x000fe20000000800 */
[C---:B------:R-:W-:Y:S01]  /*1a6a0*/  IMAD.WIDE R28, R35.reuse, 0x2, R2 ;  /* 0x00000002231c7825 */ /* 0x040fe200078e0202 */
[----:B------:R-:W-:Y:S03]  /*1a6b0*/  @P5 STG.E.U16 desc[UR14][R24.64], R71 ;  /* 0x0000004718005986 */ /* 0x000fe6000c10150e */
[----:B------:R-:W-:Y:S01]  /*1a6c0*/  IMAD.WIDE R30, R35, 0x2, R248 ;  /* 0x00000002231e7825 */ /* 0x000fe200078e02f8 */
[----:B------:R-:W-:Y:S01]  /*1a6d0*/  ISETP.GE.AND P5, PT, R0, UR8, PT ;  /* 0x0000000800007c0c */ /* 0x000fe2000bfa6270 */
[----:B------:R0:W-:Y:S01]  /*1a6e0*/  @P1 STG.E.U16 desc[UR14][R26.64], R32 ;  /* 0x000000201a001986 */ /* 0x0001e2000c10150e */
[----:B------:R-:W-:-:S03]  /*1a6f0*/  ULDC UR8, c[0x0][0x228] ;  /* 0x00008a0000087ab9 */ /* 0x000fc60000000800 */
        /* <DEDUP_REMOVED lines=76> */
[----:B0-----:R-:W-:Y:S01]  /*1abc0*/  VIADD R25, R35, UR4 ;  /* 0x0000000423197c36 */ /* 0x001fe20008000000 */
[----:B------:R-:W-:Y:S01]  /*1abd0*/  ISETP.LT.AND P2, PT, R10, UR10, !P2 ;  /* 0x0000000a0a007c0c */ /* 0x000fe2000d741270 */
[----:B------:R-:W-:Y:S01]  /*1abe0*/  ULDC UR4, c[0x0][0x248] ;  /* 0x0000920000047ab9 */ /* 0x000fe20000000800 */
[----:B------:R-:W-:Y:S01]  /*1abf0*/  ISETP.GE.AND P1, PT, R0, UR6, PT ;  /* 0x0000000600007c0c */ /* 0x000fe2000bf26270 */
[C---:B--2---:R-:W-:Y:S01]  /*1ac00*/  IMAD.WIDE R20, R25.reuse, 0x2, R2 ;  /* 0x0000000219147825 */ /* 0x044fe200078e0202 */
[----:B------:R-:W-:Y:S01]  /*1ac10*/  ULDC UR8, c[0x0][0x228] ;  /* 0x00008a0000087ab9 */ /* 0x000fe20000000800 */
[----:B---3--:R-:W-:Y:S01]  /*1ac20*/  PRMT R28, R22, 0x7632, R28 ;  /* 0x00007632161c7816 */ /* 0x008fe2000000001c */
[----:B------:R-:W-:Y:S01]  /*1ac30*/  ULDC UR10, c[0x0][0x228] ;  /* 0x00008a00000a7ab9 */ /* 0x000fe20000000800 */
[C---:B------:R-:W-:Y:S01]  /*1ac40*/  VIADD R29, R25.reuse, UR4 ;  /* 0x00000004191d7c36 */ /* 0x040fe20008000000 */
[----:B------:R-:W-:Y:S01]  /*1ac50*/  ULDC UR4, c[0x0][0x22c] ;  /* 0x00008b0000047ab9 */ /* 0x000fe20000000800 */
[----:B------:R-:W-:Y:S01]  /*1ac60*/  IMAD.WIDE R24, R25, 0x2, R248 ;  /* 0x0000000219187825 */ /* 0x000fe200078e02f8 */
[----:B------:R-:W-:-:S03]  /*1ac70*/  ULDC UR6, c[0x0][0x22c] ;  /* 0x00008b0000067ab9 */ /* 0x000fc60000000800 */
[----:B------:R-:W-:Y:S01]  /*1ac80*/  IMAD.WIDE R26, R29, 0x2, R2 ;  /* 0x000000021d1a7825 */ /* 0x000fe200078e0202 */
[----:B------:R0:W-:Y:S03]  /*1ac90*/  @P4 STG.E.U16 desc[UR14][R20.64], R22 ;  /* 0x0000001614004986 */ /* 0x0001e6000c10150e */
[----:B------:R-:W-:Y:S01]  /*1aca0*/  VIADD R0, R8, 0x69 ;  /* 0x0000006908007836 */ /* 0x000fe20000000000 */
[----:B------:R-:W-:Y:S01]  /*1acb0*/  @P2 STG.E.U16 desc[UR14][R24.64], R28 ;  /* 0x0000001c18002986 */ /* 0x000fe2000c10150e */
[----:B------:R-:W-:Y:S01]  /*1acc0*/  ISETP.LT.AND P0, PT, R10, UR8, !P0 ;  /* 0x000000080a007c0c */ /* 0x000fe2000c701270 */
[----:B------:R-:W-:Y:S02]  /*1acd0*/  ULDC UR8, c[0x0][0x228] ;  /* 0x00008a0000087ab9 */ /* 0x000fe40000000800 */
        /* <DEDUP_REMOVED lines=8> */
[C---:B----4-:R-:W-:Y:S01]  /*1ad60*/  VIADD R31, R29.reuse, UR4 ;  /* 0x000000041d1f7c36 */ /* 0x050fe20008000000 */
        /* <DEDUP_REMOVED lines=50> */
[----:B--2---:R-:W-:Y:S01]  /*1b090*/  PRMT R12, R17, 0x7632, R12 ;  /* 0x00007632110c7816 */ /* 0x004fe2000000000c */
[----:B------:R-:W-:-:S02]  /*1b0a0*/  ULDC UR6, c[0x0][0x22c] ;  /* 0x00008b0000067ab9 */ /* 0x000fc40000000800 */
[C---:B---3--:R-:W-:Y:S01]  /*1b0b0*/  VIADD R27, R23.reuse, UR4 ;  /* 0x00000004171b7c36 */ /* 0x048fe20008000000 */
[----:B------:R-:W-:Y:S01]  /*1b0c0*/  ULDC UR4, c[0x0][0x22c] ;  /* 0x00008b0000047ab9 */ /* 0x000fe20000000800 */
[----:B------:R-:W-:Y:S01]  /*1b0d0*/  IMAD.WIDE R22, R23, 0x2, R248 ;  /* 0x0000000217167825 */ /* 0x000fe200078e02f8 */
[----:B------:R-:W-:Y:S03]  /*1b0e0*/  @P4 STG.E.U16 desc[UR14][R20.64], R17 ;  /* 0x0000001114004986 */ /* 0x000fe6000c10150e */
[----:B------:R-:W-:Y:S02]  /*1b0f0*/  VIADD R0, R8, 0x6e ;  /* 0x0000006e08007836 */ /* 0x000fe40000000000 */
[----:B------:R-:W-:Y:S01]  /*1b100*/  IMAD.WIDE R24, R27, 0x2, R2 ;  /* 0x000000021b187825 */ /* 0x000fe200078e0202 */
[----:B------:R0:W-:Y:S01]  /*1b110*/  @P2 STG.E.U16 desc[UR14][R22.64], R12 ;  /* 0x0000000c16002986 */ /* 0x0001e2000c10150e */
[----:B------:R-:W-:Y:S01]  /*1b120*/  ISETP.LT.AND P0, PT, R10, UR8, !P0 ;  /* 0x000000080a007c0c */ /* 0x000fe2000c701270 */
[----:B------:R-:W-:Y:S01]  /*1b130*/  ULDC UR8, c[0x0][0x228] ;  /* 0x00008a0000087ab9 */ /* 0x000fe20000000800 */
[----:B------:R-:W-:Y:S01]  /*1b140*/  ISETP.GE.AND P4, PT, R0, UR4, PT ;  /* 0x0000000400007c0c */ /* 0x000fe2000bf86270 */
[----:B------:R2:W-:Y:S01]  /*1b150*/  @P6 STG.E.U16 desc[UR14][R24.64], R13 ;  /* 0x0000000d18006986 */ /* 0x0005e2000c10150e */
[----:B------:R-:W-:Y:S01]  /*1b160*/  VIADD R0, R8, 0x6f ;  /* 0x0000006f08007836 */ /* 0x000fe20000000000 */
[----:B------:R-:W-:Y:S01]  /*1b170*/  ISETP.LT.AND P6, PT, R9, UR10, !P5 ;  /* 0x0000000a09007c0c */ /* 0x000fe2000efc1270 */
[----:B------:R-:W-:Y:S01]  /*1b180*/  ULDC UR4, c[0x0][0x248] ;  /* 0x0000920000047ab9 */ /* 0x000fe20000000800 */
[----:B------:R-:W-:Y:S01]  /*1b190*/  ISETP.LT.AND P5, PT, R10, UR12, !P5 ;  /* 0x0000000c0a007c0c */ /* 0x000fe2000efa1270 */
[----:B------:R-:W-:Y:S01]  /*1b1a0*/  ULDC UR10, c[0x0][0x228] ;  /* 0x00008a00000a7ab9 */ /* 0x000fe20000000800 */
[----:B------:R-:W-:Y:S01]  /*1b1b0*/  ISETP.GE.AND P2, PT, R0, UR6, PT ;  /* 0x0000000600007c0c */ /* 0x000fe2000bf46270 */
[----:B------:R-:W-:Y:S01]  /*1b1c0*/  ULDC UR12, c[0x0][0x228] ;  /* 0x00008a00000c7ab9 */ /* 0x000fe20000000800 */
[----:B0-----:R-:W-:Y:S01]  /*1b1d0*/  VIADD R23, R27, UR4 ;  /* 0x000000041b177c36 */ /* 0x001fe20008000000 */
[----:B------:R-:W-:Y:S01]  /*1b1e0*/  PRMT R0, R13, 0x7632, R0 ;  /* 0x000076320d007816 */ /* 0x000fe20000000000 */
[----:B------:R-:W-:Y:S01]  /*1b1f0*/  ULDC UR4, c[0x0][0x22c] ;  /* 0x00008b0000047ab9 */ /* 0x000fe20000000800 */
[----:B------:R-:W-:Y:S01]  /*1b200*/  PRMT R22, R18, 0x7632, R22 ;  /* 0x0000763212167816 */ /* 0x000fe20000000016 */
[----:B--2---:R-:W-:Y:S01]  /*1b210*/  IMAD.WIDE R12, R27, 0x2, R248 ;  /* 0x000000021b0c7825 */ /* 0x004fe200078e02f8 */
[----:B------:R-:W-:-:S03]  /*1b220*/  ULDC UR6, c[0x0][0x248] ;  /* 0x0000920000067ab9 */ /* 0x000fc60000000800 */
[C---:B------:R-:W-:Y:S01]  /*1b230*/  IMAD.WIDE R16, R23.reuse, 0x2, R2 ;  /* 0x0000000217107825 */ /* 0x040fe200078e0202 */
[----:B------:R0:W-:Y:S03]  /*1b240*/  @P0 STG.E.U16 desc[UR14][R12.64], R0 ;  /* 0x000000000c000986 */ /* 0x0001e6000c10150e */
        /* <DEDUP_REMOVED lines=22> */
[----:B------:R-:W-:Y:S01]  /*1b3b0*/  @P5 STG.E.U16 desc[UR14][R12.64], R14 ;  /* 0x0000000e0c005986 */ /* 0x000fe2000c10150e */
[----:B------:R-:W-:Y:S01]  /*1b3c0*/  ULDC UR6, c[0x0][0x22c] ;  /* 0x00008b0000067ab9 */ /* 0x000fe20000000800 */
[----:B------:R-:W-:Y:S01]  /*1b3d0*/  ULDC UR16, c[0x0][0x228] ;  /* 0x00008a0000107ab9 */ /* 0x000fe20000000800 */
[----:B------:R-:W-:Y:S01]  /*1b3e0*/  IMAD.WIDE R22, R25, 0x2, R248 ;  /* 0x0000000219167825 */ /* 0x000fe200078e02f8 */
[----:B------:R0:W-:Y:S01]  /*1b3f0*/  @P1 STG.E.U16 desc[UR14][R16.64], R18 ;  /* 0x0000001210001986 */ /* 0x0001e2000c10150e */
[----:B------:R-:W-:Y:S01]  /*1b400*/  ISETP.GE.AND P5, PT, R0, UR4, PT ;  /* 0x0000000400007c0c */ /* 0x000fe2000bfa6270 */
[----:B------:R-:W-:-:S02]  /*1b410*/  ULDC UR4, c[0x0][0x248] ;  /* 0x0000920000047ab9 */ /* 0x000fc40000000800 */
[----:B------:R2:W-:Y:S01]  /*1b420*/  @P6 STG.E.U16 desc[UR14][R20.64], R19 ;  /* 0x0000001314006986 */ /* 0x0005e2000c10150e */
[C---:B------:R-:W-:Y:S01]  /*1b430*/  ISETP.LT.AND P6, PT, R9.reuse, UR12, !P0 ;  /* 0x0000000c09007c0c */ /* 0x040fe2000c7c1270 */
[----:B------:R-:W-:Y:S01]  /*1b440*/  VIADD R0, R8, 0x72 ;  /* 0x0000007208007836 */ /* 0x000fe20000000000 */
[----:B------:R-:W-:Y:S01]  /*1b450*/  ULDC UR12, c[0x0][0x228] ;  /* 0x00008a00000c7ab9 */ /* 0x000fe20000000800 */
[----:B------:R-:W-:Y:S01]  /*1b460*/  @P4 STG.E.U16 desc[UR14][R22.64], R24 ;  /* 0x0000001816004986 */ /* 0x000fe2000c10150e */
[----:B------:R-:W-:Y:S01]  /*1b470*/  ISETP.LT.AND P4, PT, R9, UR8, !P2 ;  /* 0x0000000809007c0c */ /* 0x000fe2000d781270 */
[----:B------:R-:W-:Y:S01]  /*1b480*/  ULDC UR8, c[0x0][0x228] ;  /* 0x00008a0000087ab9 */ /* 0x000fe20000000800 */
[----:B------:R-:W-:Y:S01]  /*1b490*/  ISETP.LT.AND P2, PT, R10, UR10, !P2 ;  /* 0x0000000a0a007c0c */ /* 0x000fe2000d741270 */
[----:B0-----:R-:W-:Y:S01]  /*1b4a0*/  VIADD R17, R25, UR4 ;  /* 0x0000000419117c36 */ /* 0x001fe20008000000 */
[----:B------:R-:W-:Y:S01]  /*1b4b0*/  ULDC UR4, c[0x0][0x248] ;  /* 0x0000920000047ab9 */ /* 0x000fe20000000800 */
[----:B------:R-:W-:Y:S01]  /*1b4c0*/  PRMT R14, R15, 0x7632, R14 ;  /* 0x000076320f0e7816 */ /* 0x000fe2000000000e */
[----:B------:R-:W-:Y:S01]  /*1b4d0*/  ULDC UR10, c[0x0][0x228] ;  /* 0x00008a00000a7ab9 */ /* 0x000fe20000000800 */
[C---:B--2---:R-:W-:Y:S01]  /*1b4e0*/  VIADD R21, R17.reuse, UR4 ;  /* 0x0000000411157c36 */ /* 0x044fe20008000000 */
[----:B------:R-:W-:Y:S01]  /*1b4f0*/  ISETP.GE.AND P1, PT, R0, UR6, PT ;  /* 0x0000000600007c0c */ /* 0x000fe2000bf26270 */
[C---:B------:R-:W-:Y:S01]  /*1b500*/  IMAD.WIDE R12, R17.reuse, 0x2, R2 ;  /* 0x00000002110c7825 */ /* 0x040fe200078e0202 */
[----:B------:R-:W-:Y:S01]  /*1b510*/  ULDC UR4, c[0x0][0x22c] ;  /* 0x00008b0000047ab9 */ /* 0x000fe20000000800 */
[----:B------:R-:W-:Y:S01]  /*1b520*/  ISETP.LT.AND P0, PT, R10, UR8, !P0 ;  /* 0x000000080a007c0c */ /* 0x000fe2000c701270 */
[----:B------:R-:W-:Y:S01]  /*1b530*/  ULDC UR6, c[0x0][0x22c] ;  /* 0x00008b0000067ab9 */ /* 0x000fe20000000800 */
[----:B------:R-:W-:Y:S01]  /*1b540*/  IMAD.WIDE R16, R17, 0x2, R248 ;  /* 0x0000000211107825 */ /* 0x000fe200078e02f8 */
[----:B------:R0:W-:Y:S01]  /*1b550*/  @P4 STG.E.U16 desc[UR14][R12.64], R15 ;  /* 0x0000000f0c004986 */ /* 0x0001e2000c10150e */
[----:B------:R-:W-:-:S02]  /*1b560*/  ULDC UR8, c[0x0][0x228] ;  /* 0x00008a0000087ab9 */ /* 0x000fc40000000800 */
[----:B------:R-:W-:Y:S01]  /*1b570*/  IMAD.WIDE R18, R21, 0x2, R2 ;  /* 0x0000000215127825 */ /* 0x000fe200078e0202 */
[----:B------:R-:W-:Y:S03]  /*1b580*/  @P2 STG.E.U16 desc[UR14][R16.64], R14 ;  /* 0x0000000e10002986 */ /* 0x000fe6000c10150e */
        /* <DEDUP_REMOVED lines=8> */
[----:B------:R-:W-:Y:S01]  /*1b610*/  ULDC UR12, c[0x0][0x228] ;  /* 0x00008a00000c7ab9 */ /* 0x000fe20000000800 */
[----:B------:R-:W-:-:S02]  /*1b620*/  VIADD R0, R8, 0x74 ;  /* 0x0000007408007836 */ /* 0x000fc40000000000 */
[----:B------:R-:W-:Y:S01]  /*1b630*/  VIADD R23, R21, UR4 ;  /* 0x0000000415177c36 */ /* 0x000fe20008000000 */
[----:B------:R-:W-:Y:S01]  /*1b640*/  ULDC UR4, c[0x0][0x22c] ;  /* 0x00008b0000047ab9 */ /* 0x000fe20000000800 */
[----:B--2---:R-:W-:Y:S01]  /*1b650*/  PRMT R4, R4, 0x7632, R4 ;  /* 0x0000763204047816 */ /* 0x004fe20000000004 */
[----:B------:R-:W-:Y:S01]  /*1b660*/  VIADD R18, R8, 0x75 ;  /* 0x0000007508127836 */ /* 0x000fe20000000000 */
[----:B------:R-:W-:Y:S01]  /*1b670*/  ISETP.GE.AND P2, PT, R0, UR6, PT ;  /* 0x0000000600007c0c */ /* 0x000fe2000bf46270 */
[----:B------:R-:W-:Y:S01]  /*1b680*/  IMAD.WIDE R14, R23, 0x2, R2 ;  /* 0x00000002170e7825 */ /* 0x000fe200078e0202 */
[----:B------:R-:W-:-:S03]  /*1b690*/  PRMT R0, R104, 0x7632, R0 ;  /* 0x0000763268007816 */ /* 0x000fc60000000000 */
[C---:B------:R-:W-:Y:S01]  /*1b6a0*/  IMAD.WIDE R16, R23.reuse, 0x2, R248 ;  /* 0x0000000217107825 */ /* 0x040fe200078e02f8 */
[----:B------:R0:W-:Y:S01]  /*1b6b0*/  @P0 STG.E.U16 desc[UR14][R12.64], R4 ;  /* 0x000000040c000986 */ /* 0x0001e2000c10150e */
[----:B------:R-:W-:Y:S01]  /*1b6c0*/  ISETP.GE.AND P0, PT, R18, UR4, PT ;  /* 0x0000000412007c0c */ /* 0x000fe2000bf06270 */
[----:B------:R-:W-:Y:S01]  /*1b6d0*/  ULDC UR4, c[0x0][0x248] ;  /* 0x0000920000047ab9 */ /* 0x000fe20000000800 */
        /* <DEDUP_REMOVED lines=43> */
[----:B------:R-:W-:Y:S01]  /*1b990*/  ULDC UR6, c[0x0][0x22c] ;  /* 0x00008b0000067ab9 */ /* 0x000fe20000000800 */
[----:B----4-:R-:W-:Y:S01]  /*1b9a0*/  PRMT R18, R108, 0x7632, R18 ;  /* 0x000076326c127816 */ /* 0x010fe20000000012 */
[----:B------:R-:W0:Y:S01]  /*1b9b0*/  LDS.128 R20, [R11] ;  /* 0x000000000b147984 */ /* 0x000e220000000c00 */
[----:B------:R-:W-:Y:S01]  /*1b9c0*/  IMAD.WIDE R14, R17, 0x2, R2 ;  /* 0x00000002110e7825 */ /* 0x000fe200078e0202 */
[----:B------:R-:W-:Y:S01]  /*1b9d0*/  ISETP.LT.AND P0, PT, R10, UR8, !P0 ;  /* 0x000000080a007c0c */ /* 0x000fe2000c701270 */
[----:B------:R-:W-:Y:S01]  /*1b9e0*/  ULDC UR8, c[0x0][0x228] ;  /* 0x00008a0000087ab9 */ /* 0x000fe20000000800 */
[----:B------:R2:W-:Y:S01]  /*1b9f0*/  @P4 STG.E.U16 desc[UR14][R4.64], R6 ;  /* 0x0000000604004986 */ /* 0x0005e2000c10150e */
[----:B------:R-:W-:-:S03]  /*1ba00*/  VIADD R0, R8, 0x78 ;  /* 0x0000007808007836 */ /* 0x000fc60000000000 */
[----:B------:R3:W-:Y:S02]  /*1ba10*/  @P2 STG.E.U16 desc[UR14][R12.64], R16 ;  /* 0x000000100c002986 */ /* 0x0007e4000c10150e */
[----:B------:R-:W-:Y:S01]  /*1ba20*/  ISETP.GE.AND P4, PT, R0, UR4, PT ;  /* 0x0000000400007c0c */ /* 0x000fe2000bf86270 */
[----:B------:R-:W-:Y:S01]  /*1ba30*/  ULDC UR4, c[0x0][0x248] ;  /* 0x0000920000047ab9 */ /* 0x000fe20000000800 */
[----:B------:R4:W-:Y:S01]  /*1ba40*/  @P6 STG.E.U16 desc[UR14][R14.64], R106 ;  /* 0x0000006a0e006986 */ /* 0x0009e2000c10150e */
[----:B------:R-:W-:Y:S01]  /*1ba50*/  ISETP.LT.AND P6, PT, R9, UR10, !P5 ;  /* 0x0000000a09007c0c */ /* 0x000fe2000efc1270 */
[----:B------:R-:W-:Y:S01]  /*1ba60*/  VIADD R0, R8, 0x79 ;  /* 0x0000007908007836 */ /* 0x000fe20000000000 */
[----:B------:R-:W-:Y:S01]  /*1ba70*/  ISETP.LT.AND P5, PT, R10, UR12, !P5 ;  /* 0x0000000c0a007c0c */ /* 0x000fe2000efa1270 */
[C---:B------:R-:W-:Y:S01]  /*1ba80*/  VIADD R19, R17.reuse, UR4 ;  /* 0x0000000411137c36 */ /* 0x040fe20008000000 */
[----:B------:R-:W-:Y:S01]  /*1ba90*/  ULDC UR4, c[0x0][0x22c] ;  /* 0x00008b0000047ab9 */ /* 0x000fe20000000800 */
[----:B--2---:R-:W-:Y:S01]  /*1baa0*/  IMAD.WIDE R4, R17, 0x2, R248 ;  /* 0x0000000211047825 */ /* 0x004fe200078e02f8 */
[----:B------:R-:W-:Y:S01]  /*1bab0*/  ISETP.GE.AND P2, PT, R0, UR6, PT ;  /* 0x0000000600007c0c */ /* 0x000fe2000bf46270 */
[----:B------:R-:W-:Y:S01]  /*1bac0*/  ULDC UR10, c[0x0][0x228] ;  /* 0x00008a00000a7ab9 */ /* 0x000fe20000000800 */
[----:B------:R-:W-:Y:S01]  /*1bad0*/  PRMT R0, R7, 0x7632, R0 ;  /* 0x0000763207007816 */ /* 0x000fe20000000000 */
[----:B---3--:R-:W-:Y:S01]  /*1bae0*/  IMAD.WIDE R12, R19, 0x2, R2 ;  /* 0x00000002130c7825 */ /* 0x008fe200078e0202 */
[----:B------:R-:W-:Y:S01]  /*1baf0*/  ULDC UR12, c[0x0][0x228] ;  /* 0x00008a00000c7ab9 */ /* 0x000fe20000000800 */
[----:B----4-:R-:W-:Y:S01]  /*1bb00*/  PRMT R106, R106, 0x7632, R106 ;  /* 0x000076326a6a7816 */ /* 0x010fe2000000006a */
[----:B------:R-:W-:Y:S01]  /*1bb10*/  ULDC UR6, c[0x0][0x248] ;  /* 0x0000920000067ab9 */ /* 0x000fe20000000800 */
[----:B------:R-:W-:-:S02]  /*1bb20*/  VIADD R6, R8, 0x7a ;  /* 0x0000007a08067836 */ /* 0x000fc40000000000 */
        /* <DEDUP_REMOVED lines=12> */
[----:B--2---:R-:W-:Y:S01]  /*1bbf0*/  IMAD.WIDE R4, R19, 0x2, R2 ;  /* 0x0000000213047825 */ /* 0x004fe200078e0202 */
[----:B------:R-:W-:Y:S01]  /*1bc00*/  ISETP.LT.AND P4, PT, R10, UR16, !P4 ;  /* 0x000000100a007c0c */ /* 0x000fe2000e781270 */
[----:B------:R-:W-:Y:S01]  /*1bc10*/  ULDC UR8, c[0x0][0x228] ;  /* 0x00008a0000087ab9 */ /* 0x000fe20000000800 */
[----:B------:R-:W-:Y:S01]  /*1bc20*/  PRMT R16, R107, 0x7632, R16 ;  /* 0x000076326b107816 */ /* 0x000fe20000000010 */
[----:B---3--:R-:W-:Y:S01]  /*1bc30*/  IMAD.WIDE R6, R19, 0x2, R248 ;  /* 0x0000000213067825 */ /* 0x008fe200078e02f8 */
[----:B------:R-:W-:Y:S01]  /*1bc40*/  ULDC UR10, c[0x0][0x228] ;  /* 0x00008a00000a7ab9 */ /* 0x000fe20000000800 */
[----:B------:R-:W-:Y:S01]  /*1bc50*/  ULDC UR12, c[0x0][0x228] ;  /* 0x00008a00000c7ab9 */ /* 0x000fe20000000800 */
[----:B------:R-:W-:Y:S01]  /*1bc60*/  ULDC UR6, c[0x0][0x22c] ;  /* 0x00008b0000067ab9 */ /* 0x000fe20000000800 */
[----:B------:R-:W-:Y:S01]  /*1bc70*/  IMAD.WIDE R12, R17, 0x2, R2 ;  /* 0x00000002110c7825 */ /* 0x000fe200078e0202 */
[----:B------:R-:W-:Y:S01]  /*1bc80*/  ULDC UR16, c[0x0][0x228] ;  /* 0x00008a0000107ab9 */ /* 0x000fe20000000800 */
[----:B------:R-:W-:Y:S02]  /*1bc90*/  @P5 STG.E.U16 desc[UR14][R4.64], R107 ;  /* 0x0000006b04005986 */ /* 0x000fe4000c10150e */
[----:B----4-:R-:W-:-:S02]  /*1bca0*/  VIADD R0, R8, 0x7b ;  /* 0x0000007b08007836 */ /* 0x010fc40000000000 */
        /* <DEDUP_REMOVED lines=12> */
[----:B--2---:R-:W-:Y:S01]  /*1bd70*/  VIADD R7, R17, UR4 ;  /* 0x0000000411077c36 */ /* 0x004fe20008000000 */
[----:B------:R-:W-:Y:S01]  /*1bd80*/  ULDC UR4, c[0x0][0x248] ;  /* 0x0000920000047ab9 */ /* 0x000fe20000000800 */
[----:B------:R-:W-:Y:S01]  /*1bd90*/  ISETP.GE.AND P1, PT, R0, UR6, PT ;  /* 0x0000000600007c0c */ /* 0x000fe2000bf26270 */
[----:B------:R-:W-:Y:S01]  /*1bda0*/  ULDC UR10, c[0x0][0x228] ;  /* 0x00008a00000a7ab9 */ /* 0x000fe20000000800 */
[----:B------:R-:W-:Y:S01]  /*1bdb0*/  IMAD.WIDE R4, R7, 0x2, R2 ;  /* 0x0000000207047825 */ /* 0x000fe200078e0202 */
[----:B---3--:R-:W-:-:S03]  /*1bdc0*/  PRMT R14, R112, 0x7632, R14 ;  /* 0x00007632700e7816 */ /* 0x008fc6000000000e */
        /* <DEDUP_REMOVED lines=12> */
[C---:B--2---:R-:W-:Y:S01]  /*1be90*/  IMAD.WIDE R4, R15.reuse, 0x2, R248 ;  /* 0x000000020f047825 */ /* 0x044fe200078e02f8 */
        /* <DEDUP_REMOVED lines=8> */
[----:B---3--:R-:W-:-:S02]  /*1bf20*/  PRMT R109, R109, 0x7632, R109 ;  /* 0x000076326d6d7816 */ /* 0x008fc4000000006d */
        /* <DEDUP_REMOVED lines=17> */
[C---:B--2---:R-:W-:Y:S01]  /*1c040*/  IMAD.WIDE R4, R17.reuse, 0x2, R2 ;  /* 0x0000000211047825 */ /* 0x044fe200078e0202 */
[----:B------:R-:W-:Y:S01]  /*1c050*/  ISETP.LT.AND P4, PT, R10, UR16, !P4 ;  /* 0x000000100a007c0c */ /* 0x000fe2000e781270 */
[----:B------:R-:W-:Y:S01]  /*1c060*/  ULDC UR8, c[0x0][0x228] ;  /* 0x00008a0000087ab9 */ /* 0x000fe20000000800 */
[----:B------:R-:W-:Y:S01]  /*1c070*/  PRMT R16, R110, 0x7632, R16 ;  /* 0x000076326e107816 */ /* 0x000fe20000000010 */
[----:B---3--:R-:W-:Y:S01]  /*1c080*/  IMAD.WIDE R6, R17, 0x2, R248 ;  /* 0x0000000211067825 */ /* 0x008fe200078e02f8 */
[----:B------:R-:W-:Y:S01]  /*1c090*/  PRMT R17, R114, 0x7632, R17 ;  /* 0x0000763272117816 */ /* 0x000fe20000000011 */
[----:B------:R-:W-:Y:S01]  /*1c0a0*/  ULDC UR10, c[0x0][0x228] ;  /* 0x00008a00000a7ab9 */ /* 0x000fe20000000800 */
[----:B------:R-:W-:Y:S01]  /*1c0b0*/  ULDC UR12, c[0x0][0x228] ;  /* 0x00008a00000c7ab9 */ /* 0x000fe20000000800 */
[----:B----4-:R-:W-:Y:S01]  /*1c0c0*/  IMAD.WIDE R12, R19, 0x2, R2 ;  /* 0x00000002130c7825 */ /* 0x010fe200078e0202 */
        /* <DEDUP_REMOVED lines=135> */
[----:B------:R-:W-:Y:S01]  /*1c940*/  ULDC UR12, c[0x0][0x228] ;  /* 0x00008a00000c7ab9 */ /* 0x000fe20000000800 */
[----:B---3--:R-:W-:Y:S01]  /*1c950*/  IMAD.WIDE R6, R17, 0x2, R248 ;  /* 0x0000000211067825 */ /* 0x008fe200078e02f8 */
[----:B------:R-:W-:Y:S01]  /*1c960*/  PRMT R17, R123, 0x7632, R17 ;  /* 0x000076327b117816 */ /* 0x000fe20000000011 */
[----:B------:R-:W-:Y:S01]  /*1c970*/  ULDC UR6, c[0x0][0x22c] ;  /* 0x00008b0000067ab9 */ /* 0x000fe20000000800 */
[----:B------:R-:W-:Y:S01]  /*1c980*/  ULDC UR16, c[0x0][0x228] ;  /* 0x00008a0000107ab9 */ /* 0x000fe20000000800 */
[----:B----4-:R-:W-:Y:S01]  /*1c990*/  VIADD R0, R8, 0x8a ;  /* 0x0000008a08007836 */ /* 0x010fe20000000000 */
        /* <DEDUP_REMOVED lines=238> */
[----:B------:R3:W-:Y:S01]  /*1d880*/  @P2 STG.E.U16 desc[UR14][R6.64], R14 ;  /* 0x0000000e06002986 */ /* 0x0007e2000c10150e */
        /* <DEDUP_REMOVED lines=9> */
[C---:B------:R-:W-:Y:S01]  /*1d920*/  VIADD R0, R8.reuse, 0x9c ;  /* 0x0000009c08007836 */ /* 0x040fe20000000000 */
[----:B------:R-:W-:Y:S01]  /*1d930*/  ULDC UR12, c[0x0][0x228] ;  /* 0x00008a00000c7ab9 */ /* 0x000fe20000000800 */
[----:B------:R-:W-:Y:S01]  /*1d940*/  VIADD R17, R15, UR4 ;  /* 0x000000040f117c36 */ /* 0x000fe20008000000 */
[----:B------:R-:W-:Y:S01]  /*1d950*/  ULDC UR4, c[0x0][0x22c] ;  /* 0x00008b0000047ab9 */ /* 0x000fe20000000800 */
[----:B---3--:R-:W-:Y:S01]  /*1d960*/  VIADD R14, R8, 0x9d ;  /* 0x0000009d080e7836 */ /* 0x008fe20000000000 */
[----:B----4-:R-:W-:Y:S01]  /*1d970*/  PRMT R140, R140, 0x7632, R140 ;  /* 0x000076328c8c7816 */ /* 0x010fe2000000008c */
[C---:B------:R-:W-:Y:S01]  /*1d980*/  IMAD.WIDE R6, R17.reuse, 0x2, R2 ;  /* 0x0000000211067825 */ /* 0x040fe200078e0202 */
[----:B------:R-:W-:Y:S01]  /*1d990*/  ISETP.GE.AND P2, PT, R0, UR6, PT ;  /* 0x0000000600007c0c */ /* 0x000fe2000bf46270 */
[----:B------:R-:W-:Y:S01]  /*1d9a0*/  ULDC UR6, c[0x0][0x248] ;  /* 0x0000920000067ab9 */ /* 0x000fe20000000800 */
[----:B------:R-:W-:Y:S01]  /*1d9b0*/  PRMT R0, R144, 0x7632, R0 ;  /* 0x0000763290007816 */ /* 0x000fe20000000000 */
[----:B------:R-:W-:Y:S01]  /*1d9c0*/  IMAD.WIDE R12, R17, 0x2, R248 ;  /* 0x00000002110c7825 */ /* 0x000fe200078e02f8 */
[----:B------:R2:W-:Y:S01]  /*1d9d0*/  @P0 STG.E.U16 desc[UR14][R4.64], R140 ;  /* 0x0000008c04000986 */ /* 0x0005e2000c10150e */
[----:B------:R-:W-:Y:S01]  /*1d9e0*/  ISETP.GE.AND P0, PT, R14, UR4, PT ;  /* 0x000000040e007c0c */ /* 0x000fe2000bf06270 */
[----:B------:R-:W-:-:S02]  /*1d9f0*/  ULDC UR4, c[0x0][0x248] ;  /* 0x0000920000047ab9 */ /* 0x000fc40000000800 */
[----:B------:R3:W-:Y:S01]  /*1da00*/  @P6 STG.E.U16 desc[UR14][R6.64], R144 ;  /* 0x0000009006006986 */ /* 0x0007e2000c10150e */
[----:B------:R-:W-:Y:S01]  /*1da10*/  ISETP.LT.AND P6, PT, R9, UR8, !P1 ;  /* 0x0000000809007c0c */ /* 0x000fe2000cfc1270 */
[----:B------:R-:W-:Y:S01]  /*1da20*/  VIADD R17, R17, UR4 ;  /* 0x0000000411117c36 */ /* 0x000fe20008000000 */
[C---:B------:R-:W-:Y:S01]  /*1da30*/  ISETP.LT.AND P1, PT, R10.reuse, UR10, !P1 ;  /* 0x0000000a0a007c0c */ /* 0x040fe2000cf21270 */
[----:B------:R4:W-:Y:S01]  /*1da40*/  @P5 STG.E.U16 desc[UR14][R12.64], R0 ;  /* 0x000000000c005986 */ /* 0x0009e2000c10150e */
[----:B------:R-:W-:Y:S01]  /*1da50*/  ISETP.LT.AND P5, PT, R9, UR12, !P4 ;  /* 0x0000000c09007c0c */ /* 0x000fe2000e7a1270 */
[C---:B------:R-:W-:Y:S01]  /*1da60*/  VIADD R19, R17.reuse, UR6 ;  /* 0x0000000611137c36 */ /* 0x040fe20008000000 */
[----:B------:R-:W-:Y:S01]  /*1da70*/  ISETP.LT.AND P4, PT, R10, UR16, !P4 ;  /* 0x000000100a007c0c */ /* 0x000fe2000e781270 */
[----:B--2---:R-:W-:Y:S01]  /*1da80*/  IMAD.WIDE R4, R17, 0x2, R2 ;  /* 0x0000000211047825 */ /* 0x004fe200078e0202 */
[----:B------:R-:W-:Y:S01]  /*1da90*/  PRMT R16, R141, 0x7632, R16 ;  /* 0x000076328d107816 */ /* 0x000fe20000000010 */
[----:B------:R-:W-:Y:S01]  /*1daa0*/  ULDC UR4, c[0x0][0x22c] ;  /* 0x00008b0000047ab9 */ /* 0x000fe20000000800 */
[----:B------:R-:W-:Y:S01]  /*1dab0*/  ULDC UR8, c[0x0][0x228] ;  /* 0x00008a0000087ab9 */ /* 0x000fe20000000800 */
[----:B---3--:R-:W-:Y:S01]  /*1dac0*/  IMAD.WIDE R6, R17, 0x2, R248 ;  /* 0x0000000211067825 */ /* 0x008fe200078e02f8 */
[----:B------:R-:W-:Y:S01]  /*1dad0*/  PRMT R17, R145, 0x7632, R17 ;  /* 0x0000763291117816 */ /* 0x000fe20000000011 */
[----:B------:R-:W-:Y:S01]  /*1dae0*/  ULDC UR10, c[0x0][0x228] ;  /* 0x00008a00000a7ab9 */ /* 0x000fe20000000800 */
[----:B------:R-:W-:Y:S01]  /*1daf0*/  ULDC UR12, c[0x0][0x228] ;  /* 0x00008a00000c7ab9 */ /* 0x000fe20000000800 */
[----:B----4-:R-:W-:Y:S01]  /*1db00*/  IMAD.WIDE R12, R19, 0x2, R2 ;  /* 0x00000002130c7825 */ /* 0x010fe200078e0202 */
[----:B------:R-:W-:Y:S01]  /*1db10*/  @P6 STG.E.U16 desc[UR14][R4.64], R141 ;  /* 0x0000008d04006986 */ /* 0x000fe2000c10150e */
[----:B------:R-:W-:Y:S01]  /*1db20*/  ULDC UR6, c[0x0][0x22c] ;  /* 0x00008b0000067ab9 */ /* 0x000fe20000000800 */
        /* <DEDUP_REMOVED lines=43> */
[----:B------:R-:W-:Y:S01]  /*1dde0*/  IMAD.WIDE R6, R17, 0x2, R2 ;  /* 0x0000000211067825 */ /* 0x000fe200078e0202 */
        /* <DEDUP_REMOVED lines=1122> */
[----:B------:R-:W-:Y:S01]  /*22410*/  IMAD.WIDE R12, R17, 0x2, R248 ;  /* 0x00000002110c7825 */ /* 0x000fe200078e02f8 */
[----:B------:R2:W-:Y:S03]  /*22420*/  @P0 STG.E.U16 desc[UR14][R4.64], R226 ;  /* 0x000000e204000986 */ /* 0x0005e6000c10150e */
[----:B------:R-:W-:Y:S01]  /*22430*/  VIADD R14, R8, 0xf2 ;  /* 0x000000f2080e7836 */ /* 0x000fe20000000000 */
[----:B------:R3:W-:Y:S04]  /*22440*/  @P6 STG.E.U16 desc[UR14][R6.64], R223 ;  /* 0x000000df06006986 */ /* 0x0007e8000c10150e */
[----:B------:R4:W-:Y:S01]  /*22450*/  @P5 STG.E.U16 desc[UR14][R12.64], R0 ;  /* 0x000000000c005986 */ /* 0x0009e2000c10150e */
[----:B------:R-:W-:Y:S01]  /*22460*/  ISETP.GE.AND P0, PT, R14, UR4, PT ;  /* 0x000000040e007c0c */ /* 0x000fe2000bf06270 */
[----:B------:R-:W-:Y:S01]  /*22470*/  ULDC UR4, c[0x0][0x248] ;  /* 0x0000920000047ab9 */ /* 0x000fe20000000800 */
[----:B------:R-:W-:Y:S01]  /*22480*/  ISETP.LT.AND P5, PT, R9, UR8, !P1 ;  /* 0x0000000809007c0c */ /* 0x000fe2000cfa1270 */
[----:B------:R-:W-:Y:S01]  /*22490*/  VIADD R17, R17, UR4 ;  /* 0x0000000411117c36 */ /* 0x000fe20008000000 */
[C---:B------:R-:W-:Y:S01]  /*224a0*/  ISETP.LT.AND P1, PT, R10.reuse, UR10, !P1 ;  /* 0x0000000a0a007c0c */ /* 0x040fe2000cf21270 */
[----:B------:R-:W-:Y:S01]  /*224b0*/  ULDC UR4, c[0x0][0x22c] ;  /* 0x00008b0000047ab9 */ /* 0x000fe20000000800 */
        /* <DEDUP_REMOVED lines=8> */
[----:B------:R-:W-:-:S03]  /*22540*/  PRMT R17, R228, 0x7632, R17 ;  /* 0x00007632e4117816 */ /* 0x000fc60000000011 */
[----:B----4-:R-:W-:Y:S01]  /*22550*/  VIADD R0, R8, 0xf3 ;  /* 0x000000f308007836 */ /* 0x010fe20000000000 */
[----:B------:R-:W-:Y:S01]  /*22560*/  ULDC UR6, c[0x0][0x248] ;  /* 0x0000920000067ab9 */ /* 0x000fe20000000800 */
[C---:B------:R-:W-:Y:S01]  /*22570*/  IMAD.WIDE R12, R19.reuse, 0x2, R2 ;  /* 0x00000002130c7825 */ /* 0x040fe200078e0202 */
[----:B------:R-:W-:Y:S01]  /*22580*/  @P5 STG.E.U16 desc[UR14][R4.64], R227 ;  /* 0x000000e304005986 */ /* 0x000fe2000c10150e */
[----:B------:R-:W-:Y:S01]  /*22590*/  ULDC UR16, c[0x0][0x228] ;  /* 0x00008a0000107ab9 */ /* 0x000fe20000000800 */
[----:B------:R-:W-:Y:S01]  /*225a0*/  ULDC UR8, c[0x0][0x22c] ;  /* 0x00008b0000087ab9 */ /* 0x000fe20000000800 */
[----:B------:R-:W-:Y:S01]  /*225b0*/  IMAD.WIDE R14, R19, 0x2, R248 ;  /* 0x00000002130e7825 */ /* 0x000fe200078e02f8 */
[----:B------:R2:W-:Y:S01]  /*225c0*/  @P1 STG.E.U16 desc[UR14][R6.64], R16 ;  /* 0x0000001006001986 */ /* 0x0005e2000c10150e */
[----:B------:R-:W-:Y:S01]  /*225d0*/  ISETP.GE.AND P5, PT, R0, UR4, PT ;  /* 0x0000000400007c0c */ /* 0x000fe2000bfa6270 */
[----:B------:R-:W-:Y:S01]  /*225e0*/  ULDC UR4, c[0x0][0x248] ;  /* 0x0000920000047ab9 */ /* 0x000fe20000000800 */
[----:B------:R-:W-:Y:S01]  /*225f0*/  ISETP.LT.AND P1, PT, R9, UR10, !P2 ;  /* 0x0000000a09007c0c */ /* 0x000fe2000d721270 */
[----:B------:R-:W-:Y:S01]  /*22600*/  @P6 STG.E.U16 desc[UR14][R12.64], R228 ;  /* 0x000000e40c006986 */ /* 0x000fe2000c10150e */
[----:B------:R-:W-:Y:S01]  /*22610*/  ISETP.LT.AND P2, PT, R10, UR12, !P2 ;  /* 0x0000000c0a007c0c */ /* 0x000fe2000d741270 */
[----:B------:R-:W-:-:S02]  /*22620*/  VIADD R0, R8, 0xf4 ;  /* 0x000000f408007836 */ /* 0x000fc40000000000 */
[----:B--2---:R-:W-:Y:S01]  /*22630*/  VIADD R7, R19, UR4 ;  /* 0x0000000413077c36 */ /* 0x004fe20008000000 */
[----:B------:R2:W-:Y:S01]  /*22640*/  @P4 STG.E.U16 desc[UR14][R14.64], R17 ;  /* 0x000000110e004986 */ /* 0x0005e2000c10150e */
[----:B------:R-:W-:Y:S01]  /*22650*/  ISETP.LT.AND P4, PT, R9, UR16, !P0 ;  /* 0x0000001009007c0c */ /* 0x000fe2000c781270 */
[----:B------:R-:W-:Y:S01]  /*22660*/  ULDC UR4, c[0x0][0x248] ;  /* 0x0000920000047ab9 */ /* 0x000fe20000000800 */
[C---:B------:R-:W-:Y:S01]  /*22670*/  IMAD.WIDE R4, R7.reuse, 0x2, R2 ;  /* 0x0000000207047825 */ /* 0x040fe200078e0202 */
[----:B------:R-:W-:Y:S01]  /*22680*/  ISETP.LT.AND P6, PT, R10, UR18, !P0 ;  /* 0x000000120a007c0c */ /* 0x000fe2000c7c1270 */
[----:B------:R-:W-:Y:S01]  /*22690*/  ULDC UR10, c[0x0][0x228] ;  /* 0x00008a00000a7ab9 */ /* 0x000fe20000000800 */
[----:B-1----:R-:W-:Y:S01]  /*226a0*/  PRMT R16, R232, 0x7632, R16 ;  /* 0x00007632e8107816 */ /* 0x002fe20000000010 */
[----:B------:R-:W-:Y:S01]  /*226b0*/  ULDC UR12, c[0x0][0x228] ;  /* 0x00008a00000c7ab9 */ /* 0x000fe20000000800 */
[C---:B--2---:R-:W-:Y:S01]  /*226c0*/  VIADD R17, R7.reuse, UR6 ;  /* 0x0000000607117c36 */ /* 0x044fe20008000000 */
[----:B------:R-:W-:Y:S01]  /*226d0*/  ISETP.GE.AND P0, PT, R0, UR8, PT ;  /* 0x0000000800007c0c */ /* 0x000fe2000bf06270 */
[----:B------:R-:W-:Y:S01]  /*226e0*/  IMAD.WIDE R6, R7, 0x2, R248 ;  /* 0x0000000207067825 */ /* 0x000fe200078e02f8 */
[----:B------:R-:W-:Y:S01]  /*226f0*/  @P1 STG.E.U16 desc[UR14][R4.64], R232 ;  /* 0x000000e804001986 */ /* 0x000fe2000c10150e */
[----:B------:R-:W-:Y:S01]  /*22700*/  ULDC UR6, c[0x0][0x228] ;  /* 0x00008a0000067ab9 */ /* 0x000fe20000000800 */
[----:B------:R-:W-:Y:S01]  /*22710*/  ULDC UR8, c[0x0][0x228] ;  /* 0x00008a0000087ab9 */ /* 0x000fe20000000800 */
[----:B------:R-:W-:Y:S01]  /*22720*/  IMAD.WIDE R12, R17, 0x2, R2 ;  /* 0x00000002110c7825 */ /* 0x000fe200078e0202 */
[----:B------:R1:W-:Y:S01]  /*22730*/  @P2 STG.E.U16 desc[UR14][R6.64], R16 ;  /* 0x0000001006002986 */ /* 0x0003e2000c10150e */
[----:B------:R-:W-:Y:S01]  /*22740*/  ISETP.LT.AND P2, PT, R9, UR6, !P5 ;  /* 0x0000000609007c0c */ /* 0x000fe2000ef41270 */
[----:B------:R-:W-:Y:S01]  /*22750*/  ULDC UR6, c[0x0][0x228] ;  /* 0x00008a0000067ab9 */ /* 0x000fe20000000800 */
[----:B------:R-:W-:Y:S01]  /*22760*/  VIADD R0, R8, 0xf5 ;  /* 0x000000f508007836 */ /* 0x000fe20000000000 */
[----:B------:R2:W-:Y:S01]  /*22770*/  @P4 STG.E.U16 desc[UR14][R12.64], R229 ;  /* 0x000000e50c004986 */ /* 0x0005e2000c10150e */
[----:B------:R-:W-:Y:S01]  /*22780*/  ISETP.LT.AND P5, PT, R10, UR8, !P5 ;  /* 0x000000080a007c0c */ /* 0x000fe2000efa1270 */
[----:B------:R-:W-:Y:S01]  /*22790*/  IMAD.WIDE R14, R17, 0x2, R248 ;  /* 0x00000002110e7825 */ /* 0x000fe200078e02f8 */
[----:B------:R-:W-:Y:S01]  /*227a0*/  PRMT R18, R229, 0x7632, R18 ;  /* 0x00007632e5127816 */ /* 0x000fe20000000012 */
[----:B------:R-:W-:Y:S01]  /*227b0*/  ULDC UR8, c[0x0][0x228] ;  /* 0x00008a0000087ab9 */ /* 0x000fe20000000800 */
[----:B------:R-:W-:Y:S01]  /*227c0*/  ISETP.LT.AND P4, PT, R9, UR10, !P0 ;  /* 0x0000000a09007c0c */ /* 0x000fe2000c781270 */
[----:B------:R-:W-:Y:S01]  /*227d0*/  ULDC UR10, c[0x0][0x228] ;  /* 0x00008a00000a7ab9 */ /* 0x000fe20000000800 */
[----:B------:R-:W-:Y:S01]  /*227e0*/  ISETP.GE.AND P1, PT, R0, UR5, PT ;  /* 0x0000000500007c0c */ /* 0x000fe2000bf26270 */
[----:B-1----:R-:W-:Y:S01]  /*227f0*/  VIADD R7, R17, UR4 ;  /* 0x0000000411077c36 */ /* 0x002fe20008000000 */
[----:B------:R-:W-:Y:S01]  /*22800*/  ULDC UR5, c[0x0][0x248] ;  /* 0x0000920000057ab9 */ /* 0x000fe20000000800 */
[----:B------:R1:W-:Y:S01]  /*22810*/  @P6 STG.E.U16 desc[UR14][R14.64], R18 ;  /* 0x000000120e006986 */ /* 0x0003e2000c10150e */
[----:B------:R-:W-:Y:S01]  /*22820*/  VIADD R0, R8, 0xf6 ;  /* 0x000000f608007836 */ /* 0x000fe20000000000 */
[----:B------:R-:W-:Y:S01]  /*22830*/  PRMT R16, R233, 0x7632, R16 ;  /* 0x00007632e9107816 */ /* 0x000fe20000000010 */
[C---:B------:R-:W-:Y:S01]  /*22840*/  VIADD R17, R7.reuse, UR5 ;  /* 0x0000000507117c36 */ /* 0x040fe20008000000 */
[----:B------:R-:W-:Y:S01]  /*22850*/  ISETP.LT.AND P6, PT, R10, UR12, !P0 ;  /* 0x0000000c0a007c0c */ /* 0x000fe2000c7c1270 */
[----:B------:R-:W-:Y:S01]  /*22860*/  IMAD.WIDE R4, R7, 0x2, R2 ;  /* 0x0000000207047825 */ /* 0x000fe200078e0202 */
[----:B------:R-:W-:Y:S01]  /*22870*/  ULDC UR4, c[0x0][0x248] ;  /* 0x0000920000047ab9 */ /* 0x000fe20000000800 */
[----:B------:R-:W-:-:S02]  /*22880*/  ULDC UR5, c[0x0][0x248] ;  /* 0x0000920000057ab9 */ /* 0x000fc40000000800 */
[----:B------:R-:W-:Y:S01]  /*22890*/  IMAD.WIDE R6, R7, 0x2, R248 ;  /* 0x0000000207067825 */ /* 0x000fe200078e02f8 */
[----:B------:R-:W-:Y:S03]  /*228a0*/  @P2 STG.E.U16 desc[UR14][R4.64], R233 ;  /* 0x000000e904002986 */ /* 0x000fe6000c10150e */
[C---:B--2---:R-:W-:Y:S01]  /*228b0*/  IMAD.WIDE R12, R17.reuse, 0x2, R2 ;  /* 0x00000002110c7825 */ /* 0x044fe200078e0202 */
[----:B------:R-:W-:Y:S01]  /*228c0*/  ISETP.GE.AND P0, PT, R0, UR7, PT ;  /* 0x0000000700007c0c */ /* 0x000fe2000bf06270 */
[----:B------:R2:W-:Y:S01]  /*228d0*/  @P5 STG.E.U16 desc[UR14][R6.64], R16 ;  /* 0x0000001006005986 */ /* 0x0005e2000c10150e */
[----:B------:R-:W-:Y:S01]  /*228e0*/  ULDC UR7, c[0x0][0x228] ;  /* 0x00008a0000077ab9 */ /* 0x000fe20000000800 */
[----:B------:R-:W-:Y:S01]  /*228f0*/  VIADD R0, R8, 0xf7 ;  /* 0x000000f708007836 */ /* 0x000fe20000000000 */
[----:B-1----:R-:W-:Y:S01]  /*22900*/  PRMT R18, R230, 0x7632, R18 ;  /* 0x00007632e6127816 */ /* 0x002fe20000000012 */
[----:B------:R-:W-:Y:S01]  /*22910*/  @P4 STG.E.U16 desc[UR14][R12.64], R230 ;  /* 0x000000e60c004986 */ /* 0x000fe2000c10150e */
[----:B------:R-:W-:Y:S01]  /*22920*/  IMAD.WIDE R14, R17, 0x2, R248 ;  /* 0x00000002110e7825 */ /* 0x000fe200078e02f8 */
[C---:B------:R-:W-:Y:S01]  /*22930*/  ISETP.LT.AND P4, PT, R9.reuse, UR6, !P1 ;  /* 0x0000000609007c0c */ /* 0x040fe2000cf81270 */
[----:B------:R-:W-:Y:S01]  /*22940*/  ULDC UR6, c[0x0][0x228] ;  /* 0x00008a0000067ab9 */ /* 0x000fe20000000800 */
[----:B------:R-:W-:Y:S01]  /*22950*/  ISETP.LT.AND P1, PT, R10, UR7, !P1 ;  /* 0x000000070a007c0c */ /* 0x000fe2000cf21270 */
[----:B------:R-:W-:Y:S01]  /*22960*/  ULDC UR7, c[0x0][0x228] ;  /* 0x00008a0000077ab9 */ /* 0x000fe20000000800 */
[----:B------:R-:W-:Y:S01]  /*22970*/  ISETP.LT.AND P5, PT, R9, UR8, !P0 ;  /* 0x0000000809007c0c */ /* 0x000fe2000c7a1270 */
[----:B--2---:R-:W-:Y:S01]  /*22980*/  VIADD R7, R17, UR4 ;  /* 0x0000000411077c36 */ /* 0x004fe20008000000 */
[----:B------:R-:W-:Y:S01]  /*22990*/  ISETP.GE.AND P2, PT, R0, UR11, PT ;  /* 0x0000000b00007c0c */ /* 0x000fe2000bf46270 */
[----:B------:R1:W-:Y:S01]  /*229a0*/  @P6 STG.E.U16 desc[UR14][R14.64], R18 ;  /* 0x000000120e006986 */ /* 0x0003e2000c10150e */
[----:B------:R-:W-:Y:S01]  /*229b0*/  VIADD R0, R8, 0xf8 ;  /* 0x000000f808007836 */ /* 0x000fe20000000000 */
[----:B------:R-:W-:Y:S01]  /*229c0*/  ISETP.LT.AND P6, PT, R10, UR10, !P0 ;  /* 0x0000000a0a007c0c */ /* 0x000fe2000c7c1270 */
[C---:B------:R-:W-:Y:S01]  /*229d0*/  VIADD R17, R7.reuse, UR5 ;  /* 0x0000000507117c36 */ /* 0x040fe20008000000 */
[----:B------:R-:W-:Y:S01]  /*229e0*/  PRMT R16, R234, 0x7632, R16 ;  /* 0x00007632ea107816 */ /* 0x000fe20000000010 */
[C---:B------:R-:W-:Y:S01]  /*229f0*/  IMAD.WIDE R4, R7.reuse, 0x2, R2 ;  /* 0x0000000207047825 */ /* 0x040fe200078e0202 */
[----:B------:R-:W-:Y:S01]  /*22a00*/  ISETP.GE.AND P0, PT, R0, UR9, PT ;  /* 0x0000000900007c0c */ /* 0x000fe2000bf06270 */
[----:B------:R-:W-:Y:S01]  /*22a10*/  ULDC UR4, c[0x0][0x248] ;  /* 0x0000920000047ab9 */ /* 0x000fe20000000800 */
[----:B------:R-:W-:Y:S01]  /*22a20*/  ULDC UR8, c[0x0][0x228] ;  /* 0x00008a0000087ab9 */ /* 0x000fe20000000800 */
[----:B------:R-:W-:Y:S01]  /*22a30*/  IMAD.WIDE R6, R7, 0x2, R248 ;  /* 0x0000000207067825 */ /* 0x000fe200078e02f8 */
[----:B------:R-:W-:Y:S01]  /*22a40*/  @P4 STG.E.U16 desc[UR14][R4.64], R234 ;  /* 0x000000ea04004986 */ /* 0x000fe2000c10150e */
[----:B------:R-:W-:Y:S01]  /*22a50*/  ULDC UR9, c[0x0][0x228] ;  /* 0x00008a0000097ab9 */ /* 0x000fe20000000800 */
[----:B-1----:R-:W-:Y:S01]  /*22a60*/  PRMT R18, R231, 0x7632, R18 ;  /* 0x00007632e7127816 */ /* 0x002fe20000000012 */
[----:B------:R-:W-:Y:S01]  /*22a70*/  IMAD.WIDE R12, R17, 0x2, R2 ;  /* 0x00000002110c7825 */ /* 0x000fe200078e0202 */
[----:B------:R1:W-:Y:S01]  /*22a80*/  @P1 STG.E.U16 desc[UR14][R6.64], R16 ;  /* 0x0000001006001986 */ /* 0x0003e2000c10150e */
[----:B------:R-:W-:-:S02]  /*22a90*/  ULDC UR5, c[0x0][0x248] ;  /* 0x0000920000057ab9 */ /* 0x000fc40000000800 */
[----:B------:R-:W-:Y:S01]  /*22aa0*/  VIADD R0, R8, 0xf9 ;  /* 0x000000f908007836 */ /* 0x000fe20000000000 */
[----:B------:R-:W-:Y:S01]  /*22ab0*/  ISETP.LT.AND P1, PT, R9, UR6, !P2 ;  /* 0x0000000609007c0c */ /* 0x000fe2000d721270 */
[----:B------:R-:W-:Y:S01]  /*22ac0*/  IMAD.WIDE R14, R17, 0x2, R248 ;  /* 0x00000002110e7825 */ /* 0x000fe200078e02f8 */
[----:B------:R2:W-:Y:S01]  /*22ad0*/  @P5 STG.E.U16 desc[UR14][R12.64], R231 ;  /* 0x000000e70c005986 */ /* 0x0005e2000c10150e */
[----:B------:R-:W-:Y:S01]  /*22ae0*/  ISETP.LT.AND P2, PT, R10, UR7, !P2 ;  /* 0x000000070a007c0c */ /* 0x000fe2000d741270 */
[----:B------:R-:W-:Y:S01]  /*22af0*/  ULDC UR6, c[0x0][0x228] ;  /* 0x00008a0000067ab9 */ /* 0x000fe20000000800 */
[----:B------:R-:W-:Y:S01]  /*22b00*/  ISETP.GE.AND P4, PT, R0, UR17, PT ;  /* 0x0000001100007c0c */ /* 0x000fe2000bf86270 */
[----:B------:R-:W-:Y:S01]  /*22b10*/  VIADD R0, R8, 0xfa ;  /* 0x000000fa08007836 */ /* 0x000fe20000000000 */
[----:B------:R-:W-:Y:S01]  /*22b20*/  ISETP.LT.AND P5, PT, R9, UR8, !P0 ;  /* 0x0000000809007c0c */ /* 0x000fe2000c7a1270 */
[----:B-1----:R-:W-:Y:S01]  /*22b30*/  VIADD R7, R17, UR4 ;  /* 0x0000000411077c36 */ /* 0x002fe20008000000 */
[----:B------:R1:W-:Y:S01]  /*22b40*/  @P6 STG.E.U16 desc[UR14][R14.64], R18 ;  /* 0x000000120e006986 */ /* 0x0003e2000c10150e */
[----:B------:R-:W-:Y:S01]  /*22b50*/  ISETP.LT.AND P6, PT, R10, UR9, !P0 ;  /* 0x000000090a007c0c */ /* 0x000fe2000c7c1270 */
[----:B------:R-:W-:Y:S01]  /*22b60*/  ULDC UR4, c[0x0][0x248] ;  /* 0x0000920000047ab9 */ /* 0x000fe20000000800 */
[C---:B------:R-:W-:Y:S01]  /*22b70*/  VIADD R11, R7.reuse, UR5 ;  /* 0x00000005070b7c36 */ /* 0x040fe20008000000 */
[----:B------:R-:W-:Y:S01]  /*22b80*/  ISETP.GE.AND P0, PT, R0, UR13, PT ;  /* 0x0000000d00007c0c */ /* 0x000fe2000bf06270 */
[----:B------:R-:W-:Y:S01]  /*22b90*/  IMAD.WIDE R4, R7, 0x2, R2 ;  /* 0x0000000207047825 */ /* 0x000fe200078e0202 */
[----:B------:R-:W-:Y:S01]  /*22ba0*/  PRMT R0, R235, 0x7632, R0 ;  /* 0x00007632eb007816 */ /* 0x000fe20000000000 */
[----:B------:R-:W-:Y:S01]  /*22bb0*/  ULDC UR5, c[0x0][0x228] ;  /* 0x00008a0000057ab9 */ /* 0x000fe20000000800 */
[----:B------:R-:W-:Y:S01]  /*22bc0*/  PRMT R16, R236, 0x7632, R16 ;  /* 0x00007632ec107816 */ /* 0x000fe20000000010 */
[----:B------:R-:W-:Y:S01]  /*22bd0*/  IMAD.WIDE R6, R7, 0x2, R248 ;  /* 0x0000000207067825 */ /* 0x000fe200078e02f8 */
[----:B------:R-:W-:Y:S01]  /*22be0*/  @P1 STG.E.U16 desc[UR14][R4.64], R235 ;  /* 0x000000eb04001986 */ /* 0x000fe2000c10150e */
[----:B------:R-:W-:Y:S01]  /*22bf0*/  ULDC UR7, c[0x0][0x228] ;  /* 0x00008a0000077ab9 */ /* 0x000fe20000000800 */
[----:B------:R-:W-:Y:S01]  /*22c00*/  ULDC UR8, c[0x0][0x228] ;  /* 0x00008a0000087ab9 */ /* 0x000fe20000000800 */
[----:B--2---:R-:W-:Y:S01]  /*22c10*/  IMAD.WIDE R12, R11, 0x2, R2 ;  /* 0x000000020b0c7825 */ /* 0x004fe200078e0202 */
[----:B------:R2:W-:Y:S01]  /*22c20*/  @P2 STG.E.U16 desc[UR14][R6.64], R0 ;  /* 0x0000000006002986 */ /* 0x0005e2000c10150e */
[----:B------:R-:W-:-:S02]  /*22c30*/  ULDC UR9, c[0x0][0x228] ;  /* 0x00008a0000097ab9 */ /* 0x000fc40000000800 */
[----:B-1----:R-:W-:Y:S01]  /*22c40*/  IMAD.WIDE R14, R11, 0x2, R248 ;  /* 0x000000020b0e7825 */ /* 0x002fe200078e02f8 */
[----:B------:R-:W-:Y:S01]  /*22c50*/  @P5 STG.E.U16 desc[UR14][R12.64], R236 ;  /* 0x000000ec0c005986 */ /* 0x000fe2000c10150e */
[----:B------:R-:W-:Y:S01]  /*22c60*/  ISETP.LT.AND P5, PT, R9, UR5, !P4 ;  /* 0x0000000509007c0c */ /* 0x000fe2000e7a1270 */
[----:B------:R-:W-:Y:S01]  /*22c70*/  ULDC UR5, c[0x0][0x228] ;  /* 0x00008a0000057ab9 */ /* 0x000fe20000000800 */
[----:B------:R-:W-:Y:S01]  /*22c80*/  ISETP.LT.AND P4, PT, R10, UR6, !P4 ;  /* 0x000000060a007c0c */ /* 0x000fe2000e781270 */
[----:B------:R1:W-:Y:S01]  /*22c90*/  @P6 STG.E.U16 desc[UR14][R14.64], R16 ;  /* 0x000000100e006986 */ /* 0x0003e2000c10150e */
[----:B------:R-:W-:Y:S01]  /*22ca0*/  VIADD R11, R11, UR4 ;  /* 0x000000040b0b7c36 */ /* 0x000fe20008000000 */
[----:B------:R-:W-:Y:S01]  /*22cb0*/  ISETP.LT.AND P6, PT, R9, UR7, !P0 ;  /* 0x0000000709007c0c */ /* 0x000fe2000c7c1270 */
[----:B------:R-:W-:Y:S01]  /*22cc0*/  ULDC UR4, c[0x0][0x248] ;  /* 0x0000920000047ab9 */ /* 0x000fe20000000800 */
[C---:B------:R-:W-:Y:S01]  /*22cd0*/  VIADD R17, R8.reuse, 0xfb ;  /* 0x000000fb08117836 */ /* 0x040fe20000000000 */
[----:B------:R-:W-:Y:S01]  /*22ce0*/  ULDC UR6, c[0x0][0x228] ;  /* 0x00008a0000067ab9 */ /* 0x000fe20000000800 */
[----:B--2---:R-:W-:Y:S01]  /*22cf0*/  VIADD R0, R8, 0xfc ;  /* 0x000000fc08007836 */ /* 0x004fe20000000000 */
[----:B------:R-:W-:Y:S01]  /*22d00*/  ULDC UR7, c[0x0][0x228] ;  /* 0x00008a0000077ab9 */ /* 0x000fe20000000800 */
[----:B------:R-:W-:-:S04]  /*22d10*/  IMAD.WIDE R4, R11, 0x2, R2 ;  /* 0x000000020b047825 */ /* 0x000fc800078e0202 */
[C---:B-1----:R-:W-:Y:S02]  /*22d20*/  VIADD R15, R11.reuse, UR4 ;  /* 0x000000040b0f7c36 */ /* 0x042fe40008000000 */
[----:B------:R-:W-:Y:S01]  /*22d30*/  IMAD.WIDE R6, R11, 0x2, R248 ;  /* 0x000000020b067825 */ /* 0x000fe200078e02f8 */
[----:B0-----:R-:W-:Y:S02]  /*22d40*/  PRMT R11, R20, 0x7632, R11 ;  /* 0x00007632140b7816 */ /* 0x001fe4000000000b */
[----:B------:R-:W-:Y:S01]  /*22d50*/  ISETP.GE.AND P1, PT, R17, UR21, PT ;  /* 0x0000001511007c0c */ /* 0x000fe2000bf26270 */
[----:B------:R-:W-:Y:S01]  /*22d60*/  IMAD.WIDE R12, R15, 0x2, R2 ;  /* 0x000000020f0c7825 */ /* 0x000fe200078e0202 */
[----:B------:R-:W-:Y:S01]  /*22d70*/  ISETP.GE.AND P2, PT, R0, UR19, PT ;  /* 0x0000001300007c0c */ /* 0x000fe2000bf46270 */
[----:B------:R0:W-:Y:S01]  /*22d80*/  @P5 STG.E.U16 desc[UR14][R4.64], R20 ;  /* 0x0000001404005986 */ /* 0x0001e2000c10150e */
[----:B------:R-:W-:Y:S01]  /*22d90*/  ISETP.LT.AND P0, PT, R10, UR5, !P0 ;  /* 0x000000050a007c0c */ /* 0x000fe2000c701270 */
[----:B------:R-:W-:Y:S01]  /*22da0*/  ULDC UR4, c[0x0][0x248] ;  /* 0x0000920000047ab9 */ /* 0x000fe20000000800 */
[----:B------:R-:W-:Y:S01]  /*22db0*/  VIADD R14, R8, 0xfd ;  /* 0x000000fd080e7836 */ /* 0x000fe20000000000 */
[----:B------:R1:W-:Y:S01]  /*22dc0*/  @P4 STG.E.U16 desc[UR14][R6.64], R11 ;  /* 0x0000000b06004986 */ /* 0x0003e2000c10150e */
[----:B------:R-:W-:-:S02]  /*22dd0*/  ISETP.LT.AND P4, PT, R9, UR6, !P1 ;  /* 0x0000000609007c0c */ /* 0x000fc4000cf81270 */
[----:B------:R-:W-:Y:S01]  /*22de0*/  PRMT R0, R237, 0x7632, R0 ;  /* 0x00007632ed007816 */ /* 0x000fe20000000000 */
[----:B------:R2:W-:Y:S01]  /*22df0*/  @P6 STG.E.U16 desc[UR14][R12.64], R237 ;  /* 0x000000ed0c006986 */ /* 0x0005e2000c10150e */
[----:B------:R-:W-:Y:S01]  /*22e00*/  ISETP.LT.AND P1, PT, R10, UR7, !P1 ;  /* 0x000000070a007c0c */ /* 0x000fe2000cf21270 */
[----:B------:R-:W-:Y:S01]  /*22e10*/  VIADD R8, R8, 0xfe ;  /* 0x000000fe08087836 */ /* 0x000fe20000000000 */
[----:B------:R-:W-:Y:S01]  /*22e20*/  ISETP.LT.AND P6, PT, R9, UR8, !P2 ;  /* 0x0000000809007c0c */ /* 0x000fe2000d7c1270 */
[C---:B0-----:R-:W-:Y:S01]  /*22e30*/  IMAD.WIDE R4, R15.reuse, 0x2, R248 ;  /* 0x000000020f047825 */ /* 0x041fe200078e02f8 */
[----:B------:R-:W-:Y:S01]  /*22e40*/  ISETP.GE.AND P5, PT, R14, UR25, PT ;  /* 0x000000190e007c0c */ /* 0x000fe2000bfa6270 */
[----:B------:R-:W-:Y:S01]  /*22e50*/  ULDC UR6, c[0x0][0x228] ;  /* 0x00008a0000067ab9 */ /* 0x000fe20000000800 */
[----:B------:R-:W-:Y:S01]  /*22e60*/  ULDC UR5, c[0x0][0x228] ;  /* 0x00008a0000057ab9 */ /* 0x000fe20000000800 */
[----:B-1----:R-:W-:Y:S01]  /*22e70*/  VIADD R11, R15, UR4 ;  /* 0x000000040f0b7c36 */ /* 0x002fe20008000000 */
[----:B------:R-:W-:Y:S01]  /*22e80*/  ULDC UR4, c[0x0][0x248] ;  /* 0x0000920000047ab9 */ /* 0x000fe20000000800 */
[----:B------:R-:W-:Y:S01]  /*22e90*/  ULDC UR7, c[0x0][0x228] ;  /* 0x00008a0000077ab9 */ /* 0x000fe20000000800 */
[----:B------:R-:W-:Y:S01]  /*22ea0*/  ULDC UR8, c[0x0][0x228] ;  /* 0x00008a0000087ab9 */ /* 0x000fe20000000800 */
[C---:B------:R-:W-:Y:S01]  /*22eb0*/  VIADD R17, R11.reuse, UR4 ;  /* 0x000000040b117c36 */ /* 0x040fe20008000000 */
[----:B------:R-:W-:Y:S01]  /*22ec0*/  @P0 STG.E.U16 desc[UR14][R4.64], R0 ;  /* 0x0000000004000986 */ /* 0x000fe2000c10150e */
[----:B------:R-:W-:Y:S01]  /*22ed0*/  IMAD.WIDE R6, R11, 0x2, R2 ;  /* 0x000000020b067825 */ /* 0x000fe200078e0202 */
[----:B------:R-:W-:-:S03]  /*22ee0*/  ULDC UR4, c[0x0][0x228] ;  /* 0x00008a0000047ab9 */ /* 0x000fc60000000800 */
[----:B--2---:R-:W-:Y:S01]  /*22ef0*/  IMAD.WIDE R12, R11, 0x2, R248 ;  /* 0x000000020b0c7825 */ /* 0x004fe200078e02f8 */
[----:B------:R-:W-:-:S03]  /*22f00*/  PRMT R11, R21, 0x7632, R11 ;  /* 0x00007632150b7816 */ /* 0x000fc6000000000b */
[----:B------:R-:W-:Y:S01]  /*22f10*/  IMAD.WIDE R14, R17, 0x2, R2 ;  /* 0x00000002110e7825 */ /* 0x000fe200078e0202 */
[----:B------:R-:W-:Y:S01]  /*22f20*/  @P4 STG.E.U16 desc[UR14][R6.64], R21 ;  /* 0x0000001506004986 */ /* 0x000fe2000c10150e */
[----:B------:R-:W-:-:S03]  /*22f30*/  ISETP.GE.AND P0, PT, R8, UR23, PT ;  /* 0x0000001708007c0c */ /* 0x000fc6000bf06270 */
[----:B------:R0:W-:Y:S01]  /*22f40*/  @P1 STG.E.U16 desc[UR14][R12.64], R11 ;  /* 0x0000000b0c001986 */ /* 0x0001e2000c10150e */
[C---:B------:R-:W-:Y:S01]  /*22f50*/  ISETP.LT.AND P1, PT, R9.reuse, UR6, !P3 ;  /* 0x0000000609007c0c */ /* 0x040fe2000df21270 */
[----:B------:R-:W-:Y:S02]  /*22f60*/  ULDC UR6, c[0x0][0x228] ;  /* 0x00008a0000067ab9 */ /* 0x000fe40000000800 */
[----:B------:R1:W-:Y:S01]  /*22f70*/  @P6 STG.E.U16 desc[UR14][R14.64], R238 ;  /* 0x000000ee0e006986 */ /* 0x0003e2000c10150e */
[C---:B------:R-:W-:Y:S01]  /*22f80*/  ISETP.LT.AND P6, PT, R9.reuse, UR4, !P5 ;  /* 0x0000000409007c0c */ /* 0x040fe2000efc1270 */
[----:B------:R-:W-:Y:S01]  /*22f90*/  ULDC UR4, c[0x0][0x248] ;  /* 0x0000920000047ab9 */ /* 0x000fe20000000800 */
[----:B------:R-:W-:Y:S01]  /*22fa0*/  ISETP.LT.AND P4, PT, R9, UR5, !P0 ;  /* 0x0000000509007c0c */ /* 0x000fe2000c781270 */
[----:B------:R-:W-:Y:S01]  /*22fb0*/  VIADD R9, R17, UR4 ;  /* 0x0000000411097c36 */ /* 0x000fe20008000000 */
[C---:B------:R-:W-:Y:S01]  /*22fc0*/  ISETP.LT.AND P2, PT, R10.reuse, UR6, !P2 ;  /* 0x000000060a007c0c */ /* 0x040fe2000d741270 */
[----:B------:R-:W-:Y:S01]  /*22fd0*/  ULDC UR5, c[0x0][0x248] ;  /* 0x0000920000057ab9 */ /* 0x000fe20000000800 */
[C---:B------:R-:W-:Y:S01]  /*22fe0*/  ISETP.LT.AND P5, PT, R10.reuse, UR7, !P5 ;  /* 0x000000070a007c0c */ /* 0x040fe2000efa1270 */
[----:B0-----:R-:W-:Y:S01]  /*22ff0*/  VIADD R13, R9, UR5 ;  /* 0x00000005090d7c36 */ /* 0x001fe20008000000 */
[C---:B------:R-:W-:Y:S01]  /*23000*/  ISETP.LT.AND P0, PT, R10.reuse, UR8, !P0 ;  /* 0x000000080a007c0c */ /* 0x040fe2000c701270 */
[----:B------:R-:W-:Y:S01]  /*23010*/  ULDC UR4, c[0x0][0x248] ;  /* 0x0000920000047ab9 */ /* 0x000fe20000000800 */
[----:B------:R-:W-:Y:S01]  /*23020*/  ISETP.LT.AND P3, PT, R10, UR9, !P3 ;  /* 0x000000090a007c0c */ /* 0x000fe2000df61270 */
[----:B------:R-:W-:Y:S01]  /*23030*/  IMAD.WIDE R4, R17, 0x2, R248 ;  /* 0x0000000211047825 */ /* 0x000fe200078e02f8 */
[----:B-1----:R-:W-:-:S02]  /*23040*/  PRMT R238, R238, 0x7632, R238 ;  /* 0x00007632eeee7816 */ /* 0x002fc400000000ee */
[----:B------:R-:W-:Y:S01]  /*23050*/  PRMT R0, R22, 0x7632, R0 ;  /* 0x0000763216007816 */ /* 0x000fe20000000000 */
[----:B------:R-:W-:Y:S02]  /*23060*/  VIADD R15, R13, UR4 ;  /* 0x000000040d0f7c36 */ /* 0x000fe40008000000 */
[----:B------:R-:W-:Y:S01]  /*23070*/  IMAD.WIDE R6, R9, 0x2, R2 ;  /* 0x0000000209067825 */ /* 0x000fe200078e0202 */
[----:B------:R-:W-:-:S03]  /*23080*/  PRMT R14, R239, 0x7632, R14 ;  /* 0x00007632ef0e7816 */ /* 0x000fc6000000000e */
[----:B------:R-:W-:Y:S01]  /*23090*/  IMAD.WIDE R8, R9, 0x2, R248 ;  /* 0x0000000209087825 */ /* 0x000fe200078e02f8 */
[----:B------:R0:W-:Y:S03]  /*230a0*/  @P2 STG.E.U16 desc[UR14][R4.64], R238 ;  /* 0x000000ee04002986 */ /* 0x0001e6000c10150e */
[C---:B------:R-:W-:Y:S01]  /*230b0*/  IMAD.WIDE R10, R13.reuse, 0x2, R2 ;  /* 0x000000020d0a7825 */ /* 0x040fe200078e0202 */
[----:B------:R0:W-:Y:S03]  /*230c0*/  @P6 STG.E.U16 desc[UR14][R6.64], R22 ;  /* 0x0000001606006986 */ /* 0x0001e6000c10150e */
[----:B------:R-:W-:Y:S01]  /*230d0*/  IMAD.WIDE R12, R13, 0x2, R248 ;  /* 0x000000020d0c7825 */ /* 0x000fe200078e02f8 */
[----:B------:R0:W-:Y:S03]  /*230e0*/  @P5 STG.E.U16 desc[UR14][R8.64], R0 ;  /* 0x0000000008005986 */ /* 0x0001e6000c10150e */
[C---:B------:R-:W-:Y:S01]  /*230f0*/  IMAD.WIDE R2, R15.reuse, 0x2, R2 ;  /* 0x000000020f027825 */ /* 0x040fe200078e0202 */
[----:B------:R0:W-:Y:S04]  /*23100*/  @P4 STG.E.U16 desc[UR14][R10.64], R239 ;  /* 0x000000ef0a004986 */ /* 0x0001e8000c10150e */
[----:B------:R0:W-:Y:S01]  /*23110*/  @P0 STG.E.U16 desc[UR14][R12.64], R14 ;  /* 0x0000000e0c000986 */ /* 0x0001e2000c10150e */
[----:B------:R-:W-:-:S03]  /*23120*/  IMAD.WIDE R248, R15, 0x2, R248 ;  /* 0x000000020ff87825 */ /* 0x000fc600078e02f8 */
[----:B------:R0:W-:Y:S01]  /*23130*/  @P1 STG.E.U16 desc[UR14][R2.64], R23 ;  /* 0x0000001702001986 */ /* 0x0001e2000c10150e */
[----:B------:R-:W-:Y:S05]  /*23140*/  @!P3 EXIT ;  /* 0x000000000000b94d */ /* 0x000fea0003800000 */
[----:B------:R-:W-:-:S05]  /*23150*/  PRMT R124, R23, 0x7632, R124 ;  /* 0x00007632177c7816 */ /* 0x000fca000000007c */
[----:B------:R-:W-:Y:S01]  /*23160*/  STG.E.U16 desc[UR14][R248.64], R124 ;  /* 0x0000007cf8007986 */ /* 0x000fe2000c10150e */
[----:B------:R-:W-:Y:S05]  /*23170*/  EXIT ;  /* 0x000000000000794d */ /* 0x000fea0003800000 */
.L_x_2:
[----:B------:R-:W-:-:S00]  /*23180*/  BRA `(.L_x_2) ;  /* 0xfffffffc00fc7947 */ /* 0x000fc0000383ffff */
[----:B------:R-:W-:-:S00]  /*23190*/  NOP ;  /* 0x0000000000007918 */ /* 0x000fc00000000000 */
        /* <DEDUP_REMOVED lines=14> */
.L_x_3:


//--------------------- .nv.shared.matmul_kernel  --------------------------
	.section	.nv.shared.matmul_kernel,"aw",@nobits
	.sectionflags	@""
	.align	16
	.zero		1024


//--------------------- .nv.shared.reserved.0     --------------------------
	.section	.nv.shared.reserved.0,"aw",@nobits
	.weak		__nv_reservedSMEM_offset_0_alias
	.size		__nv_reservedSMEM_offset_0_alias, 0, 0
	.other		__nv_reservedSMEM_offset_0_alias,@"STO_CUDA_RESERVED_SHARED STV_DEFAULT"
__nv_reservedSMEM_offset_0_alias:
	.zero		0


//--------------------- .nv.constant0.matmul_kernel --------------------------
	.section	.nv.constant0.matmul_kernel,"a",@progbits
	.sectionflags	@""
	.align	4
.nv.constant0.matmul_kernel:
	.zero		608


//--------------------- SYMBOLS --------------------------

	.type		.nv.reservedSmem.offset0,@object
	.size		.nv.reservedSmem.offset0,0x4
